	.target	sm_80

	.elftype	@"ET_EXEC"


//--------------------- .note.nv.tkinfo           --------------------------
	.section	.note.nv.tkinfo,"",@"SHT_NOTE"
	.sectionflags	@"SHF_NOTE_NV_TKINFO"
	.tkinfo
        /*0018*/ 	.word	0x00000002
        /*0030*/ 	.string	""
        /*0030*/ 	.string	"ptxas"
        /*0030*/ 	.string	"Cuda compilation tools, release 13.0, V13.0.88"
        /*0030*/ 	.string	"Build cuda_13.0.r13.0/compiler.36424714_0"
        /*0030*/ 	.string	"-v  -suppress-debug-info  -lineinfo  -arch sm_80 "



//--------------------- .note.nv.cuinfo           --------------------------
	.section	.note.nv.cuinfo,"",@"SHT_NOTE"
	.sectionflags	@"SHF_NOTE_NV_CUINFO"
        /*0018*/ 	.short	0x0002
        /*001a*/ 	.short	0x0050
        /*001c*/ 	.short	0x0082
	.zero		2


//--------------------- .nv.info                  --------------------------
	.section	.nv.info,"",@"SHT_CUDA_INFO"
	.align	4


	//----- nvinfo : EIATTR_REGCOUNT
	.align		4
        /*0000*/ 	.byte	0x04, 0x2f
        /*0002*/ 	.short	(.L_1 - .L_0)
	.align		4
.L_0:
        /*0004*/ 	.word	index@(matmul_kernel)
        /*0008*/ 	.word	0x00000020


	//----- nvinfo : EIATTR_FRAME_SIZE
	.align		4
.L_1:
        /*000c*/ 	.byte	0x04, 0x11
        /*000e*/ 	.short	(.L_3 - .L_2)
	.align		4
.L_2:
        /*0010*/ 	.word	index@(matmul_kernel)
        /*0014*/ 	.word	0x00002ac0


	//----- nvinfo : EIATTR_MIN_STACK_SIZE
	.align		4
.L_3:
        /*0018*/ 	.byte	0x04, 0x12
        /*001a*/ 	.short	(.L_5 - .L_4)
	.align		4
.L_4:
        /*001c*/ 	.word	index@(matmul_kernel)
        /*0020*/ 	.word	0x00002ac0
.L_5:


//--------------------- .nv.info.matmul_kernel    --------------------------
	.section	.nv.info.matmul_kernel,"",@"SHT_CUDA_INFO"
	.sectionflags	@""
	.align	4


	//----- nvinfo : EIATTR_CUDA_API_VERSION
	.align		4
        /*0000*/ 	.byte	0x04, 0x37
        /*0002*/ 	.short	(.L_7 - .L_6)
.L_6:
        /*0004*/ 	.word	0x00000082


	//----- nvinfo : EIATTR_SW2861232_WAR
	.align		4
.L_7:
        /*0008*/ 	.byte	0x01, 0x35
	.zero		2


	//----- nvinfo : EIATTR_PARAM_CBANK
	.align		4
        /*000c*/ 	.byte	0x04, 0x0a
        /*000e*/ 	.short	(.L_9 - .L_8)
	.align		4
.L_8:
        /*0010*/ 	.word	index@(.nv.constant0.matmul_kernel)
        /*0014*/ 	.short	0x0160
        /*0016*/ 	.short	0x0050


	//----- nvinfo : EIATTR_CBANK_PARAM_SIZE
	.align		4
.L_9:
        /*0018*/ 	.byte	0x03, 0x19
        /*001a*/ 	.short	0x0050


	//----- nvinfo : EIATTR_KPARAM_INFO
	.align		4
        /*001c*/ 	.byte	0x04, 0x17
        /*001e*/ 	.short	(.L_11 - .L_10)
.L_10:
        /*0020*/ 	.word	0x00000000
        /*0024*/ 	.short	0x000d
        /*0026*/ 	.short	0x0048
        /*0028*/ 	.byte	0x00, 0xf4, 0x21, 0x00


	//----- nvinfo : EIATTR_KPARAM_INFO
	.align		4
.L_11:
        /*002c*/ 	.byte	0x04, 0x17
        /*002e*/ 	.short	(.L_13 - .L_12)
.L_12:
        /*0030*/ 	.word	0x00000000
        /*0034*/ 	.short	0x000c
        /*0036*/ 	.short	0x0040
        /*0038*/ 	.byte	0x00, 0xf4, 0x21, 0x00


	//----- nvinfo : EIATTR_KPARAM_INFO
	.align		4
.L_13:
        /*003c*/ 	.byte	0x04, 0x17
        /*003e*/ 	.short	(.L_15 - .L_14)
.L_14:
        /*0040*/ 	.word	0x00000000
        /*0044*/ 	.short	0x000b
        /*0046*/ 	.short	0x0038
        /*0048*/ 	.byte	0x00, 0xf0, 0x11, 0x00


	//----- nvinfo : EIATTR_KPARAM_INFO
	.align		4
.L_15:
        /*004c*/ 	.byte	0x04, 0x17
        /*004e*/ 	.short	(.L_17 - .L_16)
.L_16:
        /*0050*/ 	.word	0x00000000
        /*0054*/ 	.short	0x000a
        /*0056*/ 	.short	0x0034
        /*0058*/ 	.byte	0x00, 0xf0, 0x11, 0x00


	//----- nvinfo : EIATTR_KPARAM_INFO
	.align		4
.L_17:
        /*005c*/ 	.byte	0x04, 0x17
        /*005e*/ 	.short	(.L_19 - .L_18)
.L_18:
        /*0060*/ 	.word	0x00000000
        /*0064*/ 	.short	0x0009
        /*0066*/ 	.short	0x0030
        /*0068*/ 	.byte	0x00, 0xf0, 0x11, 0x00


	//----- nvinfo : EIATTR_KPARAM_INFO
	.align		4
.L_19:
        /*006c*/ 	.byte	0x04, 0x17
        /*006e*/ 	.short	(.L_21 - .L_20)
.L_20:
        /*0070*/ 	.word	0x00000000
        /*0074*/ 	.short	0x0008
        /*0076*/ 	.short	0x002c
        /*0078*/ 	.byte	0x00, 0xf0, 0x11, 0x00


	//----- nvinfo : EIATTR_KPARAM_INFO
	.align		4
.L_21:
        /*007c*/ 	.byte	0x04, 0x17
        /*007e*/ 	.short	(.L_23 - .L_22)
.L_22:
        /*0080*/ 	.word	0x00000000
        /*0084*/ 	.short	0x0007
        /*0086*/ 	.short	0x0028
        /*0088*/ 	.byte	0x00, 0xf0, 0x11, 0x00


	//----- nvinfo : EIATTR_KPARAM_INFO
	.align		4
.L_23:
        /*008c*/ 	.byte	0x04, 0x17
        /*008e*/ 	.short	(.L_25 - .L_24)
.L_24:
        /*0090*/ 	.word	0x00000000
        /*0094*/ 	.short	0x0006
        /*0096*/ 	.short	0x0024
        /*0098*/ 	.byte	0x00, 0xf0, 0x11, 0x00


	//----- nvinfo : EIATTR_KPARAM_INFO
	.align		4
.L_25:
        /*009c*/ 	.byte	0x04, 0x17
        /*009e*/ 	.short	(.L_27 - .L_26)
.L_26:
        /*00a0*/ 	.word	0x00000000
        /*00a4*/ 	.short	0x0005
        /*00a6*/ 	.short	0x0020
        /*00a8*/ 	.byte	0x00, 0xf0, 0x11, 0x00


	//----- nvinfo : EIATTR_KPARAM_INFO
	.align		4
.L_27:
        /*00ac*/ 	.byte	0x04, 0x17
        /*00ae*/ 	.short	(.L_29 - .L_28)
.L_28:
        /*00b0*/ 	.word	0x00000000
        /*00b4*/ 	.short	0x0004
        /*00b6*/ 	.short	0x001c
        /*00b8*/ 	.byte	0x00, 0xf0, 0x11, 0x00


	//----- nvinfo : EIATTR_KPARAM_INFO
	.align		4
.L_29:
        /*00bc*/ 	.byte	0x04, 0x17
        /*00be*/ 	.short	(.L_31 - .L_30)
.L_30:
        /*00c0*/ 	.word	0x00000000
        /*00c4*/ 	.short	0x0003
        /*00c6*/ 	.short	0x0018
        /*00c8*/ 	.byte	0x00, 0xf0, 0x11, 0x00


	//----- nvinfo : EIATTR_KPARAM_INFO
	.align		4
.L_31:
        /*00cc*/ 	.byte	0x04, 0x17
        /*00ce*/ 	.short	(.L_33 - .L_32)
.L_32:
        /*00d0*/ 	.word	0x00000000
        /*00d4*/ 	.short	0x0002
        /*00d6*/ 	.short	0x0010
        /*00d8*/ 	.byte	0x00, 0xf4, 0x21, 0x00


	//----- nvinfo : EIATTR_KPARAM_INFO
	.align		4
.L_33:
        /*00dc*/ 	.byte	0x04, 0x17
        /*00de*/ 	.short	(.L_35 - .L_34)
.L_34:
        /*00e0*/ 	.word	0x00000000
        /*00e4*/ 	.short	0x0001
        /*00e6*/ 	.short	0x0008
        /*00e8*/ 	.byte	0x00, 0xf4, 0x21, 0x00


	//----- nvinfo : EIATTR_KPARAM_INFO
	.align		4
.L_35:
        /*00ec*/ 	.byte	0x04, 0x17
        /*00ee*/ 	.short	(.L_37 - .L_36)
.L_36:
        /*00f0*/ 	.word	0x00000000
        /*00f4*/ 	.short	0x0000
        /*00f6*/ 	.short	0x0000
        /*00f8*/ 	.byte	0x00, 0xf4, 0x21, 0x00


	//----- nvinfo : EIATTR_MAXREG_COUNT
	.align		4
.L_37:
        /*00fc*/ 	.byte	0x03, 0x1b
        /*00fe*/ 	.short	0x00ff


	//----- nvinfo : EIATTR_NUM_BARRIERS
	.align		4
        /*0100*/ 	.byte	0x02, 0x4c
        /*0102*/ 	.byte	0x01
	.zero		1


	//----- nvinfo : EIATTR_ANNOTATIONS
	.align		4
        /*0104*/ 	.byte	0x04, 0x55
        /*0106*/ 	.short	(.L_39 - .L_38)


	//   ....[0]....
.L_38:
        /*0108*/ 	.word	0x00000001
        /*010c*/ 	.byte	0xd0, 0x04, 0x00, 0x00, 0x01, 0x00, 0x00, 0x00, 0x30, 0x05, 0x00, 0x00, 0x01, 0x00, 0x00, 0x00
        /* <DEDUP_REMOVED lines=443> */
        /*1ccc*/ 	.byte	0xf0, 0x7b, 0x00, 0x00, 0x01, 0x00, 0x00, 0x00, 0x00, 0x7c, 0x00, 0x00


	//----- nvinfo : EIATTR_MERCURY_ISA_VERSION
	.align		4
.L_39:
        /*1cd8*/ 	.byte	0x03, 0x5f
        /*1cda*/ 	.short	0x0000


	//----- nvinfo : EIATTR_EXIT_INSTR_OFFSETS
	.align		4
        /*1cdc*/ 	.byte	0x04, 0x1c
        /*1cde*/ 	.short	(.L_41 - .L_40)


	//   ....[0]....
.L_40:
        /*1ce0*/ 	.word	0x0003ddf0


	//   ....[1]....
        /*1ce4*/ 	.word	0x0003de20


	//----- nvinfo : EIATTR_REQNTID
	.align		4
.L_41:
        /*1ce8*/ 	.byte	0x04, 0x10
        /*1cea*/ 	.short	(.L_43 - .L_42)
.L_42:
        /*1cec*/ 	.word	0x00000040
        /*1cf0*/ 	.word	0x00000001
        /*1cf4*/ 	.word	0x00000001
.L_43:


//--------------------- .nv.callgraph             --------------------------
	.section	.nv.callgraph,"",@"SHT_CUDA_CALLGRAPH"
	.align	4
	.sectionentsize	8
	.align		4
        /*0000*/ 	.word	0x00000000
	.align		4
        /*0004*/ 	.word	0xffffffff
	.align		4
        /*0008*/ 	.word	0x00000000
	.align		4
        /*000c*/ 	.word	0xfffffffe
	.align		4
        /*0010*/ 	.word	0x00000000
	.align		4
        /*0014*/ 	.word	0xfffffffd
	.align		4
        /*0018*/ 	.word	0x00000000
	.align		4
        /*001c*/ 	.word	0xfffffffc


//--------------------- .nv.rel.action            --------------------------
	.section	.nv.rel.action,"",@"SHT_CUDA_RELOCINFO"
	.align	8
	.sectionentsize	8
        /*0000*/ 	.byte	0x73, 0x00, 0x00, 0x00, 0x00, 0x00, 0x00, 0x00, 0x00, 0x00, 0x00, 0x11, 0x25, 0x00, 0x05, 0x36


//--------------------- .nv.constant0.matmul_kernel --------------------------
	.section	.nv.constant0.matmul_kernel,"a",@progbits
	.sectionflags	@""
	.align	4
.nv.constant0.matmul_kernel:
	.zero		432


//--------------------- .text.matmul_kernel       --------------------------
	.section	.text.matmul_kernel,"ax",@progbits
	.sectioninfo	@"SHI_REGISTERS=32"
	.align	128
        .global         matmul_kernel
        .type           matmul_kernel,@function
        .size           matmul_kernel,(.L_x_5 - matmul_kernel)
        .other          matmul_kernel,@"STO_CUDA_ENTRY STV_DEFAULT"
matmul_kernel:
.text.matmul_kernel:
[----:B------:R-:W-:-:S04]  /*0000*/  IMAD.MOV.U32 R1, RZ, RZ, c[0x0][0x28] ;  /* 0x00000a00ff017624 */ /* 0x000fc800078e00ff */
[----:B------:R-:W-:Y:S01]  /*0010*/  IMAD.MOV.U32 R0, RZ, RZ, c[0x0][0x17c] ;  /* 0x00005f00ff007624 */ /* 0x000fe200078e00ff */
[----:B------:R-:W-:Y:S01]  /*0020*/  IADD3 R1, R1, -0x2ac0, RZ ;  /* 0xffffd54001017810 */ /* 0x000fe20007ffe0ff */
[----:B------:R-:W0:Y:S01]  /*0030*/  S2R R12, SR_TID.X ;  /* 0x00000000000c7919 */ /* 0x000e220000002100 */
[----:B------:R-:W-:Y:S02]  /*0040*/  ULDC.64 UR4, c[0x0][0x118] ;  /* 0x0000460000047ab9 */ /* 0x000fe40000000a00 */
[----:B------:R-:W-:-:S04]  /*0050*/  IADD3 R0, R0, 0x3f, RZ ;  /* 0x0000003f00007810 */ /* 0x000fc80007ffe0ff */
[----:B------:R-:W-:-:S04]  /*0060*/  SHF.R.S32.HI R3, RZ, 0x1f, R0 ;  /* 0x0000001fff037819 */ /* 0x000fc80000011400 */
[----:B------:R-:W-:-:S04]  /*0070*/  LEA.HI R3, R3, R0, RZ, 0x6 ;  /* 0x0000000003037211 */ /* 0x000fc800078f30ff */
[----:B------:R-:W-:Y:S02]  /*0080*/  SHF.R.S32.HI R0, RZ, 0x6, R3 ;  /* 0x00000006ff007819 */ /* 0x000fe40000011403 */
[----:B------:R-:W1:Y:S03]  /*0090*/  S2R R3, SR_CTAID.X ;  /* 0x0000000000037919 */ /* 0x000e660000002500 */
[----:B------:R-:W-:Y:S01]  /*00a0*/  IMAD.SHL.U32 R0, R0, 0x8, RZ ;  /* 0x0000000800007824 */ /* 0x000fe200078e00ff */
[----:B0-----:R-:W-:-:S04]  /*00b0*/  LOP3.LUT R14, R12, 0x3f, RZ, 0xc0, !PT ;  /* 0x0000003f0c0e7812 */ /* 0x001fc800078ec0ff */
[-C--:B------:R-:W-:Y:S02]  /*00c0*/  IABS R7, R0.reuse ;  /* 0x0000000000077213 */ /* 0x080fe40000000000 */
[----:B------:R-:W-:Y:S02]  /*00d0*/  IABS R10, R0 ;  /* 0x00000000000a7213 */ /* 0x000fe40000000000 */
[----:B------:R-:W0:Y:S01]  /*00e0*/  I2F.RP R2, R7 ;  /* 0x0000000700027306 */ /* 0x000e220000209400 */
[----:B-1----:R-:W-:-:S07]  /*00f0*/  IABS R8, R3 ;  /* 0x0000000300087213 */ /* 0x002fce0000000000 */
[----:B0-----:R-:W0:Y:S02]  /*0100*/  MUFU.RCP R2, R2 ;  /* 0x0000000200027308 */ /* 0x001e240000001000 */
[----:B0-----:R-:W-:Y:S01]  /*0110*/  IADD3 R4, R2, 0xffffffe, RZ ;  /* 0x0ffffffe02047810 */ /* 0x001fe20007ffe0ff */
[----:B------:R-:W-:-:S05]  /*0120*/  IMAD.MOV R2, RZ, RZ, -R10 ;  /* 0x000000ffff027224 */ /* 0x000fca00078e0a0a */
[----:B------:R0:W1:Y:S02]  /*0130*/  F2I.FTZ.U32.TRUNC.NTZ R5, R4 ;  /* 0x0000000400057305 */ /* 0x000064000021f000 */
[----:B0-----:R-:W-:Y:S02]  /*0140*/  IMAD.MOV.U32 R4, RZ, RZ, RZ ;  /* 0x000000ffff047224 */ /* 0x001fe400078e00ff */
[----:B-1----:R-:W-:-:S04]  /*0150*/  IMAD.MOV R6, RZ, RZ, -R5 ;  /* 0x000000ffff067224 */ /* 0x002fc800078e0a05 */
[----:B------:R-:W-:Y:S02]  /*0160*/  IMAD R9, R6, R7, RZ ;  /* 0x0000000706097224 */ /* 0x000fe400078e02ff */
[----:B------:R-:W-:Y:S02]  /*0170*/  IMAD.MOV.U32 R6, RZ, RZ, R8 ;  /* 0x000000ffff067224 */ /* 0x000fe400078e0008 */
[----:B------:R-:W-:-:S06]  /*0180*/  IMAD.HI.U32 R5, R5, R9, R4 ;  /* 0x0000000905057227 */ /* 0x000fcc00078e0004 */
[----:B------:R-:W-:-:S04]  /*0190*/  IMAD.HI.U32 R5, R5, R6, RZ ;  /* 0x0000000605057227 */ /* 0x000fc800078e00ff */
[----:B------:R-:W-:-:S05]  /*01a0*/  IMAD R2, R5, R2, R6 ;  /* 0x0000000205027224 */ /* 0x000fca00078e0206 */
[----:B------:R-:W-:-:S13]  /*01b0*/  ISETP.GT.U32.AND P1, PT, R7, R2, PT ;  /* 0x000000020700720c */ /* 0x000fda0003f24070 */
[----:B------:R-:W-:Y:S01]  /*01c0*/  @!P1 IMAD.IADD R2, R2, 0x1, -R7 ;  /* 0x0000000102029824 */ /* 0x000fe200078e0a07 */
[----:B------:R-:W-:Y:S02]  /*01d0*/  @!P1 IADD3 R5, R5, 0x1, RZ ;  /* 0x0000000105059810 */ /* 0x000fe40007ffe0ff */
[----:B------:R-:W-:Y:S02]  /*01e0*/  ISETP.NE.AND P1, PT, R0, RZ, PT ;  /* 0x000000ff0000720c */ /* 0x000fe40003f25270 */
[----:B------:R-:W-:Y:S02]  /*01f0*/  ISETP.GE.U32.AND P0, PT, R2, R7, PT ;  /* 0x000000070200720c */ /* 0x000fe40003f06070 */
[----:B------:R-:W-:-:S04]  /*0200*/  LOP3.LUT R2, R3, R0, RZ, 0x3c, !PT ;  /* 0x0000000003027212 */ /* 0x000fc800078e3cff */
[----:B------:R-:W-:Y:S01]  /*0210*/  ISETP.GE.AND P2, PT, R2, RZ, PT ;  /* 0x000000ff0200720c */ /* 0x000fe20003f46270 */
[----:B------:R-:W-:-:S05]  /*0220*/  IMAD.MOV.U32 R2, RZ, RZ, c[0x0][0x178] ;  /* 0x00005e00ff027624 */ /* 0x000fca00078e00ff */
[----:B------:R-:W-:Y:S02]  /*0230*/  IADD3 R2, R2, 0x7f, RZ ;  /* 0x0000007f02027810 */ /* 0x000fe40007ffe0ff */
[----:B------:R-:W-:-:S05]  /*0240*/  @P0 IADD3 R5, R5, 0x1, RZ ;  /* 0x0000000105050810 */ /* 0x000fca0007ffe0ff */
[----:B------:R-:W-:Y:S01]  /*0250*/  IMAD.MOV.U32 R4, RZ, RZ, R5 ;  /* 0x000000ffff047224 */ /* 0x000fe200078e0005 */
[----:B------:R-:W-:-:S03]  /*0260*/  SHF.R.S32.HI R5, RZ, 0x1f, R2 ;  /* 0x0000001fff057819 */ /* 0x000fc60000011402 */
[----:B------:R-:W-:Y:S01]  /*0270*/  @!P2 IMAD.MOV R4, RZ, RZ, -R4 ;  /* 0x000000ffff04a224 */ /* 0x000fe200078e0a04 */
[----:B------:R-:W-:Y:S02]  /*0280*/  @!P1 LOP3.LUT R4, RZ, R0, RZ, 0x33, !PT ;  /* 0x00000000ff049212 */ /* 0x000fe400078e33ff */
[----:B------:R-:W-:-:S03]  /*0290*/  LEA.HI R5, R5, R2, RZ, 0x7 ;  /* 0x0000000205057211 */ /* 0x000fc600078f38ff */
[----:B------:R-:W-:Y:S02]  /*02a0*/  IMAD.SHL.U32 R2, R4, 0x8, RZ ;  /* 0x0000000804027824 */ /* 0x000fe400078e00ff */
[----:B------:R-:W-:-:S03]  /*02b0*/  IMAD.MOV R4, RZ, RZ, -R4 ;  /* 0x000000ffff047224 */ /* 0x000fc600078e0a04 */
[----:B------:R-:W-:Y:S01]  /*02c0*/  LEA.HI.SX32 R5, R5, -R2, 0x19 ;  /* 0x8000000205057211 */ /* 0x000fe200078fcaff */
[----:B------:R-:W-:Y:S02]  /*02d0*/  IMAD R13, R0, R4, R3 ;  /* 0x00000004000d7224 */ /* 0x000fe400078e0203 */
[----:B------:R-:W-:Y:S01]  /*02e0*/  IMAD.MOV.U32 R4, RZ, RZ, RZ ;  /* 0x000000ffff047224 */ /* 0x000fe200078e00ff */
[----:B------:R-:W-:Y:S02]  /*02f0*/  IMNMX R6, R5, 0x8, PT ;  /* 0x0000000805067817 */ /* 0x000fe40003800200 */
[----:B------:R-:W-:Y:S02]  /*0300*/  IABS R11, R13 ;  /* 0x0000000d000b7213 */ /* 0x000fe40000000000 */
[----:B------:R-:W-:-:S04]  /*0310*/  IABS R9, R6 ;  /* 0x0000000600097213 */ /* 0x000fc80000000000 */
[----:B------:R-:W0:Y:S08]  /*0320*/  I2F.RP R7, R9 ;  /* 0x0000000900077306 */ /* 0x000e300000209400 */
[----:B0-----:R-:W0:Y:S02]  /*0330*/  MUFU.RCP R7, R7 ;  /* 0x0000000700077308 */ /* 0x001e240000001000 */
[----:B0-----:R-:W-:-:S06]  /*0340*/  IADD3 R5, R7, 0xffffffe, RZ ;  /* 0x0ffffffe07057810 */ /* 0x001fcc0007ffe0ff */
[----:B------:R-:W0:Y:S02]  /*0350*/  F2I.FTZ.U32.TRUNC.NTZ R5, R5 ;  /* 0x0000000500057305 */ /* 0x000e24000021f000 */
[----:B0-----:R-:W-:-:S04]  /*0360*/  IMAD.MOV R8, RZ, RZ, -R5 ;  /* 0x000000ffff087224 */ /* 0x001fc800078e0a05 */
[----:B------:R-:W-:-:S04]  /*0370*/  IMAD.MOV.U32 R0, RZ, RZ, R8 ;  /* 0x000000ffff007224 */ /* 0x000fc800078e0008 */
[----:B------:R-:W-:Y:S01]  /*0380*/  IMAD R3, R0, R9, RZ ;  /* 0x0000000900037224 */ /* 0x000fe200078e02ff */
[----:B------:R-:W-:-:S03]  /*0390*/  IABS R0, R6 ;  /* 0x0000000600007213 */ /* 0x000fc60000000000 */
[----:B------:R-:W-:-:S04]  /*03a0*/  IMAD.HI.U32 R4, R5, R3, R4 ;  /* 0x0000000305047227 */ /* 0x000fc800078e0004 */
[----:B------:R-:W-:Y:S02]  /*03b0*/  IMAD.MOV R0, RZ, RZ, -R0 ;  /* 0x000000ffff007224 */ /* 0x000fe400078e0a00 */
        /* <DEDUP_REMOVED lines=9> */
[----:B------:R-:W-:-:S06]  /*0450*/  IMAD.MOV.U32 R0, RZ, RZ, 0x7f ;  /* 0x0000007fff007424 */ /* 0x000fcc00078e00ff */
[----:B------:R-:W-:-:S06]  /*0460*/  @P0 IADD3 R4, R4, 0x1, RZ ;  /* 0x0000000104040810 */ /* 0x000fcc0007ffe0ff */
[----:B------:R-:W-:Y:S01]  /*0470*/  @!P2 IMAD.MOV R4, RZ, RZ, -R4 ;  /* 0x000000ffff04a224 */ /* 0x000fe200078e0a04 */
[----:B------:R-:W-:-:S05]  /*0480*/  @!P1 LOP3.LUT R4, RZ, R6, RZ, 0x33, !PT ;  /* 0x00000006ff049212 */ /* 0x000fca00078e33ff */
[----:B------:R-:W-:Y:S02]  /*0490*/  IMAD.MOV R3, RZ, RZ, -R4 ;  /* 0x000000ffff037224 */ /* 0x000fe400078e0a04 */
[----:B------:R-:W-:Y:S02]  /*04a0*/  IMAD.SHL.U32 R15, R4, 0x40, RZ ;  /* 0x00000040040f7824 */ /* 0x000fe400078e00ff */
[----:B------:R-:W-:Y:S01]  /*04b0*/  IMAD R3, R6, R3, R13 ;  /* 0x0000000306037224 */ /* 0x000fe200078e020d */
[----:B------:R-:W-:Y:S02]  /*04c0*/  IADD3 R6, R0, c[0x0][0x180], RZ ;  /* 0x0000600000067a10 */ /* 0x000fe40007ffe0ff */
[----:B------:R-:W-:Y:S01]  /*04d0*/  STL [R1+0x5bc], R15 ;  /* 0x0005bc0f01007387 */ /* 0x000fe20000100800 */
[----:B------:R-:W-:Y:S01]  /*04e0*/  IMAD.IADD R0, R2, 0x1, R3 ;  /* 0x0000000102007824 */ /* 0x000fe200078e0203 */
[C---:B------:R-:W-:Y:S02]  /*04f0*/  IADD3 R2, R15.reuse, 0x1, RZ ;  /* 0x000000010f027810 */ /* 0x040fe40007ffe0ff */
[C---:B------:R-:W-:Y:S01]  /*0500*/  IADD3 R4, R15.reuse, 0x2, RZ ;  /* 0x000000020f047810 */ /* 0x040fe20007ffe0ff */
[----:B------:R-:W-:Y:S01]  /*0510*/  IMAD.SHL.U32 R0, R0, 0x80, RZ ;  /* 0x0000008000007824 */ /* 0x000fe200078e00ff */
[C---:B------:R-:W-:Y:S01]  /*0520*/  IADD3 R3, R15.reuse, 0x3, RZ ;  /* 0x000000030f037810 */ /* 0x040fe20007ffe0ff */
[----:B------:R0:W-:Y:S01]  /*0530*/  STL [R1+0x11e0], R2 ;  /* 0x0011e00201007387 */ /* 0x0001e20000100800 */
[----:B------:R-:W-:-:S02]  /*0540*/  IADD3 R29, R15, 0x35, RZ ;  /* 0x000000350f1d7810 */ /* 0x000fc40007ffe0ff */
[C---:B------:R-:W-:Y:S01]  /*0550*/  IADD3 R28, R15.reuse, 0x36, RZ ;  /* 0x000000360f1c7810 */ /* 0x040fe20007ffe0ff */
[----:B------:R1:W-:Y:S01]  /*0560*/  STL [R1+0x11e8], R4 ;  /* 0x0011e80401007387 */ /* 0x0003e20000100800 */
[C---:B------:R-:W-:Y:S02]  /*0570*/  IADD3 R5, R15.reuse, 0x3f, RZ ;  /* 0x0000003f0f057810 */ /* 0x040fe40007ffe0ff */
[----:B------:R-:W-:Y:S01]  /*0580*/  ISETP.GT.AND P0, PT, R6, 0x7f, PT ;  /* 0x0000007f0600780c */ /* 0x000fe20003f04270 */
[----:B------:R2:W-:Y:S01]  /*0590*/  STL [R1+0x11e4], R3 ;  /* 0x0011e40301007387 */ /* 0x0005e20000100800 */
[C---:B0-----:R-:W-:Y:S02]  /*05a0*/  IADD3 R2, R15.reuse, 0x4, RZ ;  /* 0x000000040f027810 */ /* 0x041fe40007ffe0ff */
[----:B-1----:R-:W-:-:S03]  /*05b0*/  IADD3 R4, R15, 0x5, RZ ;  /* 0x000000050f047810 */ /* 0x002fc60007ffe0ff */
[----:B------:R0:W-:Y:S01]  /*05c0*/  STL [R1+0x11ec], R2 ;  /* 0x0011ec0201007387 */ /* 0x0001e20000100800 */
[----:B--2---:R-:W-:-:S03]  /*05d0*/  IADD3 R3, R15, 0x6, RZ ;  /* 0x000000060f037810 */ /* 0x004fc60007ffe0ff */
[----:B------:R1:W-:Y:S04]  /*05e0*/  STL [R1+0x11f0], R4 ;  /* 0x0011f00401007387 */ /* 0x0003e80000100800 */
        /* <DEDUP_REMOVED lines=95> */
[----:B------:R-:W-:Y:S01]  /*0be0*/  STL [R1+0x12b0], R29 ;  /* 0x0012b01d01007387 */ /* 0x000fe20000100800 */
[----:B0-----:R-:W-:-:S05]  /*0bf0*/  IADD3 R2, R15, 0x37, RZ ;  /* 0x000000370f027810 */ /* 0x001fca0007ffe0ff */
[----:B------:R0:W-:Y:S04]  /*0c00*/  STL [R1+0x12bc], R2 ;  /* 0x0012bc0201007387 */ /* 0x0001e80000100800 */
[----:B------:R1:W-:Y:S04]  /*0c10*/  STL [R1+0x12b8], R3 ;  /* 0x0012b80301007387 */ /* 0x0003e80000100800 */
[----:B------:R-:W-:Y:S01]  /*0c20*/  STL [R1+0x12b4], R28 ;  /* 0x0012b41c01007387 */ /* 0x000fe20000100800 */
[C---:B0-----:R-:W-:Y:S02]  /*0c30*/  IADD3 R2, R15.reuse, 0x39, RZ ;  /* 0x000000390f027810 */ /* 0x041fe40007ffe0ff */
[----:B-1----:R-:W-:-:S03]  /*0c40*/  IADD3 R3, R15, 0x3b, RZ ;  /* 0x0000003b0f037810 */ /* 0x002fc60007ffe0ff */
[----:B------:R0:W-:Y:S04]  /*0c50*/  STL [R1+0x12c4], R2 ;  /* 0x0012c40201007387 */ /* 0x0001e80000100800 */
[----:B------:R1:W-:Y:S04]  /*0c60*/  STL [R1+0x12c0], R4 ;  /* 0x0012c00401007387 */ /* 0x0003e80000100800 */
[----:B------:R2:W-:Y:S01]  /*0c70*/  STL [R1+0x12cc], R3 ;  /* 0x0012cc0301007387 */ /* 0x0005e20000100800 */
[C---:B0-----:R-:W-:Y:S02]  /*0c80*/  IADD3 R2, R15.reuse, 0x3c, RZ ;  /* 0x0000003c0f027810 */ /* 0x041fe40007ffe0ff */
[----:B-1----:R-:W-:-:S03]  /*0c90*/  IADD3 R4, R15, 0x3e, RZ ;  /* 0x0000003e0f047810 */ /* 0x002fc60007ffe0ff */
[----:B------:R-:W-:Y:S01]  /*0ca0*/  STL [R1+0x12c8], R2 ;  /* 0x0012c80201007387 */ /* 0x000fe20000100800 */
[----:B--2---:R-:W-:-:S03]  /*0cb0*/  IADD3 R3, R15, 0x3d, RZ ;  /* 0x0000003d0f037810 */ /* 0x004fc60007ffe0ff */
[----:B------:R0:W-:Y:S04]  /*0cc0*/  STL [R1+0x12d4], R4 ;  /* 0x0012d40401007387 */ /* 0x0001e80000100800 */
[----:B------:R1:W-:Y:S04]  /*0cd0*/  STL [R1+0x12d8], R3 ;  /* 0x0012d80301007387 */ /* 0x0003e80000100800 */
[----:B------:R1:W-:Y:S01]  /*0ce0*/  STL [R1+0x12d0], R5 ;  /* 0x0012d00501007387 */ /* 0x0003e20000100800 */
[C---:B0-----:R-:W-:Y:S02]  /*0cf0*/  LOP3.LUT R4, R0.reuse, 0x3f, R12, 0xf8, !PT ;  /* 0x0000003f00047812 */ /* 0x041fe400078ef80c */
[----:B------:R-:W-:-:S03]  /*0d00*/  LOP3.LUT R0, R0, 0x40, R14, 0xfe, !PT ;  /* 0x0000004000007812 */ /* 0x000fc600078efe0e */
[----:B------:R1:W-:Y:S04]  /*0d10*/  STL [R1+0x5c0], R4 ;  /* 0x0005c00401007387 */ /* 0x0003e80000100800 */
[----:B------:R1:W-:Y:S01]  /*0d20*/  STL [R1+0x5c4], R0 ;  /* 0x0005c40001007387 */ /* 0x0003e20000100800 */
[----:B------:R-:W-:Y:S05]  /*0d30*/  @P0 BRA `(.L_x_0) ;  /* 0x0000037000000947 */ /* 0x000fea0003800000 */
[----:B-1----:R-:W-:Y:S01]  /*0d40*/  IMAD.SHL.U32 R0, R12, 0x80, RZ ;  /* 0x000000800c007824 */ /* 0x002fe200078e00ff */
[----:B------:R-:W-:Y:S01]  /*0d50*/  CS2R R24, SRZ ;  /* 0x0000000000187805 */ /* 0x000fe2000001ff00 */
[----:B------:R-:W-:Y:S01]  /*0d60*/  CS2R R26, SRZ ;  /* 0x00000000001a7805 */ /* 0x000fe2000001ff00 */
[----:B------:R-:W-:Y:S01]  /*0d70*/  CS2R R20, SRZ ;  /* 0x0000000000147805 */ /* 0x000fe2000001ff00 */
[----:B------:R-:W-:Y:S01]  /*0d80*/  CS2R R22, SRZ ;  /* 0x0000000000167805 */ /* 0x000fe2000001ff00 */
[----:B------:R0:W-:Y:S01]  /*0d90*/  STL [R1+0x11dc], R0 ;  /* 0x0011dc0001007387 */ /* 0x0001e20000100800 */
[----:B------:R-:W-:Y:S01]  /*0da0*/  CS2R R16, SRZ ;  /* 0x0000000000107805 */ /* 0x000fe2000001ff00 */
[----:B------:R-:W-:Y:S01]  /*0db0*/  CS2R R18, SRZ ;  /* 0x0000000000127805 */ /* 0x000fe2000001ff00 */
[----:B------:R-:W-:Y:S01]  /*0dc0*/  CS2R R12, SRZ ;  /* 0x00000000000c7805 */ /* 0x000fe2000001ff00 */
[----:B------:R0:W-:Y:S01]  /*0dd0*/  STL [R1], RZ ;  /* 0x000000ff01007387 */ /* 0x0001e20000100800 */
[----:B------:R-:W-:Y:S01]  /*0de0*/  CS2R R14, SRZ ;  /* 0x00000000000e7805 */ /* 0x000fe2000001ff00 */
[----:B------:R-:W-:Y:S01]  /*0df0*/  CS2R R8, SRZ ;  /* 0x0000000000087805 */ /* 0x000fe2000001ff00 */
[----:B------:R-:W-:Y:S01]  /*0e00*/  CS2R R10, SRZ ;  /* 0x00000000000a7805 */ /* 0x000fe2000001ff00 */
[----:B------:R0:W-:Y:S01]  /*0e10*/  STL [R1+0x4], RZ ;  /* 0x000004ff01007387 */ /* 0x0001e20000100800 */
[----:B------:R-:W-:Y:S01]  /*0e20*/  CS2R R4, SRZ ;  /* 0x0000000000047805 */ /* 0x000fe2000001ff00 */
[----:B------:R-:W-:-:S02]  /*0e30*/  CS2R R6, SRZ ;  /* 0x0000000000067805 */ /* 0x000fc4000001ff00 */
[----:B------:R0:W-:Y:S04]  /*0e40*/  STL [R1+0x8], RZ ;  /* 0x000008ff01007387 */ /* 0x0001e80000100800 */
        /* <DEDUP_REMOVED lines=36> */
[----:B------:R0:W-:Y:S01]  /*1090*/  STL [R1+0x9c], RZ ;  /* 0x00009cff01007387 */ /* 0x0001e20000100800 */
[----:B------:R-:W-:Y:S05]  /*10a0*/  BRA `(.L_x_1) ;  /* 0x000396e000007947 */ /* 0x000fea0003800000 */
.L_x_0:
[----:B-1----:R-:W2:Y:S04]  /*10b0*/  LDL R0, [R1+0x12d0] ;  /* 0x0012d00001007983 */ /* 0x002ea80000100800 */
[----:B------:R-:W3:Y:S04]  /*10c0*/  LDL R18, [R1+0x12d4] ;  /* 0x0012d40001127983 */ /* 0x000ee80000100800 */
[----:B------:R-:W4:Y:S04]  /*10d0*/  LDL R16, [R1+0x12c4] ;  /* 0x0012c40001107983 */ /* 0x000f280000100800 */
[----:B------:R-:W5:Y:S04]  /*10e0*/  LDL R14, [R1+0x12c0] ;  /* 0x0012c000010e7983 */ /* 0x000f680000100800 */
[----:B------:R-:W4:Y:S04]  /*10f0*/  LDL R11, [R1+0x12a8] ;  /* 0x0012a800010b7983 */ /* 0x000f280000100800 */
[----:B------:R-:W4:Y:S04]  /*1100*/  LDL R5, [R1+0x1294] ;  /* 0x0012940001057983 */ /* 0x000f280000100800 */
[----:B------:R-:W4:Y:S04]  /*1110*/  LDL R7, [R1+0x12cc] ;  /* 0x0012cc0001077983 */ /* 0x000f280000100800 */
[----:B------:R-:W4:Y:S04]  /*1120*/  LDL R8, [R1+0x5c0] ;  /* 0x0005c00001087983 */ /* 0x000f280000100800 */
[----:B------:R-:W4:Y:S04]  /*1130*/  LDL R25, [R1+0x5c4] ;  /* 0x0005c40001197983 */ /* 0x000f280000100800 */
[----:B------:R-:W4:Y:S04]  /*1140*/  LDL R17, [R1+0x12b8] ;  /* 0x0012b80001117983 */ /* 0x000f280000100800 */
[----:B------:R-:W4:Y:S04]  /*1150*/  LDL R9, [R1+0x12bc] ;  /* 0x0012bc0001097983 */ /* 0x000f280000100800 */
[----:B------:R-:W4:Y:S01]  /*1160*/  LDL R15, [R1+0x12a4] ;  /* 0x0012a400010f7983 */ /* 0x000f220000100800 */
[----:B------:R-:W-:-:S02]  /*1170*/  IMAD.MOV.U32 R21, RZ, RZ, R2 ;  /* 0x000000ffff157224 */ /* 0x000fc400078e0002 */
[----:B------:R-:W-:Y:S01]  /*1180*/  IMAD.MOV.U32 R20, RZ, RZ, R3 ;  /* 0x000000ffff147224 */ /* 0x000fe200078e0003 */
[----:B------:R-:W5:Y:S04]  /*1190*/  LDL R13, [R1+0x1298] ;  /* 0x00129800010d7983 */ /* 0x000f680000100800 */
[----:B------:R-:W5:Y:S04]  /*11a0*/  LDL R19, [R1+0x12ac] ;  /* 0x0012ac0001137983 */ /* 0x000f680000100800 */
[----:B------:R-:W5:Y:S04]  /*11b0*/  LDL R12, [R1+0x129c] ;  /* 0x00129c00010c7983 */ /* 0x000f680000100800 */
[----:B------:R-:W5:Y:S01]  /*11c0*/  LDL R10, [R1+0x12a0] ;  /* 0x0012a000010a7983 */ /* 0x000f620000100800 */
[----:B--2---:R-:W-:Y:S01]  /*11d0*/  IMAD.MOV.U32 R27, RZ, RZ, R0 ;  /* 0x000000ffff1b7224 */ /* 0x004fe200078e0000 */
[----:B------:R-:W-:-:S05]  /*11e0*/  IABS R0, c[0x0][0x178] ;  /* 0x00005e0000007a13 */ /* 0x000fca0000000000 */
[----:B------:R-:W-:-:S04]  /*11f0*/  IMAD.MOV.U32 R24, RZ, RZ, R0 ;  /* 0x000000ffff187224 */ /* 0x000fc800078e0000 */
[----:B------:R-:W0:Y:S01]  /*1200*/  I2F.RP R2, R24 ;  /* 0x0000001800027306 */ /* 0x000e220000209400 */
[----:B---3--:R-:W-:Y:S02]  /*1210*/  IMAD.MOV.U32 R26, RZ, RZ, R18 ;  /* 0x000000ffff1a7224 */ /* 0x008fe400078e0012 */
[----:B------:R-:W-:Y:S01]  /*1220*/  IMAD.MOV.U32 R18, RZ, RZ, R29 ;  /* 0x000000ffff127224 */ /* 0x000fe200078e001d */
[----:B------:R-:W-:-:S04]  /*1230*/  IABS R29, c[0x0][0x17c] ;  /* 0x00005f00001d7a13 */ /* 0x000fc80000000000 */
[----:B------:R-:W1:Y:S08]  /*1240*/  I2F.RP R0, R29 ;  /* 0x0000001d00007306 */ /* 0x000e700000209400 */
[----:B0-----:R-:W0:Y:S08]  /*1250*/  MUFU.RCP R2, R2 ;  /* 0x0000000200027308 */ /* 0x001e300000001000 */
[----:B-1----:R-:W1:Y:S01]  /*1260*/  MUFU.RCP R0, R0 ;  /* 0x0000000000007308 */ /* 0x002e620000001000 */
[----:B0-----:R-:W-:-:S07]  /*1270*/  IADD3 R2, R2, 0xffffffe, RZ ;  /* 0x0ffffffe02027810 */ /* 0x001fce0007ffe0ff */
[----:B------:R0:W2:Y:S01]  /*1280*/  F2I.FTZ.U32.TRUNC.NTZ R3, R2 ;  /* 0x0000000200037305 */ /* 0x0000a2000021f000 */
[----:B----4-:R-:W-:Y:S02]  /*1290*/  IMAD.MOV.U32 R22, RZ, RZ, R16 ;  /* 0x000000ffff167224 */ /* 0x010fe400078e0010 */
[----:B-----5:R-:W-:Y:S01]  /*12a0*/  IMAD.MOV.U32 R16, RZ, RZ, R14 ;  /* 0x000000ffff107224 */ /* 0x020fe200078e000e */
[----:B-1----:R-:W-:Y:S01]  /*12b0*/  IADD3 R0, R0, 0xffffffe, RZ ;  /* 0x0ffffffe00007810 */ /* 0x002fe20007ffe0ff */
[----:B------:R-:W-:Y:S02]  /*12c0*/  IMAD.MOV.U32 R14, RZ, RZ, R11 ;  /* 0x000000ffff0e7224 */ /* 0x000fe400078e000b */
[----:B------:R-:W-:Y:S02]  /*12d0*/  IMAD.MOV.U32 R11, RZ, RZ, R5 ;  /* 0x000000ffff0b7224 */ /* 0x000fe400078e0005 */
[----:B------:R1:W3:Y:S01]  /*12e0*/  F2I.FTZ.U32.TRUNC.NTZ R5, R0 ;  /* 0x0000000000057305 */ /* 0x0002e2000021f000 */
[----:B------:R-:W-:Y:S01]  /*12f0*/  IMAD.MOV.U32 R23, RZ, RZ, R7 ;  /* 0x000000ffff177224 */ /* 0x000fe200078e0007 */
[----:B------:R-:W-:Y:S01]  /*1300*/  IABS R8, R8 ;  /* 0x0000000800087213 */ /* 0x000fe20000000000 */
[----:B0-----:R-:W-:-:S02]  /*1310*/  IMAD.MOV.U32 R2, RZ, RZ, RZ ;  /* 0x000000ffff027224 */ /* 0x001fc400078e00ff */
[----:B--2---:R-:W-:-:S04]  /*1320*/  IMAD.MOV R7, RZ, RZ, -R3 ;  /* 0x000000ffff077224 */ /* 0x004fc800078e0a03 */
[----:B------:R-:W-:Y:S01]  /*1330*/  IMAD R7, R7, R24, RZ ;  /* 0x0000001807077224 */ /* 0x000fe200078e02ff */
[----:B-1----:R-:W-:Y:S01]  /*1340*/  IABS R0, R25 ;  /* 0x0000001900007213 */ /* 0x002fe20000000000 */
[----:B------:R-:W-:Y:S02]  /*1350*/  IMAD.MOV.U32 R25, RZ, RZ, R26 ;  /* 0x000000ffff197224 */ /* 0x000fe400078e001a */
[----:B------:R-:W-:-:S04]  /*1360*/  IMAD.HI.U32 R7, R3, R7, R2 ;  /* 0x0000000703077227 */ /* 0x000fc800078e0002 */
[----:B------:R-:W-:Y:S02]  /*1370*/  IMAD.MOV.U32 R3, RZ, RZ, R8 ;  /* 0x000000ffff037224 */ /* 0x000fe400078e0008 */
[----:B---3--:R-:W-:Y:S02]  /*1380*/  IMAD.MOV R4, RZ, RZ, -R5 ;  /* 0x000000ffff047224 */ /* 0x008fe400078e0a05 */
[----:B------:R-:W-:Y:S02]  /*1390*/  IMAD.MOV.U32 R26, RZ, RZ, R20 ;  /* 0x000000ffff1a7224 */ /* 0x000fe400078e0014 */
[----:B------:R-:W-:Y:S01]  /*13a0*/  IMAD.MOV.U32 R2, RZ, RZ, R0 ;  /* 0x000000ffff027224 */ /* 0x000fe200078e0000 */
[----:B------:R-:W-:Y:S01]  /*13b0*/  IABS R0, R27 ;  /* 0x0000001b00007213 */ /* 0x000fe20000000000 */
[----:B------:R-:W-:Y:S02]  /*13c0*/  IMAD.MOV.U32 R20, RZ, RZ, R23 ;  /* 0x000000ffff147224 */ /* 0x000fe400078e0017 */
[----:B------:R-:W-:-:S02]  /*13d0*/  IMAD.MOV.U32 R23, RZ, RZ, R17 ;  /* 0x000000ffff177224 */ /* 0x000fc400078e0011 */
[----:B------:R-:W-:Y:S02]  /*13e0*/  IMAD.MOV.U32 R27, RZ, RZ, R21 ;  /* 0x000000ffff1b7224 */ /* 0x000fe400078e0015 */
[----:B------:R-:W-:Y:S02]  /*13f0*/  IMAD.MOV.U32 R17, RZ, RZ, R28 ;  /* 0x000000ffff117224 */ /* 0x000fe400078e001c */
[----:B------:R-:W-:-:S04]  /*1400*/  IMAD.HI.U32 R8, R7, R3, RZ ;  /* 0x0000000307087227 */ /* 0x000fc800078e00ff */
[----:B------:R-:W-:Y:S02]  /*1410*/  IMAD.MOV.U32 R21, RZ, RZ, R16 ;  /* 0x000000ffff157224 */ /* 0x000fe400078e0010 */
[----:B------:R-:W-:Y:S02]  /*1420*/  IMAD R28, R4, R29, RZ ;  /* 0x0000001d041c7224 */ /* 0x000fe400078e02ff */
[----:B------:R-:W-:Y:S01]  /*1430*/  IMAD.MOV.U32 R16, RZ, RZ, R9 ;  /* 0x000000ffff107224 */ /* 0x000fe200078e0009 */
[----:B------:R-:W-:Y:S01]  /*1440*/  SHF.R.S32.HI R9, RZ, 0x1f, R6 ;  /* 0x0000001fff097819 */ /* 0x000fe20000011406 */
[----:B------:R-:W-:Y:S02]  /*1450*/  IMAD.MOV.U32 R4, RZ, RZ, RZ ;  /* 0x000000ffff047224 */ /* 0x000fe400078e00ff */
[----:B------:R-:W-:Y:S01]  /*1460*/  IMAD.HI.U32 R7, R7, R2, RZ ;  /* 0x0000000207077227 */ /* 0x000fe200078e00ff */
[----:B------:R-:W-:-:S03]  /*1470*/  LEA.HI R6, R9, R6, RZ, 0x7 ;  /* 0x0000000609067211 */ /* 0x000fc600078f38ff */
[----:B------:R-:W-:Y:S02]  /*1480*/  IMAD.MOV R8, RZ, RZ, -R8 ;  /* 0x000000ffff087224 */ /* 0x000fe400078e0a08 */
[----:B------:R-:W-:Y:S01]  /*1490*/  IMAD.HI.U32 R28, R5, R28, R4 ;  /* 0x0000001c051c7227 */ /* 0x000fe200078e0004 */
[----:B------:R-:W-:-:S03]  /*14a0*/  IABS R4, R25 ;  /* 0x0000001900047213 */ /* 0x000fc60000000000 */
[----:B------:R-:W-:Y:S02]  /*14b0*/  IMAD.MOV R7, RZ, RZ, -R7 ;  /* 0x000000ffff077224 */ /* 0x000fe400078e0a07 */
[C---:B------:R-:W-:Y:S02]  /*14c0*/  IMAD R3, R24.reuse, R8, R3 ;  /* 0x0000000818037224 */ /* 0x040fe400078e0203 */
[----:B------:R-:W-:Y:S01]  /*14d0*/  IMAD R2, R24, R7, R2 ;  /* 0x0000000718027224 */ /* 0x000fe200078e0202 */
[----:B------:R0:W-:Y:S01]  /*14e0*/  STL [R1+0x3a4], R6 ;  /* 0x0003a40601007387 */ /* 0x0001e20000100800 */
[----:B------:R-:W-:Y:S01]  /*14f0*/  IMAD.HI.U32 R5, R28, R0, RZ ;  /* 0x000000001c057227 */ /* 0x000fe200078e00ff */
[----:B------:R-:W-:Y:S02]  /*1500*/  IABS R8, R26 ;  /* 0x0000001a00087213 */ /* 0x000fe40000000000 */
[----:B------:R1:W-:Y:S01]  /*1510*/  STL [R1+0x84], R3 ;  /* 0x0000840301007387 */ /* 0x0003e20000100800 */
[----:B------:R-:W-:-:S03]  /*1520*/  IMAD.MOV R5, RZ, RZ, -R5 ;  /* 0x000000ffff057224 */ /* 0x000fc600078e0a05 */
[----:B------:R2:W-:Y:S01]  /*1530*/  STL [R1+0x80], R2 ;  /* 0x0000800201007387 */ /* 0x0005e20000100800 */
[----:B0-----:R-:W-:Y:S01]  /*1540*/  IABS R6, R27 ;  /* 0x0000001b00067213 */ /* 0x001fe20000000000 */
[----:B-1----:R-:W-:Y:S01]  /*1550*/  IMAD.MOV.U32 R3, RZ, RZ, R4 ;  /* 0x000000ffff037224 */ /* 0x002fe200078e0004 */
[----:B--2---:R-:W-:-:S03]  /*1560*/  IABS R2, R20 ;  /* 0x0000001400027213 */ /* 0x004fc60000000000 */
[----:B------:R-:W-:-:S04]  /*1570*/  IMAD.HI.U32 R4, R28, R3, RZ ;  /* 0x000000031c047227 */ /* 0x000fc800078e00ff */
[----:B------:R-:W-:-:S04]  /*1580*/  IMAD.HI.U32 R9, R28, R8, RZ ;  /* 0x000000081c097227 */ /* 0x000fc800078e00ff */
[----:B------:R-:W-:Y:S02]  /*1590*/  IMAD R0, R29, R5, R0 ;  /* 0x000000051d007224 */ /* 0x000fe400078e0200 */
[----:B------:R-:W-:-:S04]  /*15a0*/  IMAD.HI.U32 R7, R28, R6, RZ ;  /* 0x000000061c077227 */ /* 0x000fc800078e00ff */
[----:B------:R-:W-:Y:S01]  /*15b0*/  IMAD.HI.U32 R5, R28, R2, RZ ;  /* 0x000000021c057227 */ /* 0x000fe200078e00ff */
[----:B------:R0:W-:Y:S03]  /*15c0*/  STL [R1+0x7c], R0 ;  /* 0x00007c0001007387 */ /* 0x0001e60000100800 */
[----:B------:R-:W-:Y:S02]  /*15d0*/  IMAD.MOV R4, RZ, RZ, -R4 ;  /* 0x000000ffff047224 */ /* 0x000fe400078e0a04 */
[----:B------:R-:W-:Y:S02]  /*15e0*/  IMAD.MOV R9, RZ, RZ, -R9 ;  /* 0x000000ffff097224 */ /* 0x000fe400078e0a09 */
[----:B------:R-:W-:Y:S02]  /*15f0*/  IMAD.MOV R7, RZ, RZ, -R7 ;  /* 0x000000ffff077224 */ /* 0x000fe400078e0a07 */
[----:B------:R-:W-:Y:S01]  /*1600*/  IMAD.MOV R5, RZ, RZ, -R5 ;  /* 0x000000ffff057224 */ /* 0x000fe200078e0a05 */
[----:B0-----:R-:W-:Y:S01]  /*1610*/  IABS R0, R21 ;  /* 0x0000001500007213 */ /* 0x001fe20000000000 */
[----:B------:R-:W-:-:S02]  /*1620*/  IMAD R3, R29, R4, R3 ;  /* 0x000000041d037224 */ /* 0x000fc400078e0203 */
[C---:B------:R-:W-:Y:S02]  /*1630*/  IMAD R8, R29.reuse, R9, R8 ;  /* 0x000000091d087224 */ /* 0x040fe400078e0208 */
[C---:B------:R-:W-:Y:S02]  /*1640*/  IMAD R6, R29.reuse, R7, R6 ;  /* 0x000000071d067224 */ /* 0x040fe400078e0206 */
[----:B------:R-:W-:Y:S01]  /*1650*/  IMAD R2, R29, R5, R2 ;  /* 0x000000051d027224 */ /* 0x000fe200078e0202 */
[----:B------:R0:W-:Y:S01]  /*1660*/  STL [R1+0x78], R3 ;  /* 0x0000780301007387 */ /* 0x0001e20000100800 */
[----:B------:R-:W-:-:S03]  /*1670*/  IMAD.HI.U32 R4, R28, R0, RZ ;  /* 0x000000001c047227 */ /* 0x000fc600078e00ff */
[----:B------:R1:W-:Y:S01]  /*1680*/  STL [R1+0x74], R8 ;  /* 0x0000740801007387 */ /* 0x0003e20000100800 */
[----:B------:R-:W-:-:S03]  /*1690*/  IMAD.MOV R4, RZ, RZ, -R4 ;  /* 0x000000ffff047224 */ /* 0x000fc600078e0a04 */
[----:B------:R2:W-:Y:S01]  /*16a0*/  STL [R1+0x70], R6 ;  /* 0x0000700601007387 */ /* 0x0005e20000100800 */
[----:B0-----:R-:W-:-:S03]  /*16b0*/  IABS R3, R22 ;  /* 0x0000001600037213 */ /* 0x001fc60000000000 */
[----:B------:R0:W-:Y:S01]  /*16c0*/  STL [R1+0x6c], R2 ;  /* 0x00006c0201007387 */ /* 0x0001e20000100800 */
[----:B-1----:R-:W-:Y:S01]  /*16d0*/  IABS R8, R23 ;  /* 0x0000001700087213 */ /* 0x002fe20000000000 */
[----:B------:R-:W-:Y:S01]  /*16e0*/  IMAD.HI.U32 R5, R28, R3, RZ ;  /* 0x000000031c057227 */ /* 0x000fe200078e00ff */
[----:B--2---:R-:W-:-:S03]  /*16f0*/  IABS R6, R16 ;  /* 0x0000001000067213 */ /* 0x004fc60000000000 */
[----:B------:R-:W-:Y:S01]  /*1700*/  IMAD.HI.U32 R9, R28, R8, RZ ;  /* 0x000000081c097227 */ /* 0x000fe200078e00ff */
[----:B0-----:R-:W-:-:S03]  /*1710*/  IABS R2, R17 ;  /* 0x0000001100027213 */ /* 0x001fc60000000000 */
[----:B------:R-:W-:Y:S02]  /*1720*/  IMAD R0, R29, R4, R0 ;  /* 0x000000041d007224 */ /* 0x000fe400078e0200 */
[----:B------:R-:W-:-:S04]  /*1730*/  IMAD.HI.U32 R7, R28, R6, RZ ;  /* 0x000000061c077227 */ /* 0x000fc800078e00ff */
[----:B------:R-:W-:-:S04]  /*1740*/  IMAD.HI.U32 R4, R28, R2, RZ ;  /* 0x000000021c047227 */ /* 0x000fc800078e00ff */
[----:B------:R-:W-:Y:S02]  /*1750*/  IMAD.MOV R5, RZ, RZ, -R5 ;  /* 0x000000ffff057224 */ /* 0x000fe400078e0a05 */
[----:B------:R-:W-:Y:S02]  /*1760*/  IMAD.MOV R9, RZ, RZ, -R9 ;  /* 0x000000ffff097224 */ /* 0x000fe400078e0a09 */
[----:B------:R-:W-:Y:S02]  /*1770*/  IMAD.MOV R7, RZ, RZ, -R7 ;  /* 0x000000ffff077224 */ /* 0x000fe400078e0a07 */
[----:B------:R-:W-:Y:S02]  /*1780*/  IMAD.MOV R4, RZ, RZ, -R4 ;  /* 0x000000ffff047224 */ /* 0x000fe400078e0a04 */
[C---:B------:R-:W-:Y:S02]  /*1790*/  IMAD R3, R29.reuse, R5, R3 ;  /* 0x000000051d037224 */ /* 0x040fe400078e0203 */
[----:B------:R-:W-:-:S02]  /*17a0*/  IMAD R8, R29, R9, R8 ;  /* 0x000000091d087224 */ /* 0x000fc400078e0208 */
[C---:B------:R-:W-:Y:S01]  /*17b0*/  IMAD R6, R29.reuse, R7, R6 ;  /* 0x000000071d067224 */ /* 0x040fe200078e0206 */
[----:B------:R-:W-:Y:S01]  /*17c0*/  STL [R1+0x68], R0 ;  /* 0x0000680001007387 */ /* 0x000fe20000100800 */
[----:B------:R-:W-:-:S03]  /*17d0*/  IMAD R2, R29, R4, R2 ;  /* 0x000000041d027224 */ /* 0x000fc600078e0202 */
[----:B------:R-:W-:Y:S04]  /*17e0*/  STL [R1+0x64], R3 ;  /* 0x0000640301007387 */ /* 0x000fe80000100800 */
[----:B------:R0:W-:Y:S04]  /*17f0*/  STL [R1+0x60], R8 ;  /* 0x0000600801007387 */ /* 0x0001e80000100800 */
[----:B------:R1:W-:Y:S04]  /*1800*/  STL [R1+0x5c], R6 ;  /* 0x00005c0601007387 */ /* 0x0003e80000100800 */
[----:B------:R2:W-:Y:S01]  /*1810*/  STL [R1+0x58], R2 ;  /* 0x0000580201007387 */ /* 0x0005e20000100800 */
[----:B0-----:R-:W-:-:S03]  /*1820*/  IABS R8, R14 ;  /* 0x0000000e00087213 */ /* 0x001fc60000000000 */
[----:B------:R-:W3:Y:S01]  /*1830*/  LDL R14, [R1+0x1290] ;  /* 0x00129000010e7983 */ /* 0x000ee20000100800 */
[----:B-1----:R-:W-:-:S03]  /*1840*/  IABS R6, R15 ;  /* 0x0000000f00067213 */ /* 0x002fc60000000000 */
[----:B------:R-:W4:Y:S01]  /*1850*/  LDL R15, [R1+0x128c] ;  /* 0x00128c00010f7983 */ /* 0x000f220000100800 */
[----:B------:R-:W-:Y:S02]  /*1860*/  IABS R0, R18 ;  /* 0x0000001200007213 */ /* 0x000fe40000000000 */
[----:B------:R-:W-:-:S03]  /*1870*/  IABS R3, R19 ;  /* 0x0000001300037213 */ /* 0x000fc60000000000 */
[C---:B------:R-:W-:Y:S01]  /*1880*/  IMAD.HI.U32 R5, R28.reuse, R0, RZ ;  /* 0x000000001c057227 */ /* 0x040fe200078e00ff */
[----:B--2---:R-:W-:Y:S02]  /*1890*/  IABS R2, R10 ;  /* 0x0000000a00027213 */ /* 0x004fe40000000000 */
[----:B------:R-:W2:Y:S01]  /*18a0*/  LDL R10, [R1+0x1288] ;  /* 0x00128800010a7983 */ /* 0x000ea20000100800 */
[----:B------:R-:W-:Y:S02]  /*18b0*/  IMAD.MOV R5, RZ, RZ, -R5 ;  /* 0x000000ffff057224 */ /* 0x000fe400078e0a05 */
[----:B------:R-:W-:-:S04]  /*18c0*/  IMAD.HI.U32 R4, R28, R3, RZ ;  /* 0x000000031c047227 */ /* 0x000fc800078e00ff */
[----:B------:R-:W-:-:S04]  /*18d0*/  IMAD.HI.U32 R9, R28, R8, RZ ;  /* 0x000000081c097227 */ /* 0x000fc800078e00ff */
[----:B------:R-:W-:Y:S02]  /*18e0*/  IMAD R0, R29, R5, R0 ;  /* 0x000000051d007224 */ /* 0x000fe400078e0200 */
[----:B------:R-:W-:-:S04]  /*18f0*/  IMAD.HI.U32 R7, R28, R6, RZ ;  /* 0x000000061c077227 */ /* 0x000fc800078e00ff */
[----:B------:R-:W-:Y:S02]  /*1900*/  IMAD.MOV R4, RZ, RZ, -R4 ;  /* 0x000000ffff047224 */ /* 0x000fe400078e0a04 */
[----:B------:R-:W-:-:S04]  /*1910*/  IMAD.HI.U32 R5, R28, R2, RZ ;  /* 0x000000021c057227 */ /* 0x000fc800078e00ff */
[----:B------:R-:W-:Y:S02]  /*1920*/  IMAD.MOV R9, RZ, RZ, -R9 ;  /* 0x000000ffff097224 */ /* 0x000fe400078e0a09 */
[----:B------:R-:W-:Y:S02]  /*1930*/  IMAD.MOV R7, RZ, RZ, -R7 ;  /* 0x000000ffff077224 */ /* 0x000fe400078e0a07 */
[C---:B------:R-:W-:Y:S02]  /*1940*/  IMAD R3, R29.reuse, R4, R3 ;  /* 0x000000041d037224 */ /* 0x040fe400078e0203 */
[----:B------:R-:W-:Y:S01]  /*1950*/  IMAD.MOV R5, RZ, RZ, -R5 ;  /* 0x000000ffff057224 */ /* 0x000fe200078e0a05 */
[----:B------:R0:W-:Y:S01]  /*1960*/  STL [R1+0x54], R0 ;  /* 0x0000540001007387 */ /* 0x0001e20000100800 */
[C---:B------:R-:W-:Y:S02]  /*1970*/  IMAD R8, R29.reuse, R9, R8 ;  /* 0x000000091d087224 */ /* 0x040fe400078e0208 */
[----:B------:R-:W-:-:S02]  /*1980*/  IMAD R6, R29, R7, R6 ;  /* 0x000000071d067224 */ /* 0x000fc400078e0206 */
[----:B------:R-:W-:Y:S01]  /*1990*/  IMAD R2, R29, R5, R2 ;  /* 0x000000051d027224 */ /* 0x000fe200078e0202 */
[----:B------:R-:W-:Y:S02]  /*19a0*/  IABS R4, R13 ;  /* 0x0000000d00047213 */ /* 0x000fe40000000000 */
[----:B0-----:R-:W-:Y:S02]  /*19b0*/  IABS R0, R12 ;  /* 0x0000000c00007213 */ /* 0x001fe40000000000 */
[----:B------:R-:W5:Y:S04]  /*19c0*/  LDL R12, [R1+0x1284] ;  /* 0x00128400010c7983 */ /* 0x000f680000100800 */
[----:B------:R-:W-:Y:S04]  /*19d0*/  STL [R1+0x50], R3 ;  /* 0x0000500301007387 */ /* 0x000fe80000100800 */
[----:B------:R0:W-:Y:S04]  /*19e0*/  STL [R1+0x4c], R8 ;  /* 0x00004c0801007387 */ /* 0x0001e80000100800 */
[----:B------:R-:W5:Y:S04]  /*19f0*/  LDL R13, [R1+0x1280] ;  /* 0x00128000010d7983 */ /* 0x000f680000100800 */
[----:B------:R-:W-:Y:S01]  /*1a00*/  STL [R1+0x48], R6 ;  /* 0x0000480601007387 */ /* 0x000fe20000100800 */
[----:B0-----:R-:W-:-:S03]  /*1a10*/  IABS R8, R11 ;  /* 0x0000000b00087213 */ /* 0x001fc60000000000 */
[----:B------:R4:W-:Y:S04]  /*1a20*/  STL [R1+0x44], R2 ;  /* 0x0000440201007387 */ /* 0x0009e80000100800 */
[----:B------:R-:W5:Y:S01]  /*1a30*/  LDL R11, [R1+0x127c] ;  /* 0x00127c00010b7983 */ /* 0x000f620000100800 */
[----:B---3--:R-:W-:-:S03]  /*1a40*/  IABS R5, R14 ;  /* 0x0000000e00057213 */ /* 0x008fc60000000000 */
[----:B------:R-:W3:Y:S01]  /*1a50*/  LDL R14, [R1+0x1278] ;  /* 0x00127800010e7983 */ /* 0x000ee20000100800 */
[----:B----4-:R-:W-:-:S03]  /*1a60*/  IABS R2, R15 ;  /* 0x0000000f00027213 */ /* 0x010fc60000000000 */
[----:B------:R-:W4:Y:S01]  /*1a70*/  LDL R15, [R1+0x1270] ;  /* 0x00127000010f7983 */ /* 0x000f220000100800 */
[----:B------:R-:W-:-:S04]  /*1a80*/  IMAD.HI.U32 R3, R28, R0, RZ ;  /* 0x000000001c037227 */ /* 0x000fc800078e00ff */
[----:B------:R-:W-:Y:S02]  /*1a90*/  IMAD.MOV R3, RZ, RZ, -R3 ;  /* 0x000000ffff037224 */ /* 0x000fe400078e0a03 */
[----:B------:R-:W-:-:S04]  /*1aa0*/  IMAD.HI.U32 R9, R28, R4, RZ ;  /* 0x000000041c097227 */ /* 0x000fc800078e00ff */
[----:B------:R-:W-:-:S04]  /*1ab0*/  IMAD.HI.U32 R7, R28, R8, RZ ;  /* 0x000000081c077227 */ /* 0x000fc800078e00ff */
[----:B------:R-:W-:Y:S02]  /*1ac0*/  IMAD R0, R29, R3, R0 ;  /* 0x000000031d007224 */ /* 0x000fe400078e0200 */
[----:B------:R-:W-:-:S04]  /*1ad0*/  IMAD.HI.U32 R6, R28, R5, RZ ;  /* 0x000000051c067227 */ /* 0x000fc800078e00ff */
[----:B------:R-:W-:-:S04]  /*1ae0*/  IMAD.HI.U32 R3, R28, R2, RZ ;  /* 0x000000021c037227 */ /* 0x000fc800078e00ff */
[----:B------:R-:W-:Y:S02]  /*1af0*/  IMAD.MOV R9, RZ, RZ, -R9 ;  /* 0x000000ffff097224 */ /* 0x000fe400078e0a09 */
[----:B------:R-:W-:Y:S02]  /*1b00*/  IMAD.MOV R7, RZ, RZ, -R7 ;  /* 0x000000ffff077224 */ /* 0x000fe400078e0a07 */
[----:B------:R-:W-:Y:S02]  /*1b10*/  IMAD.MOV R6, RZ, RZ, -R6 ;  /* 0x000000ffff067224 */ /* 0x000fe400078e0a06 */
[----:B------:R-:W-:Y:S01]  /*1b20*/  IMAD.MOV R3, RZ, RZ, -R3 ;  /* 0x000000ffff037224 */ /* 0x000fe200078e0a03 */
[----:B------:R2:W-:Y:S01]  /*1b30*/  STL [R1+0x40], R0 ;  /* 0x0000400001007387 */ /* 0x0005e20000100800 */
[C---:B------:R-:W-:Y:S02]  /*1b40*/  IMAD R4, R29.reuse, R9, R4 ;  /* 0x000000091d047224 */ /* 0x040fe400078e0204 */
[----:B------:R-:W-:-:S02]  /*1b50*/  IMAD R7, R29, R7, R8 ;  /* 0x000000071d077224 */ /* 0x000fc400078e0208 */
[C---:B------:R-:W-:Y:S02]  /*1b60*/  IMAD R5, R29.reuse, R6, R5 ;  /* 0x000000061d057224 */ /* 0x040fe400078e0205 */
[----:B------:R-:W-:Y:S01]  /*1b70*/  IMAD R2, R29, R3, R2 ;  /* 0x000000031d027224 */ /* 0x000fe200078e0202 */
[----:B--2---:R-:W-:Y:S02]  /*1b80*/  IABS R0, R10 ;  /* 0x0000000a00007213 */ /* 0x004fe40000000000 */
[----:B------:R-:W2:Y:S04]  /*1b90*/  LDL R10, [R1+0x1274] ;  /* 0x00127400010a7983 */ /* 0x000ea80000100800 */
[----:B------:R5:W-:Y:S01]  /*1ba0*/  STL [R1+0x3c], R4 ;  /* 0x00003c0401007387 */ /* 0x000be20000100800 */
[----:B------:R-:W-:-:S03]  /*1bb0*/  IMAD.HI.U32 R9, R28, R0, RZ ;  /* 0x000000001c097227 */ /* 0x000fc600078e00ff */
[----:B------:R-:W-:Y:S04]  /*1bc0*/  STL [R1+0x38], R7 ;  /* 0x0000380701007387 */ /* 0x000fe80000100800 */
[----:B------:R0:W-:Y:S01]  /*1bd0*/  STL [R1+0x34], R5 ;  /* 0x0000340501007387 */ /* 0x0001e20000100800 */
[----:B-----5:R-:W-:-:S03]  /*1be0*/  IABS R4, R12 ;  /* 0x0000000c00047213 */ /* 0x020fc60000000000 */
[----:B------:R1:W-:Y:S04]  /*1bf0*/  STL [R1+0x30], R2 ;  /* 0x0000300201007387 */ /* 0x0003e80000100800 */
[----:B------:R-:W5:Y:S04]  /*1c00*/  LDL R19, [R1+0x1268] ;  /* 0x0012680001137983 */ /* 0x000f680000100800 */
[----:B------:R-:W5:Y:S01]  /*1c10*/  LDL R12, [R1+0x126c] ;  /* 0x00126c00010c7983 */ /* 0x000f620000100800 */
[----:B0-----:R-:W-:Y:S02]  /*1c20*/  IMAD.MOV R5, RZ, RZ, -R9 ;  /* 0x000000ffff057224 */ /* 0x001fe400078e0a09 */
[----:B------:R-:W-:Y:S01]  /*1c30*/  IMAD.HI.U32 R7, R28, R4, RZ ;  /* 0x000000041c077227 */ /* 0x000fe200078e00ff */
[----:B-1----:R-:W-:-:S02]  /*1c40*/  IABS R2, R11 ;  /* 0x0000000b00027213 */ /* 0x002fc40000000000 */
[----:B------:R-:W5:Y:S01]  /*1c50*/  LDL R11, [R1+0x1264] ;  /* 0x00126400010b7983 */ /* 0x000f620000100800 */
[----:B------:R-:W-:Y:S01]  /*1c60*/  IMAD R0, R29, R5, R0 ;  /* 0x000000051d007224 */ /* 0x000fe200078e0200 */
[----:B------:R-:W-:Y:S01]  /*1c70*/  IABS R3, R13 ;  /* 0x0000000d00037213 */ /* 0x000fe20000000000 */
[----:B------:R-:W-:-:S04]  /*1c80*/  IMAD.MOV R5, RZ, RZ, -R7 ;  /* 0x000000ffff057224 */ /* 0x000fc800078e0a07 */
[----:B------:R-:W-:Y:S02]  /*1c90*/  IMAD R5, R29, R5, R4 ;  /* 0x000000051d057224 */ /* 0x000fe400078e0204 */
[----:B------:R-:W-:Y:S01]  /*1ca0*/  IMAD.HI.U32 R7, R28, R3, RZ ;  /* 0x000000031c077227 */ /* 0x000fe200078e00ff */
[----:B---3--:R-:W-:Y:S02]  /*1cb0*/  IABS R6, R14 ;  /* 0x0000000e00067213 */ /* 0x008fe40000000000 */
[----:B------:R-:W3:Y:S04]  /*1cc0*/  LDL R14, [R1+0x1260] ;  /* 0x00126000010e7983 */ /* 0x000ee80000100800 */
[----:B------:R0:W-:Y:S04]  /*1cd0*/  STL [R1+0x2c], R0 ;  /* 0x00002c0001007387 */ /* 0x0001e80000100800 */
[----:B------:R-:W3:Y:S04]  /*1ce0*/  LDL R13, [R1+0x125c] ;  /* 0x00125c00010d7983 */ /* 0x000ee80000100800 */
[----:B------:R1:W-:Y:S01]  /*1cf0*/  STL [R1+0x28], R5 ;  /* 0x0000280501007387 */ /* 0x0003e20000100800 */
[----:B0-----:R-:W-:-:S02]  /*1d00*/  IMAD.MOV.U32 R0, RZ, RZ, R6 ;  /* 0x000000ffff007224 */ /* 0x001fc400078e0006 */
[----:B-1----:R-:W-:-:S04]  /*1d10*/  IMAD.MOV R5, RZ, RZ, -R7 ;  /* 0x000000ffff057224 */ /* 0x002fc800078e0a07 */
[----:B------:R-:W-:Y:S01]  /*1d20*/  IMAD R3, R29, R5, R3 ;  /* 0x000000051d037224 */ /* 0x000fe200078e0203 */
[----:B----4-:R-:W-:-:S04]  /*1d30*/  IABS R6, R15 ;  /* 0x0000000f00067213 */ /* 0x010fc80000000000 */
[----:B------:R-:W-:Y:S04]  /*1d40*/  STL [R1+0x24], R3 ;  /* 0x0000240301007387 */ /* 0x000fe80000100800 */
[----:B------:R-:W4:Y:S01]  /*1d50*/  LDL R15, [R1+0x1258] ;  /* 0x00125800010f7983 */ /* 0x000f220000100800 */
[----:B------:R-:W-:-:S04]  /*1d60*/  IMAD.HI.U32 R8, R28, R2, RZ ;  /* 0x000000021c087227 */ /* 0x000fc800078e00ff */
[----:B------:R-:W-:-:S04]  /*1d70*/  IMAD.HI.U32 R9, R28, R0, RZ ;  /* 0x000000001c097227 */ /* 0x000fc800078e00ff */
[----:B------:R-:W-:Y:S02]  /*1d80*/  IMAD.MOV.U32 R4, RZ, RZ, R6 ;  /* 0x000000ffff047224 */ /* 0x000fe400078e0006 */
[----:B------:R-:W-:Y:S02]  /*1d90*/  IMAD.MOV R6, RZ, RZ, -R8 ;  /* 0x000000ffff067224 */ /* 0x000fe400078e0a08 */
[----:B------:R-:W-:Y:S02]  /*1da0*/  IMAD.MOV R7, RZ, RZ, -R9 ;  /* 0x000000ffff077224 */ /* 0x000fe400078e0a09 */
[C---:B------:R-:W-:Y:S01]  /*1db0*/  IMAD R2, R29.reuse, R6, R2 ;  /* 0x000000061d027224 */ /* 0x040fe200078e0202 */
[----:B--2---:R-:W-:Y:S01]  /*1dc0*/  IABS R8, R10 ;  /* 0x0000000a00087213 */ /* 0x004fe20000000000 */
[----:B------:R-:W-:Y:S02]  /*1dd0*/  IMAD R0, R29, R7, R0 ;  /* 0x000000071d007224 */ /* 0x000fe400078e0200 */
[----:B------:R-:W-:Y:S01]  /*1de0*/  IMAD.HI.U32 R9, R28, R4, RZ ;  /* 0x000000041c097227 */ /* 0x000fe200078e00ff */
[----:B------:R0:W-:Y:S04]  /*1df0*/  STL [R1+0x20], R2 ;  /* 0x0000200201007387 */ /* 0x0001e80000100800 */
[----:B------:R-:W2:Y:S04]  /*1e00*/  LDL R10, [R1+0x1254] ;  /* 0x00125400010a7983 */ /* 0x000ea80000100800 */
[----:B------:R1:W-:Y:S01]  /*1e10*/  STL [R1+0x1c], R0 ;  /* 0x00001c0001007387 */ /* 0x0003e20000100800 */
[----:B0-----:R-:W-:Y:S01]  /*1e20*/  IMAD.MOV R2, RZ, RZ, -R9 ;  /* 0x000000ffff027224 */ /* 0x001fe200078e0a09 */
[----:B-----5:R-:W-:-:S02]  /*1e30*/  IABS R3, R19 ;  /* 0x0000001300037213 */ /* 0x020fc40000000000 */
[----:B------:R-:W-:Y:S01]  /*1e40*/  IABS R5, R12 ;  /* 0x0000000c00057213 */ /* 0x000fe20000000000 */
[----:B-1----:R-:W-:Y:S01]  /*1e50*/  IMAD.MOV.U32 R0, RZ, RZ, R8 ;  /* 0x000000ffff007224 */ /* 0x002fe200078e0008 */
[----:B------:R-:W5:Y:S01]  /*1e60*/  LDL R12, [R1+0x1250] ;  /* 0x00125000010c7983 */ /* 0x000f620000100800 */
[----:B------:R-:W-:Y:S02]  /*1e70*/  IMAD R4, R29, R2, R4 ;  /* 0x000000021d047224 */ /* 0x000fe400078e0204 */
[----:B------:R-:W-:Y:S01]  /*1e80*/  IMAD.HI.U32 R7, R28, R0, RZ ;  /* 0x000000001c077227 */ /* 0x000fe200078e00ff */
[----:B------:R-:W-:Y:S02]  /*1e90*/  IABS R6, R11 ;  /* 0x0000000b00067213 */ /* 0x000fe40000000000 */
[----:B------:R-:W5:Y:S01]  /*1ea0*/  LDL R11, [R1+0x124c] ;  /* 0x00124c00010b7983 */ /* 0x000f620000100800 */
[----:B------:R-:W-:Y:S02]  /*1eb0*/  IMAD.MOV.U32 R2, RZ, RZ, R3 ;  /* 0x000000ffff027224 */ /* 0x000fe400078e0003 */
[----:B------:R-:W-:-:S02]  /*1ec0*/  IMAD.MOV.U32 R3, RZ, RZ, R5 ;  /* 0x000000ffff037224 */ /* 0x000fc400078e0005 */
[----:B------:R-:W-:Y:S01]  /*1ed0*/  IMAD.MOV R5, RZ, RZ, -R7 ;  /* 0x000000ffff057224 */ /* 0x000fe200078e0a07 */
[----:B------:R0:W-:Y:S01]  /*1ee0*/  STL [R1+0x18], R4 ;  /* 0x0000180401007387 */ /* 0x0001e20000100800 */
[----:B------:R-:W-:-:S04]  /*1ef0*/  IMAD.HI.U32 R7, R28, R2, RZ ;  /* 0x000000021c077227 */ /* 0x000fc800078e00ff */
[----:B------:R-:W-:Y:S02]  /*1f00*/  IMAD R0, R29, R5, R0 ;  /* 0x000000051d007224 */ /* 0x000fe400078e0200 */
[----:B------:R-:W-:-:S04]  /*1f10*/  IMAD.HI.U32 R8, R28, R3, RZ ;  /* 0x000000031c087227 */ /* 0x000fc800078e00ff */
[----:B0-----:R-:W-:-:S04]  /*1f20*/  IMAD.MOV.U32 R4, RZ, RZ, R6 ;  /* 0x000000ffff047224 */ /* 0x001fc800078e0006 */
[----:B------:R-:W-:Y:S01]  /*1f30*/  IMAD.HI.U32 R9, R28, R4, RZ ;  /* 0x000000041c097227 */ /* 0x000fe200078e00ff */
[----:B---3--:R-:W-:Y:S02]  /*1f40*/  IABS R6, R14 ;  /* 0x0000000e00067213 */ /* 0x008fe40000000000 */
[----:B------:R-:W3:Y:S03]  /*1f50*/  LDL R14, [R1+0x1248] ;  /* 0x00124800010e7983 */ /* 0x000ee60000100800 */
[----:B------:R-:W-:Y:S01]  /*1f60*/  IMAD.MOV.U32 R5, RZ, RZ, R6 ;  /* 0x000000ffff057224 */ /* 0x000fe200078e0006 */
[----:B------:R0:W-:Y:S01]  /*1f70*/  STL [R1+0x14], R0 ;  /* 0x0000140001007387 */ /* 0x0001e20000100800 */
[----:B------:R-:W-:Y:S02]  /*1f80*/  IMAD.MOV R6, RZ, RZ, -R8 ;  /* 0x000000ffff067224 */ /* 0x000fe400078e0a08 */
[----:B0-----:R-:W-:-:S02]  /*1f90*/  IMAD.MOV R0, RZ, RZ, -R7 ;  /* 0x000000ffff007224 */ /* 0x001fc400078e0a07 */
[----:B------:R-:W-:Y:S02]  /*1fa0*/  IMAD.MOV R7, RZ, RZ, -R9 ;  /* 0x000000ffff077224 */ /* 0x000fe400078e0a09 */
[C---:B------:R-:W-:Y:S02]  /*1fb0*/  IMAD R0, R29.reuse, R0, R2 ;  /* 0x000000001d007224 */ /* 0x040fe400078e0202 */
[C---:B------:R-:W-:Y:S02]  /*1fc0*/  IMAD R2, R29.reuse, R6, R3 ;  /* 0x000000061d027224 */ /* 0x040fe400078e0203 */
[----:B------:R-:W-:Y:S01]  /*1fd0*/  IMAD R3, R29, R7, R4 ;  /* 0x000000071d037224 */ /* 0x000fe200078e0204 */
[----:B------:R-:W-:Y:S04]  /*1fe0*/  STL [R1+0x10], R0 ;  /* 0x0000100001007387 */ /* 0x000fe80000100800 */
[----:B------:R-:W-:Y:S04]  /*1ff0*/  STL [R1+0xc], R2 ;  /* 0x00000c0201007387 */ /* 0x000fe80000100800 */
[----:B------:R4:W-:Y:S02]  /*2000*/  STL [R1+0x8], R3 ;  /* 0x0000080301007387 */ /* 0x0009e40000100800 */
[----:B----4-:R-:W-:-:S02]  /*2010*/  IABS R3, R15 ;  /* 0x0000000f00037213 */ /* 0x010fc40000000000 */
[----:B------:R-:W4:Y:S01]  /*2020*/  LDL R15, [R1+0x1240] ;  /* 0x00124000010f7983 */ /* 0x000f220000100800 */
[C---:B------:R-:W-:Y:S01]  /*2030*/  IMAD.HI.U32 R9, R28.reuse, R5, RZ ;  /* 0x000000051c097227 */ /* 0x040fe200078e00ff */
[----:B------:R-:W-:Y:S02]  /*2040*/  IABS R8, R13 ;  /* 0x0000000d00087213 */ /* 0x000fe40000000000 */
[----:B------:R-:W4:Y:S01]  /*2050*/  LDL R13, [R1+0x1244] ;  /* 0x00124400010d7983 */ /* 0x000f220000100800 */
[----:B------:R-:W-:Y:S02]  /*2060*/  IMAD.MOV R2, RZ, RZ, -R9 ;  /* 0x000000ffff027224 */ /* 0x000fe400078e0a09 */
[----:B------:R-:W-:Y:S02]  /*2070*/  IMAD.MOV.U32 R0, RZ, RZ, R8 ;  /* 0x000000ffff007224 */ /* 0x000fe400078e0008 */
[----:B------:R-:W-:Y:S02]  /*2080*/  IMAD R5, R29, R2, R5 ;  /* 0x000000021d057224 */ /* 0x000fe400078e0205 */
[----:B------:R-:W-:Y:S01]  /*2090*/  IMAD.HI.U32 R7, R28, R0, RZ ;  /* 0x000000001c077227 */ /* 0x000fe200078e00ff */
[----:B--2---:R-:W-:-:S02]  /*20a0*/  IABS R4, R10 ;  /* 0x0000000a00047213 */ /* 0x004fc40000000000 */
[----:B------:R-:W2:Y:S01]  /*20b0*/  LDL R10, [R1+0x123c] ;  /* 0x00123c00010a7983 */ /* 0x000ea20000100800 */
[----:B------:R-:W-:Y:S02]  /*20c0*/  IMAD.MOV.U32 R2, RZ, RZ, R3 ;  /* 0x000000ffff027224 */ /* 0x000fe400078e0003 */
[----:B------:R-:W-:Y:S01]  /*20d0*/  IMAD.MOV.U32 R3, RZ, RZ, R4 ;  /* 0x000000ffff037224 */ /* 0x000fe200078e0004 */
[----:B------:R0:W-:Y:S01]  /*20e0*/  STL [R1+0x4], R5 ;  /* 0x0000040501007387 */ /* 0x0001e20000100800 */
[----:B-----5:R-:W-:Y:S01]  /*20f0*/  IABS R6, R12 ;  /* 0x0000000c00067213 */ /* 0x020fe20000000000 */
[----:B0-----:R-:W-:-:S04]  /*2100*/  IMAD.MOV R5, RZ, RZ, -R7 ;  /* 0x000000ffff057224 */ /* 0x001fc800078e0a07 */
[----:B------:R-:W-:Y:S01]  /*2110*/  IMAD.MOV.U32 R4, RZ, RZ, R6 ;  /* 0x000000ffff047224 */ /* 0x000fe200078e0006 */
[----:B------:R-:W-:Y:S01]  /*2120*/  IABS R6, R11 ;  /* 0x0000000b00067213 */ /* 0x000fe20000000000 */
[----:B------:R-:W-:Y:S01]  /*2130*/  IMAD R5, R29, R5, R0 ;  /* 0x000000051d057224 */ /* 0x000fe200078e0200 */
[----:B------:R-:W5:Y:S01]  /*2140*/  LDL R11, [R1+0x1238] ;  /* 0x00123800010b7983 */ /* 0x000f620000100800 */
[----:B------:R-:W-:-:S04]  /*2150*/  IMAD.HI.U32 R7, R28, R2, RZ ;  /* 0x000000021c077227 */ /* 0x000fc800078e00ff */
[C---:B------:R-:W-:Y:S01]  /*2160*/  IMAD.HI.U32 R8, R28.reuse, R3, RZ ;  /* 0x000000031c087227 */ /* 0x040fe200078e00ff */
[----:B------:R0:W-:Y:S03]  /*2170*/  STL [R1], R5 ;  /* 0x0000000501007387 */ /* 0x0001e60000100800 */
[----:B------:R-:W-:-:S04]  /*2180*/  IMAD.HI.U32 R9, R28, R4, RZ ;  /* 0x000000041c097227 */ /* 0x000fc800078e00ff */
[----:B------:R-:W-:Y:S02]  /*2190*/  IMAD.MOV R0, RZ, RZ, -R7 ;  /* 0x000000ffff007224 */ /* 0x000fe400078e0a07 */
[----:B------:R-:W-:Y:S02]  /*21a0*/  IMAD.MOV R7, RZ, RZ, -R9 ;  /* 0x000000ffff077224 */ /* 0x000fe400078e0a09 */
[----:B0-----:R-:W-:Y:S02]  /*21b0*/  IMAD.MOV R5, RZ, RZ, -R8 ;  /* 0x000000ffff057224 */ /* 0x001fe400078e0a08 */
[C---:B------:R-:W-:Y:S02]  /*21c0*/  IMAD R0, R29.reuse, R0, R2 ;  /* 0x000000001d007224 */ /* 0x040fe400078e0202 */
[C---:B------:R-:W-:Y:S02]  /*21d0*/  IMAD R2, R29.reuse, R5, R3 ;  /* 0x000000051d027224 */ /* 0x040fe400078e0203 */
[----:B------:R-:W-:-:S02]  /*21e0*/  IMAD R3, R29, R7, R4 ;  /* 0x000000071d037224 */ /* 0x000fc400078e0204 */
[----:B------:R-:W-:-:S04]  /*21f0*/  IMAD.HI.U32 R9, R28, R6, RZ ;  /* 0x000000061c097227 */ /* 0x000fc800078e00ff */
[----:B------:R-:W-:-:S04]  /*2200*/  IMAD.MOV R4, RZ, RZ, -R9 ;  /* 0x000000ffff047224 */ /* 0x000fc800078e0a09 */
[----:B------:R-:W-:Y:S01]  /*2210*/  IMAD R4, R29, R4, R6 ;  /* 0x000000041d047224 */ /* 0x000fe200078e0206 */
[----:B---3--:R-:W-:Y:S02]  /*2220*/  IABS R8, R14 ;  /* 0x0000000e00087213 */ /* 0x008fe40000000000 */
[----:B------:R-:W3:Y:S04]  /*2230*/  LDL R14, [R1+0x1234] ;  /* 0x00123400010e7983 */ /* 0x000ee80000100800 */
[----:B------:R0:W-:Y:S01]  /*2240*/  STL [R1+0x1508], R0 ;  /* 0x0015080001007387 */ /* 0x0001e20000100800 */
[----:B------:R-:W-:-:S03]  /*2250*/  IMAD.MOV.U32 R5, RZ, RZ, R8 ;  /* 0x000000ffff057224 */ /* 0x000fc600078e0008 */
[----:B------:R1:W-:Y:S04]  /*2260*/  STL [R1+0x1504], R2 ;  /* 0x0015040201007387 */ /* 0x0003e80000100800 */
[----:B------:R-:W-:Y:S04]  /*2270*/  STL [R1+0x1500], R3 ;  /* 0x0015000301007387 */ /* 0x000fe80000100800 */
[----:B------:R-:W3:Y:S04]  /*2280*/  LDL R16, [R1+0x1230] ;  /* 0x0012300001107983 */ /* 0x000ee80000100800 */
[----:B------:R-:W3:Y:S01]  /*2290*/  LDL R17, [R1+0x122c] ;  /* 0x00122c0001117983 */ /* 0x000ee20000100800 */
[----:B----4-:R-:W-:-:S03]  /*22a0*/  IABS R8, R15 ;  /* 0x0000000f00087213 */ /* 0x010fc60000000000 */
[----:B------:R-:W4:Y:S04]  /*22b0*/  LDL R15, [R1+0x1228] ;  /* 0x00122800010f7983 */ /* 0x000f280000100800 */
[----:B------:R-:W-:Y:S04]  /*22c0*/  STL [R1+0x14fc], R4 ;  /* 0x0014fc0401007387 */ /* 0x000fe80000100800 */
[----:B------:R-:W4:Y:S01]  /*22d0*/  LDL R18, [R1+0x1224] ;  /* 0x0012240001127983 */ /* 0x000f220000100800 */
[----:B------:R-:W-:Y:S02]  /*22e0*/  IABS R7, R13 ;  /* 0x0000000d00077213 */ /* 0x000fe40000000000 */
[----:B--2---:R-:W-:Y:S01]  /*22f0*/  IABS R9, R10 ;  /* 0x0000000a00097213 */ /* 0x004fe20000000000 */
[----:B------:R-:W-:-:S04]  /*2300*/  IMAD.HI.U32 R10, R28, R5, RZ ;  /* 0x000000051c0a7227 */ /* 0x000fc800078e00ff */
[----:B------:R-:W-:Y:S02]  /*2310*/  IMAD.MOV.U32 R6, RZ, RZ, R7 ;  /* 0x000000ffff067224 */ /* 0x000fe400078e0007 */
[----:B------:R-:W-:Y:S02]  /*2320*/  IMAD.MOV.U32 R7, RZ, RZ, R8 ;  /* 0x000000ffff077224 */ /* 0x000fe400078e0008 */
[----:B------:R-:W-:Y:S02]  /*2330*/  IMAD.MOV.U32 R8, RZ, RZ, R9 ;  /* 0x000000ffff087224 */ /* 0x000fe400078e0009 */
[----:B------:R-:W-:Y:S02]  /*2340*/  IMAD.MOV R9, RZ, RZ, -R10 ;  /* 0x000000ffff097224 */ /* 0x000fe400078e0a0a */
[----:B------:R-:W-:-:S04]  /*2350*/  IMAD.HI.U32 R12, R28, R7, RZ ;  /* 0x000000071c0c7227 */ /* 0x000fc800078e00ff */
[----:B------:R-:W-:Y:S01]  /*2360*/  IMAD R5, R29, R9, R5 ;  /* 0x000000091d057224 */ /* 0x000fe200078e0205 */
[----:B-----5:R-:W-:Y:S01]  /*2370*/  IABS R10, R11 ;  /* 0x0000000b000a7213 */ /* 0x020fe20000000000 */
[----:B------:R-:W-:-:S04]  /*2380*/  IMAD.HI.U32 R11, R28, R6, RZ ;  /* 0x000000061c0b7227 */ /* 0x000fc800078e00ff */
[----:B------:R-:W-:Y:S01]  /*2390*/  IMAD.HI.U32 R13, R28, R8, RZ ;  /* 0x000000081c0d7227 */ /* 0x000fe200078e00ff */
[----:B------:R2:W-:Y:S03]  /*23a0*/  STL [R1+0x14f8], R5 ;  /* 0x0014f80501007387 */ /* 0x0005e60000100800 */
[----:B------:R-:W-:Y:S01]  /*23b0*/  IMAD.MOV.U32 R9, RZ, RZ, R10 ;  /* 0x000000ffff097224 */ /* 0x000fe200078e000a */
[----:B------:R-:W5:Y:S01]  /*23c0*/  LDL R19, [R1+0x1220] ;  /* 0x0012200001137983 */ /* 0x000f620000100800 */
[----:B------:R-:W-:Y:S02]  /*23d0*/  IMAD.MOV R10, RZ, RZ, -R11 ;  /* 0x000000ffff0a7224 */ /* 0x000fe400078e0a0b */
[----:B------:R-:W-:Y:S02]  /*23e0*/  IMAD.MOV R11, RZ, RZ, -R12 ;  /* 0x000000ffff0b7224 */ /* 0x000fe400078e0a0c */
[----:B------:R-:W-:-:S02]  /*23f0*/  IMAD.MOV R12, RZ, RZ, -R13 ;  /* 0x000000ffff0c7224 */ /* 0x000fc400078e0a0d */
[C---:B------:R-:W-:Y:S02]  /*2400*/  IMAD R6, R29.reuse, R10, R6 ;  /* 0x0000000a1d067224 */ /* 0x040fe400078e0206 */
[C---:B------:R-:W-:Y:S02]  /*2410*/  IMAD R7, R29.reuse, R11, R7 ;  /* 0x0000000b1d077224 */ /* 0x040fe400078e0207 */
[----:B------:R-:W-:Y:S01]  /*2420*/  IMAD R8, R29, R12, R8 ;  /* 0x0000000c1d087224 */ /* 0x000fe200078e0208 */
[----:B------:R0:W-:Y:S04]  /*2430*/  STL [R1+0x150c], R6 ;  /* 0x00150c0601007387 */ /* 0x0001e80000100800 */
[----:B------:R0:W-:Y:S04]  /*2440*/  STL [R1+0x1510], R7 ;  /* 0x0015100701007387 */ /* 0x0001e80000100800 */
[----:B------:R-:W-:Y:S04]  /*2450*/  STL [R1+0x1514], R8 ;  /* 0x0015140801007387 */ /* 0x000fe80000100800 */
[----:B------:R-:W2:Y:S04]  /*2460*/  LDL R20, [R1+0x121c] ;  /* 0x00121c0001147983 */ /* 0x000ea80000100800 */
[----:B------:R-:W2:Y:S04]  /*2470*/  LDL R21, [R1+0x1218] ;  /* 0x0012180001157983 */ /* 0x000ea80000100800 */
[----:B------:R-:W2:Y:S01]  /*2480*/  LDL R22, [R1+0x1214] ;  /* 0x0012140001167983 */ /* 0x000ea20000100800 */
[----:B---3--:R-:W-:Y:S01]  /*2490*/  IABS R13, R14 ;  /* 0x0000000e000d7213 */ /* 0x008fe20000000000 */
[----:B------:R-:W-:-:S04]  /*24a0*/  IMAD.HI.U32 R14, R28, R9, RZ ;  /* 0x000000091c0e7227 */ /* 0x000fc800078e00ff */
[----:B------:R-:W-:Y:S02]  /*24b0*/  IMAD.MOV R11, RZ, RZ, -R14 ;  /* 0x000000ffff0b7224 */ /* 0x000fe400078e0a0e */
[----:B------:R-:W-:Y:S02]  /*24c0*/  IMAD.MOV.U32 R10, RZ, RZ, R13 ;  /* 0x000000ffff0a7224 */ /* 0x000fe400078e000d */
[----:B------:R-:W-:Y:S01]  /*24d0*/  IMAD R9, R29, R11, R9 ;  /* 0x0000000b1d097224 */ /* 0x000fe200078e0209 */
[----:B------:R-:W-:Y:S02]  /*24e0*/  IABS R12, R16 ;  /* 0x00000010000c7213 */ /* 0x000fe40000000000 */
[----:B------:R-:W-:-:S03]  /*24f0*/  IABS R13, R17 ;  /* 0x00000011000d7213 */ /* 0x000fc60000000000 */
[----:B------:R-:W-:Y:S01]  /*2500*/  IMAD.MOV.U32 R11, RZ, RZ, R12 ;  /* 0x000000ffff0b7224 */ /* 0x000fe200078e000c */
[----:B------:R-:W-:Y:S01]  /*2510*/  STL [R1+0x1518], R9 ;  /* 0x0015180901007387 */ /* 0x000fe20000100800 */
[----:B------:R-:W-:-:S03]  /*2520*/  IMAD.MOV.U32 R12, RZ, RZ, R13 ;  /* 0x000000ffff0c7224 */ /* 0x000fc600078e000d */
[----:B------:R-:W3:Y:S01]  /*2530*/  LDL R23, [R1+0x1210] ;  /* 0x0012100001177983 */ /* 0x000ee20000100800 */
[----:B------:R-:W-:-:S04]  /*2540*/  IMAD.HI.U32 R16, R28, R11, RZ ;  /* 0x0000000b1c107227 */ /* 0x000fc800078e00ff */
[----:B------:R-:W-:Y:S01]  /*2550*/  IMAD.HI.U32 R17, R28, R12, RZ ;  /* 0x0000000c1c117227 */ /* 0x000fe200078e00ff */
[----:B----4-:R-:W-:-:S03]  /*2560*/  IABS R14, R15 ;  /* 0x0000000f000e7213 */ /* 0x010fc60000000000 */
[----:B------:R-:W-:-:S04]  /*2570*/  IMAD.HI.U32 R15, R28, R10, RZ ;  /* 0x0000000a1c0f7227 */ /* 0x000fc800078e00ff */
[----:B------:R-:W-:Y:S02]  /*2580*/  IMAD.MOV.U32 R13, RZ, RZ, R14 ;  /* 0x000000ffff0d7224 */ /* 0x000fe400078e000e */
[----:B------:R-:W-:Y:S01]  /*2590*/  IMAD.MOV R14, RZ, RZ, -R15 ;  /* 0x000000ffff0e7224 */ /* 0x000fe200078e0a0f */
[----:B------:R-:W-:Y:S01]  /*25a0*/  IABS R15, R18 ;  /* 0x00000012000f7213 */ /* 0x000fe20000000000 */
[----:B------:R-:W-:-:S04]  /*25b0*/  IMAD.HI.U32 R18, R28, R13, RZ ;  /* 0x0000000d1c127227 */ /* 0x000fc800078e00ff */
[C---:B------:R-:W-:Y:S02]  /*25c0*/  IMAD R10, R29.reuse, R14, R10 ;  /* 0x0000000e1d0a7224 */ /* 0x040fe400078e020a */
[----:B------:R-:W-:Y:S02]  /*25d0*/  IMAD.MOV.U32 R14, RZ, RZ, R15 ;  /* 0x000000ffff0e7224 */ /* 0x000fe400078e000f */
[----:B------:R-:W-:Y:S02]  /*25e0*/  IMAD.MOV R15, RZ, RZ, -R16 ;  /* 0x000000ffff0f7224 */ /* 0x000fe400078e0a10 */
[----:B------:R-:W-:Y:S02]  /*25f0*/  IMAD.MOV R16, RZ, RZ, -R17 ;  /* 0x000000ffff107224 */ /* 0x000fe400078e0a11 */
[----:B------:R-:W-:Y:S02]  /*2600*/  IMAD.MOV R17, RZ, RZ, -R18 ;  /* 0x000000ffff117224 */ /* 0x000fe400078e0a12 */
[----:B------:R-:W-:-:S02]  /*2610*/  IMAD R11, R29, R15, R11 ;  /* 0x0000000f1d0b7224 */ /* 0x000fc400078e020b */
[C---:B------:R-:W-:Y:S01]  /*2620*/  IMAD R12, R29.reuse, R16, R12 ;  /* 0x000000101d0c7224 */ /* 0x040fe200078e020c */
[----:B------:R-:W-:Y:S01]  /*2630*/  STL [R1+0x151c], R10 ;  /* 0x00151c0a01007387 */ /* 0x000fe20000100800 */
[----:B------:R-:W-:-:S03]  /*2640*/  IMAD R13, R29, R17, R13 ;  /* 0x000000111d0d7224 */ /* 0x000fc600078e020d */
[----:B------:R-:W4:Y:S04]  /*2650*/  LDL R24, [R1+0x120c] ;  /* 0x00120c0001187983 */ /* 0x000f280000100800 */
[----:B------:R-:W-:Y:S04]  /*2660*/  STL [R1+0x1520], R11 ;  /* 0x0015200b01007387 */ /* 0x000fe80000100800 */
[----:B------:R-:W-:Y:S04]  /*2670*/  STL [R1+0x14f0], R12 ;  /* 0x0014f00c01007387 */ /* 0x000fe80000100800 */
[----:B------:R-:W-:Y:S04]  /*2680*/  STL [R1+0x14f4], R13 ;  /* 0x0014f40d01007387 */ /* 0x000fe80000100800 */
[----:B0-----:R-:W4:Y:S01]  /*2690*/  LDL R0, [R1+0x1208] ;  /* 0x0012080001007983 */ /* 0x001f220000100800 */
[----:B-----5:R-:W-:Y:S01]  /*26a0*/  IABS R18, R19 ;  /* 0x0000001300127213 */ /* 0x020fe20000000000 */
[----:B------:R-:W-:-:S02]  /*26b0*/  IMAD.HI.U32 R19, R28, R14, RZ ;  /* 0x0000000e1c137227 */ /* 0x000fc400078e00ff */
[----:B------:R-:W5:Y:S02]  /*26c0*/  LDL R25, [R1+0x1204] ;  /* 0x0012040001197983 */ /* 0x000f640000100800 */
[----:B------:R-:W-:Y:S02]  /*26d0*/  IMAD.MOV R16, RZ, RZ, -R19 ;  /* 0x000000ffff107224 */ /* 0x000fe400078e0a13 */
[----:B------:R-:W5:Y:S01]  /*26e0*/  LDL R26, [R1+0x1200] ;  /* 0x00120000011a7983 */ /* 0x000f620000100800 */
[----:B------:R-:W-:Y:S02]  /*26f0*/  IMAD.MOV.U32 R15, RZ, RZ, R18 ;  /* 0x000000ffff0f7224 */ /* 0x000fe400078e0012 */
[----:B------:R-:W-:-:S05]  /*2700*/  IMAD R14, R29, R16, R14 ;  /* 0x000000101d0e7224 */ /* 0x000fca00078e020e */
[----:B------:R-:W-:Y:S04]  /*2710*/  STL [R1+0x1524], R14 ;  /* 0x0015240e01007387 */ /* 0x000fe80000100800 */
[----:B------:R-:W5:Y:S01]  /*2720*/  LDL R27, [R1+0x11fc] ;  /* 0x0011fc00011b7983 */ /* 0x000f620000100800 */
[----:B--2---:R-:W-:Y:S01]  /*2730*/  IABS R17, R20 ;  /* 0x0000001400117213 */ /* 0x004fe20000000000 */
[----:B------:R-:W-:Y:S01]  /*2740*/  IMAD.HI.U32 R20, R28, R15, RZ ;  /* 0x0000000f1c147227 */ /* 0x000fe200078e00ff */
[----:B------:R-:W-:-:S03]  /*2750*/  IABS R18, R21 ;  /* 0x0000001500127213 */ /* 0x000fc60000000000 */
[----:B------:R-:W-:Y:S01]  /*2760*/  IMAD.MOV.U32 R16, RZ, RZ, R17 ;  /* 0x000000ffff107224 */ /* 0x000fe200078e0011 */
[----:B------:R-:W-:Y:S01]  /*2770*/  IABS R19, R22 ;  /* 0x0000001600137213 */ /* 0x000fe20000000000 */
[----:B------:R-:W-:-:S04]  /*2780*/  IMAD.MOV.U32 R17, RZ, RZ, R18 ;  /* 0x000000ffff117224 */ /* 0x000fc800078e0012 */
[----:B------:R-:W-:Y:S02]  /*2790*/  IMAD.MOV.U32 R18, RZ, RZ, R19 ;  /* 0x000000ffff127224 */ /* 0x000fe400078e0013 */
[----:B------:R-:W-:Y:S02]  /*27a0*/  IMAD.MOV R19, RZ, RZ, -R20 ;  /* 0x000000ffff137224 */ /* 0x000fe400078e0a14 */
[----:B------:R-:W-:-:S04]  /*27b0*/  IMAD.HI.U32 R21, R28, R16, RZ ;  /* 0x000000101c157227 */ /* 0x000fc800078e00ff */
[----:B------:R-:W-:-:S04]  /*27c0*/  IMAD.HI.U32 R22, R28, R17, RZ ;  /* 0x000000111c167227 */ /* 0x000fc800078e00ff */
[----:B------:R-:W-:-:S05]  /*27d0*/  IMAD R15, R29, R19, R15 ;  /* 0x000000131d0f7224 */ /* 0x000fca00078e020f */
[----:B------:R0:W-:Y:S04]  /*27e0*/  STL [R1+0x1528], R15 ;  /* 0x0015280f01007387 */ /* 0x0001e80000100800 */
[----:B-1----:R-:W2:Y:S01]  /*27f0*/  LDL R2, [R1+0x11f8] ;  /* 0x0011f80001027983 */ /* 0x002ea20000100800 */
[----:B---3--:R-:W-:Y:S01]  /*2800*/  IABS R20, R23 ;  /* 0x0000001700147213 */ /* 0x008fe20000000000 */
[----:B------:R-:W-:-:S04]  /*2810*/  IMAD.HI.U32 R23, R28, R18, RZ ;  /* 0x000000121c177227 */ /* 0x000fc800078e00ff */
[----:B------:R-:W-:Y:S02]  /*2820*/  IMAD.MOV.U32 R19, RZ, RZ, R20 ;  /* 0x000000ffff137224 */ /* 0x000fe400078e0014 */
[----:B------:R-:W-:Y:S02]  /*2830*/  IMAD.MOV R20, RZ, RZ, -R21 ;  /* 0x000000ffff147224 */ /* 0x000fe400078e0a15 */
[----:B------:R-:W-:Y:S02]  /*2840*/  IMAD.MOV R21, RZ, RZ, -R22 ;  /* 0x000000ffff157224 */ /* 0x000fe400078e0a16 */
[----:B------:R-:W-:Y:S02]  /*2850*/  IMAD.MOV R22, RZ, RZ, -R23 ;  /* 0x000000ffff167224 */ /* 0x000fe400078e0a17 */
[C---:B------:R-:W-:Y:S02]  /*2860*/  IMAD R16, R29.reuse, R20, R16 ;  /* 0x000000141d107224 */ /* 0x040fe400078e0210 */
[----:B------:R-:W-:-:S02]  /*2870*/  IMAD R17, R29, R21, R17 ;  /* 0x000000151d117224 */ /* 0x000fc400078e0211 */
[----:B------:R-:W-:Y:S01]  /*2880*/  IMAD R18, R29, R22, R18 ;  /* 0x000000161d127224 */ /* 0x000fe200078e0212 */
[----:B------:R1:W-:Y:S04]  /*2890*/  STL [R1+0x152c], R16 ;  /* 0x00152c1001007387 */ /* 0x0003e80000100800 */
[----:B------:R-:W-:Y:S04]  /*28a0*/  STL [R1+0x1530], R17 ;  /* 0x0015301101007387 */ /* 0x000fe80000100800 */
[----:B------:R-:W-:Y:S04]  /*28b0*/  STL [R1+0x1534], R18 ;  /* 0x0015341201007387 */ /* 0x000fe80000100800 */
[----:B------:R-:W3:Y:S04]  /*28c0*/  LDL R5, [R1+0x11f4] ;  /* 0x0011f40001057983 */ /* 0x000ee80000100800 */
[----:B------:R-:W3:Y:S01]  /*28d0*/  LDL R4, [R1+0x11f0] ;  /* 0x0011f00001047983 */ /* 0x000ee20000100800 */
[----:B----4-:R-:W-:-:S03]  /*28e0*/  IABS R22, R0 ;  /* 0x0000000000167213 */ /* 0x010fc60000000000 */
[----:B------:R-:W4:Y:S01]  /*28f0*/  LDL R0, [R1+0x5bc] ;  /* 0x0005bc0001007983 */ /* 0x000f220000100800 */
[----:B------:R-:W-:Y:S01]  /*2900*/  IABS R23, R24 ;  /* 0x0000001800177213 */ /* 0x000fe20000000000 */
[----:B------:R-:W-:-:S04]  /*2910*/  IMAD.HI.U32 R24, R28, R19, RZ ;  /* 0x000000131c187227 */ /* 0x000fc800078e00ff */
[----:B------:R-:W-:Y:S01]  /*2920*/  IMAD.MOV.U32 R20, RZ, RZ, R23 ;  /* 0x000000ffff147224 */ /* 0x000fe200078e0017 */
[----:B-----5:R-:W-:Y:S01]  /*2930*/  IABS R23, R25 ;  /* 0x0000001900177213 */ /* 0x020fe20000000000 */
[----:B------:R-:W-:Y:S01]  /*2940*/  IMAD.MOV R21, RZ, RZ, -R24 ;  /* 0x000000ffff157224 */ /* 0x000fe200078e0a18 */
[----:B------:R-:W-:Y:S01]  /*2950*/  IABS R24, R26 ;  /* 0x0000001a00187213 */ /* 0x000fe20000000000 */
[----:B------:R-:W-:-:S04]  /*2960*/  IMAD.HI.U32 R25, R28, R20, RZ ;  /* 0x000000141c197227 */ /* 0x000fc800078e00ff */
[----:B------:R-:W-:Y:S02]  /*2970*/  IMAD R19, R29, R21, R19 ;  /* 0x000000151d137224 */ /* 0x000fe400078e0213 */
[----:B------:R-:W-:Y:S02]  /*2980*/  IMAD.MOV.U32 R21, RZ, RZ, R22 ;  /* 0x000000ffff157224 */ /* 0x000fe400078e0016 */
[----:B------:R-:W-:Y:S02]  /*2990*/  IMAD.MOV.U32 R22, RZ, RZ, R23 ;  /* 0x000000ffff167224 */ /* 0x000fe400078e0017 */
[----:B------:R-:W-:Y:S02]  /*29a0*/  IMAD.MOV.U32 R23, RZ, RZ, R24 ;  /* 0x000000ffff177224 */ /* 0x000fe400078e0018 */
[----:B------:R-:W-:Y:S01]  /*29b0*/  IMAD.MOV R24, RZ, RZ, -R25 ;  /* 0x000000ffff187224 */ /* 0x000fe200078e0a19 */
[----:B------:R-:W-:Y:S01]  /*29c0*/  IABS R25, R27 ;  /* 0x0000001b00197213 */ /* 0x000fe20000000000 */
[----:B------:R-:W-:-:S04]  /*29d0*/  IMAD.HI.U32 R26, R28, R21, RZ ;  /* 0x000000151c1a7227 */ /* 0x000fc800078e00ff */
[----:B------:R-:W-:-:S04]  /*29e0*/  IMAD.HI.U32 R27, R28, R22, RZ ;  /* 0x000000161c1b7227 */ /* 0x000fc800078e00ff */
[C---:B------:R-:W-:Y:S02]  /*29f0*/  IMAD R20, R29.reuse, R24, R20 ;  /* 0x000000181d147224 */ /* 0x040fe400078e0214 */
[----:B------:R-:W-:Y:S02]  /*2a00*/  IMAD.MOV.U32 R24, RZ, RZ, R25 ;  /* 0x000000ffff187224 */ /* 0x000fe400078e0019 */
[----:B------:R-:W-:Y:S02]  /*2a10*/  IMAD.MOV R25, RZ, RZ, -R26 ;  /* 0x000000ffff197224 */ /* 0x000fe400078e0a1a */
[----:B------:R-:W-:Y:S01]  /*2a20*/  IMAD.MOV R26, RZ, RZ, -R27 ;  /* 0x000000ffff1a7224 */ /* 0x000fe200078e0a1b */
[----:B------:R-:W-:Y:S01]  /*2a30*/  STL [R1+0x1538], R19 ;  /* 0x0015381301007387 */ /* 0x000fe20000100800 */
[C---:B------:R-:W-:Y:S02]  /*2a40*/  IMAD R21, R29.reuse, R25, R21 ;  /* 0x000000191d157224 */ /* 0x040fe400078e0215 */
[----:B------:R-:W-:Y:S01]  /*2a50*/  IMAD R22, R29, R26, R22 ;  /* 0x0000001a1d167224 */ /* 0x000fe200078e0216 */
[----:B------:R-:W5:Y:S01]  /*2a60*/  LDL R3, [R1+0x11ec] ;  /* 0x0011ec0001037983 */ /* 0x000f620000100800 */
[----:B------:R-:W-:-:S03]  /*2a70*/  IMAD.HI.U32 R6, R28, R23, RZ ;  /* 0x000000171c067227 */ /* 0x000fc600078e00ff */
[----:B------:R-:W-:Y:S01]  /*2a80*/  STL [R1+0x153c], R20 ;  /* 0x00153c1401007387 */ /* 0x000fe20000100800 */
[----:B------:R-:W-:Y:S01]  /*2a90*/  IMAD.MOV R27, RZ, RZ, -R6 ;  /* 0x000000ffff1b7224 */ /* 0x000fe200078e0a06 */
[----:B--2---:R-:W-:Y:S02]  /*2aa0*/  IABS R7, R2 ;  /* 0x0000000200077213 */ /* 0x004fe40000000000 */
[----:B------:R-:W2:Y:S04]  /*2ab0*/  LDL R2, [R1+0x11e4] ;  /* 0x0011e40001027983 */ /* 0x000ea80000100800 */
[----:B------:R-:W-:Y:S04]  /*2ac0*/  STL [R1+0x1540], R21 ;  /* 0x0015401501007387 */ /* 0x000fe80000100800 */
[----:B------:R-:W-:Y:S01]  /*2ad0*/  STL [R1+0x1544], R22 ;  /* 0x0015441601007387 */ /* 0x000fe20000100800 */
[----:B------:R-:W-:-:S03]  /*2ae0*/  IMAD R23, R29, R27, R23 ;  /* 0x0000001b1d177224 */ /* 0x000fc600078e0217 */
[----:B0-----:R-:W2:Y:S04]  /*2af0*/  LDL.LU R15, [R1+0x80] ;  /* 0x00008000010f7983 */ /* 0x001ea80000300800 */
[----:B------:R-:W2:Y:S01]  /*2b00*/  LDL R13, [R1+0x84] ;  /* 0x00008400010d7983 */ /* 0x000ea20000100800 */
[----:B---3--:R-:W-:Y:S02]  /*2b10*/  IABS R27, R5 ;  /* 0x00000005001b7213 */ /* 0x008fe40000000000 */
[----:B----4-:R-:W-:Y:S02]  /*2b20*/  IABS R5, R0 ;  /* 0x0000000000057213 */ /* 0x010fe40000000000 */
[----:B------:R-:W3:Y:S04]  /*2b30*/  LDL R0, [R1+0x11e8] ;  /* 0x0011e80001007983 */ /* 0x000ee80000100800 */
[----:B------:R-:W4:Y:S04]  /*2b40*/  LDL.LU R11, [R1+0x7c] ;  /* 0x00007c00010b7983 */ /* 0x000f280000300800 */
[----:B------:R-:W4:Y:S04]  /*2b50*/  LDL.LU R10, [R1+0x78] ;  /* 0x00007800010a7983 */ /* 0x000f280000300800 */
[----:B------:R-:W4:Y:S04]  /*2b60*/  LDL.LU R9, [R1+0x74] ;  /* 0x0000740001097983 */ /* 0x000f280000300800 */
[----:B------:R-:W4:Y:S01]  /*2b70*/  LDL.LU R8, [R1+0x70] ;  /* 0x0000700001087983 */ /* 0x000f220000300800 */
[----:B------:R-:W-:-:S04]  /*2b80*/  IMAD.HI.U32 R6, R28, R24, RZ ;  /* 0x000000181c067227 */ /* 0x000fc800078e00ff */
[----:B------:R-:W-:Y:S02]  /*2b90*/  IMAD.MOV.U32 R25, RZ, RZ, R7 ;  /* 0x000000ffff197224 */ /* 0x000fe400078e0007 */
[----:B------:R-:W-:Y:S01]  /*2ba0*/  IMAD.MOV R26, RZ, RZ, -R6 ;  /* 0x000000ffff1a7224 */ /* 0x000fe200078e0a06 */
[----:B------:R-:W-:Y:S01]  /*2bb0*/  IABS R6, R4 ;  /* 0x0000000400067213 */ /* 0x000fe20000000000 */
[----:B------:R-:W-:-:S04]  /*2bc0*/  IMAD.HI.U32 R4, R28, R25, RZ ;  /* 0x000000191c047227 */ /* 0x000fc800078e00ff */
[----:B------:R-:W-:Y:S02]  /*2bd0*/  IMAD R24, R29, R26, R24 ;  /* 0x0000001a1d187224 */ /* 0x000fe400078e0218 */
[----:B------:R-:W-:Y:S02]  /*2be0*/  IMAD.MOV.U32 R26, RZ, RZ, R27 ;  /* 0x000000ffff1a7224 */ /* 0x000fe400078e001b */
[----:B------:R-:W-:Y:S02]  /*2bf0*/  IMAD.MOV.U32 R27, RZ, RZ, R6 ;  /* 0x000000ffff1b7224 */ /* 0x000fe400078e0006 */
[----:B------:R-:W-:Y:S02]  /*2c00*/  IMAD.MOV.U32 R6, RZ, RZ, R5 ;  /* 0x000000ffff067224 */ /* 0x000fe400078e0005 */
[----:B------:R-:W-:Y:S02]  /*2c10*/  IMAD.MOV R12, RZ, RZ, -R4 ;  /* 0x000000ffff0c7224 */ /* 0x000fe400078e0a04 */
[----:B------:R-:W-:Y:S01]  /*2c20*/  IMAD.HI.U32 R7, R28, R26, RZ ;  /* 0x0000001a1c077227 */ /* 0x000fe200078e00ff */
[----:B-----5:R-:W-:-:S03]  /*2c30*/  IABS R5, R3 ;  /* 0x0000000300057213 */ /* 0x020fc60000000000 */
[----:B------:R-:W-:Y:S01]  /*2c40*/  IMAD.HI.U32 R4, R28, R27, RZ ;  /* 0x0000001b1c047227 */ /* 0x000fe200078e00ff */
[----:B-1----:R-:W-:-:S03]  /*2c50*/  IABS R16, c[0x0][0x178] ;  /* 0x00005e0000107a13 */ /* 0x002fc60000000000 */
[----:B------:R-:W-:-:S04]  /*2c60*/  IMAD.HI.U32 R3, R28, R6, RZ ;  /* 0x000000061c037227 */ /* 0x000fc800078e00ff */
[----:B------:R-:W-:Y:S02]  /*2c70*/  IMAD R25, R29, R12, R25 ;  /* 0x0000000c1d197224 */ /* 0x000fe400078e0219 */
[----:B------:R-:W-:Y:S02]  /*2c80*/  IMAD.MOV R12, RZ, RZ, -R7 ;  /* 0x000000ffff0c7224 */ /* 0x000fe400078e0a07 */
[----:B------:R-:W-:Y:S02]  /*2c90*/  IMAD.MOV R7, RZ, RZ, -R4 ;  /* 0x000000ffff077224 */ /* 0x000fe400078e0a04 */
[----:B------:R-:W-:Y:S01]  /*2ca0*/  IMAD.MOV R4, RZ, RZ, -R3 ;  /* 0x000000ffff047224 */ /* 0x000fe200078e0a03 */
[----:B--2---:R-:W-:Y:S01]  /*2cb0*/  IABS R2, R2 ;  /* 0x0000000200027213 */ /* 0x004fe20000000000 */
[----:B------:R-:W-:-:S04]  /*2cc0*/  IMAD.HI.U32 R3, R28, R5, RZ ;  /* 0x000000051c037227 */ /* 0x000fc800078e00ff */
[----:B------:R-:W-:Y:S02]  /*2cd0*/  IMAD R14, R29, R4, R6 ;  /* 0x000000041d0e7224 */ /* 0x000fe400078e0206 */
[----:B------:R-:W-:Y:S01]  /*2ce0*/  IMAD.MOV R4, RZ, RZ, -R3 ;  /* 0x000000ffff047224 */ /* 0x000fe200078e0a03 */
[----:B------:R-:W-:-:S03]  /*2cf0*/  ISETP.GT.U32.AND P0, PT, R16, R13, PT ;  /* 0x0000000d1000720c */ /* 0x000fc60003f04070 */
[C---:B------:R-:W-:Y:S01]  /*2d00*/  IMAD R4, R29.reuse, R4, R5 ;  /* 0x000000041d047224 */ /* 0x040fe200078e0205 */
[C---:B------:R-:W-:Y:S01]  /*2d10*/  ISETP.GT.U32.AND P6, PT, R29.reuse, R14, PT ;  /* 0x0000000e1d00720c */ /* 0x040fe20003fc4070 */
[----:B------:R-:W-:-:S03]  /*2d20*/  IMAD R27, R29, R7, R27 ;  /* 0x000000071d1b7224 */ /* 0x000fc600078e021b */
[----:B------:R0:W-:Y:S01]  /*2d30*/  STL [R1+0x94], R4 ;  /* 0x0000940401007387 */ /* 0x0001e20000100800 */
[----:B------:R-:W-:-:S03]  /*2d40*/  IMAD R26, R29, R12, R26 ;  /* 0x0000000c1d1a7224 */ /* 0x000fc600078e021a */
[----:B------:R-:W2:Y:S01]  /*2d50*/  LDL R7, [R1+0x11e0] ;  /* 0x0011e00001077983 */ /* 0x000ea20000100800 */
[----:B------:R-:W-:-:S03]  /*2d60*/  @!P0 IMAD.IADD R13, R13, 0x1, -R16 ;  /* 0x000000010d0d8824 */ /* 0x000fc600078e0a10 */
[----:B------:R-:W5:Y:S04]  /*2d70*/  LDL.LU R6, [R1+0x6c] ;  /* 0x00006c0001067983 */ /* 0x000f680000300800 */
[----:B0-----:R-:W2:Y:S01]  /*2d80*/  LDL.LU R4, [R1+0x68] ;  /* 0x0000680001047983 */ /* 0x001ea20000300800 */
[----:B------:R-:W-:Y:S01]  /*2d90*/  @!P6 IMAD.IADD R14, R14, 0x1, -R29 ;  /* 0x000000010e0ee824 */ /* 0x000fe200078e0a1d */
[----:B---3--:R-:W-:Y:S01]  /*2da0*/  IABS R3, R0 ;  /* 0x0000000000037213 */ /* 0x008fe20000000000 */
[----:B------:R-:W-:-:S04]  /*2db0*/  IMAD.HI.U32 R0, R28, R2, RZ ;  /* 0x000000021c007227 */ /* 0x000fc800078e00ff */
[----:B------:R-:W-:Y:S01]  /*2dc0*/  IMAD.MOV R0, RZ, RZ, -R0 ;  /* 0x000000ffff007224 */ /* 0x000fe200078e0a00 */
[C---:B----4-:R-:W-:Y:S01]  /*2dd0*/  ISETP.GT.U32.AND P1, PT, R29.reuse, R11, PT ;  /* 0x0000000b1d00720c */ /* 0x050fe20003f24070 */
[----:B------:R-:W-:Y:S01]  /*2de0*/  IMAD.MOV.U32 R22, RZ, RZ, R3 ;  /* 0x000000ffff167224 */ /* 0x000fe200078e0003 */
[C---:B------:R-:W-:Y:S01]  /*2df0*/  ISETP.GT.U32.AND P5, PT, R29.reuse, R10, PT ;  /* 0x0000000a1d00720c */ /* 0x040fe20003fa4070 */
[C---:B------:R-:W-:Y:S01]  /*2e00*/  IMAD R0, R29.reuse, R0, R2 ;  /* 0x000000001d007224 */ /* 0x040fe200078e0202 */
[C---:B------:R-:W-:Y:S02]  /*2e10*/  ISETP.GT.U32.AND P4, PT, R29.reuse, R9, PT ;  /* 0x000000091d00720c */ /* 0x040fe40003f84070 */
[----:B------:R-:W-:Y:S01]  /*2e20*/  ISETP.GT.U32.AND P2, PT, R29, R8, PT ;  /* 0x000000081d00720c */ /* 0x000fe20003f44070 */
[----:B------:R-:W-:Y:S01]  /*2e30*/  IMAD.HI.U32 R12, R28, R22, RZ ;  /* 0x000000161c0c7227 */ /* 0x000fe200078e00ff */
[----:B------:R-:W3:Y:S04]  /*2e40*/  LDL.LU R2, [R1+0x64] ;  /* 0x0000640001027983 */ /* 0x000ee80000300800 */
[----:B------:R-:W-:Y:S01]  /*2e50*/  @!P0 STL [R1+0x84], R13 ;  /* 0x0000840d01008387 */ /* 0x000fe20000100800 */
[----:B------:R-:W-:-:S03]  /*2e60*/  IMAD.MOV R12, RZ, RZ, -R12 ;  /* 0x000000ffff0c7224 */ /* 0x000fc600078e0a0c */
[----:B------:R0:W-:Y:S01]  /*2e70*/  STL [R1+0x90], R0 ;  /* 0x0000900001007387 */ /* 0x0001e20000100800 */
[----:B------:R-:W-:Y:S01]  /*2e80*/  IMAD R12, R29, R12, R22 ;  /* 0x0000000c1d0c7224 */ /* 0x000fe200078e0216 */
[----:B------:R-:W-:Y:S01]  /*2e90*/  ISETP.GT.U32.AND P0, PT, R16, R13, PT ;  /* 0x0000000d1000720c */ /* 0x000fe20003f04070 */
[--C-:B------:R-:W-:Y:S01]  /*2ea0*/  @!P1 IMAD.IADD R11, R11, 0x1, -R29.reuse ;  /* 0x000000010b0b9824 */ /* 0x100fe200078e0a1d */
[----:B0-----:R-:W4:Y:S04]  /*2eb0*/  LDL.LU R0, [R1+0x60] ;  /* 0x0000600001007983 */ /* 0x001f280000300800 */
[----:B------:R-:W3:Y:S04]  /*2ec0*/  LDL.LU R3, [R1+0x5c] ;  /* 0x00005c0001037983 */ /* 0x000ee80000300800 */
[----:B------:R-:W3:Y:S01]  /*2ed0*/  LDL.LU R5, [R1+0x58] ;  /* 0x0000580001057983 */ /* 0x000ee20000300800 */
[----:B------:R-:W-:-:S03]  /*2ee0*/  @!P5 IMAD.IADD R10, R10, 0x1, -R29 ;  /* 0x000000010a0ad824 */ /* 0x000fc600078e0a1d */
[----:B------:R-:W3:Y:S01]  /*2ef0*/  LDL.LU R21, [R1+0x54] ;  /* 0x0000540001157983 */ /* 0x000ee20000300800 */
[----:B------:R-:W-:-:S03]  /*2f00*/  @!P4 IMAD.IADD R9, R9, 0x1, -R29 ;  /* 0x000000010909c824 */ /* 0x000fc600078e0a1d */
[----:B------:R-:W3:Y:S01]  /*2f10*/  LDL.LU R20, [R1+0x50] ;  /* 0x0000500001147983 */ /* 0x000ee20000300800 */
[----:B------:R-:W-:-:S03]  /*2f20*/  @!P2 IMAD.IADD R8, R8, 0x1, -R29 ;  /* 0x000000010808a824 */ /* 0x000fc600078e0a1d */
[----:B------:R-:W3:Y:S04]  /*2f30*/  LDL.LU R19, [R1+0x4c] ;  /* 0x00004c0001137983 */ /* 0x000ee80000300800 */
[----:B------:R-:W3:Y:S04]  /*2f40*/  LDL.LU R18, [R1+0x48] ;  /* 0x0000480001127983 */ /* 0x000ee80000300800 */
[----:B------:R-:W3:Y:S01]  /*2f50*/  LDL.LU R17, [R1+0x44] ;  /* 0x0000440001117983 */ /* 0x000ee20000300800 */
[----:B------:R-:W-:-:S03]  /*2f60*/  ISETP.GT.U32.AND P1, PT, R29, R14, PT ;  /* 0x0000000e1d00720c */ /* 0x000fc60003f24070 */
[----:B------:R-:W3:Y:S01]  /*2f70*/  LDL.LU R13, [R1+0x40] ;  /* 0x00004000010d7983 */ /* 0x000ee20000300800 */
[----:B------:R-:W-:-:S03]  /*2f80*/  ISETP.GT.U32.AND P5, PT, R29, R11, PT ;  /* 0x0000000b1d00720c */ /* 0x000fc60003fa4070 */
[----:B------:R-:W3:Y:S01]  /*2f90*/  LDL.LU R22, [R1+0x1544] ;  /* 0x0015440001167983 */ /* 0x000ee20000300800 */
[C---:B------:R-:W-:Y:S02]  /*2fa0*/  ISETP.GT.U32.AND P4, PT, R29.reuse, R10, PT ;  /* 0x0000000a1d00720c */ /* 0x040fe40003f84070 */
[C---:B------:R-:W-:Y:S01]  /*2fb0*/  ISETP.GT.U32.AND P2, PT, R29.reuse, R9, PT ;  /* 0x000000091d00720c */ /* 0x040fe20003f44070 */
[----:B------:R0:W-:Y:S01]  /*2fc0*/  STL [R1+0x8c], R12 ;  /* 0x00008c0c01007387 */ /* 0x0001e20000100800 */
[----:B------:R-:W-:-:S03]  /*2fd0*/  ISETP.GT.U32.AND P6, PT, R29, R8, PT ;  /* 0x000000081d00720c */ /* 0x000fc60003fc4070 */
[----:B0-----:R-:W3:Y:S04]  /*2fe0*/  LDL.LU R12, [R1+0x3c] ;  /* 0x00003c00010c7983 */ /* 0x001ee80000300800 */
[----:B------:R-:W3:Y:S01]  /*2ff0*/  LDL R29, [R1+0x84] ;  /* 0x00008400011d7983 */ /* 0x000ee20000100800 */
[----:B------:R-:W-:-:S13]  /*3000*/  ISETP.GT.U32.AND P3, PT, R16, R15, PT ;  /* 0x0000000f1000720c */ /* 0x000fda0003f64070 */
[----:B------:R-:W-:-:S05]  /*3010*/  @!P3 IMAD.IADD R15, R15, 0x1, -R16 ;  /* 0x000000010f0fb824 */ /* 0x000fca00078e0a10 */
[----:B------:R-:W-:-:S13]  /*3020*/  ISETP.GT.U32.AND P3, PT, R16, R15, PT ;  /* 0x0000000f1000720c */ /* 0x000fda0003f64070 */
[--C-:B------:R-:W-:Y:S01]  /*3030*/  @!P3 IMAD.IADD R15, R15, 0x1, -R16.reuse ;  /* 0x000000010f0fb824 */ /* 0x100fe200078e0a10 */
[----:B--2---:R-:W-:Y:S01]  /*3040*/  IABS R7, R7 ;  /* 0x0000000700077213 */ /* 0x004fe20000000000 */
[----:B---3--:R-:W-:-:S05]  /*3050*/  @!P0 IMAD.IADD R29, R29, 0x1, -R16 ;  /* 0x000000011d1d8824 */ /* 0x008fca00078e0a10 */
[----:B------:R0:W-:Y:S02]  /*3060*/  @!P0 STL [R1+0x84], R29 ;  /* 0x0000841d01008387 */ /* 0x0001e40000100800 */
[----:B0-----:R-:W-:-:S04]  /*3070*/  IABS R29, c[0x0][0x17c] ;  /* 0x00005f00001d7a13 */ /* 0x001fc80000000000 */
[C---:B-----5:R-:W-:Y:S01]  /*3080*/  ISETP.GT.U32.AND P0, PT, R29.reuse, R6, PT ;  /* 0x000000061d00720c */ /* 0x060fe20003f04070 */
[--C-:B------:R-:W-:Y:S01]  /*3090*/  @!P1 IMAD.IADD R14, R14, 0x1, -R29.reuse ;  /* 0x000000010e0e9824 */ /* 0x100fe200078e0a1d */
[C---:B------:R-:W-:Y:S02]  /*30a0*/  ISETP.GT.U32.AND P3, PT, R29.reuse, R4, PT ;  /* 0x000000041d00720c */ /* 0x040fe40003f64070 */
[----:B------:R-:W-:Y:S01]  /*30b0*/  ISETP.GT.U32.AND P1, PT, R29, R2, PT ;  /* 0x000000021d00720c */ /* 0x000fe20003f24070 */
[--C-:B------:R-:W-:Y:S01]  /*30c0*/  @!P5 IMAD.IADD R11, R11, 0x1, -R29.reuse ;  /* 0x000000010b0bd824 */ /* 0x100fe200078e0a1d */
[C---:B----4-:R-:W-:Y:S01]  /*30d0*/  ISETP.GT.U32.AND P5, PT, R29.reuse, R0, PT ;  /* 0x000000001d00720c */ /* 0x050fe20003fa4070 */
[--C-:B------:R-:W-:Y:S01]  /*30e0*/  @!P6 IMAD.IADD R8, R8, 0x1, -R29.reuse ;  /* 0x000000010808e824 */ /* 0x100fe200078e0a1d */
[C---:B------:R-:W-:Y:S01]  /*30f0*/  ISETP.GT.U32.AND P6, PT, R29.reuse, R21, PT ;  /* 0x000000151d00720c */ /* 0x040fe20003fc4070 */
[----:B------:R-:W-:Y:S01]  /*3100*/  @!P4 IMAD.IADD R10, R10, 0x1, -R29 ;  /* 0x000000010a0ac824 */ /* 0x000fe200078e0a1d */
[----:B------:R-:W-:-:S03]  /*3110*/  ISETP.GT.U32.AND P4, PT, R29, R3, PT ;  /* 0x000000031d00720c */ /* 0x000fc60003f84070 */
[--C-:B------:R-:W-:Y:S01]  /*3120*/  @!P0 IMAD.IADD R6, R6, 0x1, -R29.reuse ;  /* 0x0000000106068824 */ /* 0x100fe200078e0a1d */
[C---:B------:R-:W-:Y:S01]  /*3130*/  ISETP.GT.U32.AND P0, PT, R29.reuse, R20, PT ;  /* 0x000000141d00720c */ /* 0x040fe20003f04070 */
[--C-:B------:R-:W-:Y:S01]  /*3140*/  @!P3 IMAD.IADD R4, R4, 0x1, -R29.reuse ;  /* 0x000000010404b824 */ /* 0x100fe200078e0a1d */
[C---:B------:R-:W-:Y:S01]  /*3150*/  ISETP.GT.U32.AND P3, PT, R29.reuse, R19, PT ;  /* 0x000000131d00720c */ /* 0x040fe20003f64070 */
[--C-:B------:R-:W-:Y:S01]  /*3160*/  @!P1 IMAD.IADD R2, R2, 0x1, -R29.reuse ;  /* 0x0000000102029824 */ /* 0x100fe200078e0a1d */
[C---:B------:R-:W-:Y:S01]  /*3170*/  ISETP.GT.U32.AND P1, PT, R29.reuse, R18, PT ;  /* 0x000000121d00720c */ /* 0x040fe20003f24070 */
[--C-:B------:R-:W-:Y:S01]  /*3180*/  @!P5 IMAD.IADD R0, R0, 0x1, -R29.reuse ;  /* 0x000000010000d824 */ /* 0x100fe200078e0a1d */
[----:B------:R-:W-:Y:S01]  /*3190*/  ISETP.GT.U32.AND P5, PT, R29, R17, PT ;  /* 0x000000111d00720c */ /* 0x000fe20003fa4070 */
[--C-:B------:R-:W-:Y:S01]  /*31a0*/  @!P2 IMAD.IADD R9, R9, 0x1, -R29.reuse ;  /* 0x000000010909a824 */ /* 0x100fe200078e0a1d */
[----:B------:R-:W-:Y:S01]  /*31b0*/  ISETP.GT.U32.AND P2, PT, R29, R5, PT ;  /* 0x000000051d00720c */ /* 0x000fe20003f44070 */
[--C-:B------:R-:W-:Y:S01]  /*31c0*/  @!P6 IMAD.IADD R21, R21, 0x1, -R29.reuse ;  /* 0x000000011515e824 */ /* 0x100fe200078e0a1d */
[----:B------:R-:W-:Y:S01]  /*31d0*/  ISETP.GT.U32.AND P6, PT, R29, R6, PT ;  /* 0x000000061d00720c */ /* 0x000fe20003fc4070 */
[--C-:B------:R-:W-:Y:S01]  /*31e0*/  @!P4 IMAD.IADD R3, R3, 0x1, -R29.reuse ;  /* 0x000000010303c824 */ /* 0x100fe200078e0a1d */
[C---:B------:R-:W-:Y:S01]  /*31f0*/  ISETP.GT.U32.AND P4, PT, R29.reuse, R13, PT ;  /* 0x0000000d1d00720c */ /* 0x040fe20003f84070 */
[--C-:B------:R-:W-:Y:S01]  /*3200*/  @!P0 IMAD.IADD R20, R20, 0x1, -R29.reuse ;  /* 0x0000000114148824 */ /* 0x100fe200078e0a1d */
[----:B------:R-:W-:Y:S01]  /*3210*/  ISETP.GT.U32.AND P0, PT, R29, R4, PT ;  /* 0x000000041d00720c */ /* 0x000fe20003f04070 */
[--C-:B------:R-:W-:Y:S01]  /*3220*/  @!P3 IMAD.IADD R19, R19, 0x1, -R29.reuse ;  /* 0x000000011313b824 */ /* 0x100fe200078e0a1d */
[----:B------:R0:W-:Y:S01]  /*3230*/  STL [R1+0x80], R15 ;  /* 0x0000800f01007387 */ /* 0x0001e20000100800 */
[C---:B------:R-:W-:Y:S01]  /*3240*/  ISETP.GT.U32.AND P3, PT, R29.reuse, R2, PT ;  /* 0x000000021d00720c */ /* 0x040fe20003f64070 */
[--C-:B------:R-:W-:Y:S01]  /*3250*/  @!P1 IMAD.IADD R18, R18, 0x1, -R29.reuse ;  /* 0x0000000112129824 */ /* 0x100fe200078e0a1d */
[----:B------:R-:W-:Y:S01]  /*3260*/  ISETP.GT.U32.AND P1, PT, R29, R0, PT ;  /* 0x000000001d00720c */ /* 0x000fe20003f24070 */
[----:B------:R1:W-:Y:S01]  /*3270*/  STL [R1+0x88], R14 ;  /* 0x0000880e01007387 */ /* 0x0003e20000100800 */
[----:B------:R-:W-:-:S03]  /*3280*/  @!P5 IMAD.IADD R17, R17, 0x1, -R29 ;  /* 0x000000011111d824 */ /* 0x000fc600078e0a1d */
[----:B------:R2:W-:Y:S01]  /*3290*/  STL [R1+0x7c], R11 ;  /* 0x00007c0b01007387 */ /* 0x0005e20000100800 */
[----:B------:R-:W-:-:S03]  /*32a0*/  ISETP.GT.U32.AND P5, PT, R29, R3, PT ;  /* 0x000000031d00720c */ /* 0x000fc60003fa4070 */
[----:B------:R3:W-:Y:S01]  /*32b0*/  STL [R1+0x78], R10 ;  /* 0x0000780a01007387 */ /* 0x0007e20000100800 */
[----:B------:R-:W-:-:S03]  /*32c0*/  @!P2 IMAD.IADD R5, R5, 0x1, -R29 ;  /* 0x000000010505a824 */ /* 0x000fc600078e0a1d */
[----:B------:R-:W4:Y:S04]  /*32d0*/  LDL.LU R16, [R1+0x38] ;  /* 0x0000380001107983 */ /* 0x000f280000300800 */
[----:B------:R-:W-:Y:S01]  /*32e0*/  STL [R1+0x74], R9 ;  /* 0x0000740901007387 */ /* 0x000fe20000100800 */
[----:B------:R-:W-:-:S03]  /*32f0*/  @!P6 IMAD.IADD R6, R6, 0x1, -R29 ;  /* 0x000000010606e824 */ /* 0x000fc600078e0a1d */
[----:B0-----:R-:W5:Y:S01]  /*3300*/  LDL.LU R15, [R1+0x34] ;  /* 0x00003400010f7983 */ /* 0x001f620000300800 */
[----:B------:R-:W-:-:S03]  /*3310*/  @!P4 IMAD.IADD R13, R13, 0x1, -R29 ;  /* 0x000000010d0dc824 */ /* 0x000fc600078e0a1d */
[----:B------:R0:W-:Y:S01]  /*3320*/  STL [R1+0x70], R8 ;  /* 0x0000700801007387 */ /* 0x0001e20000100800 */
[----:B------:R-:W-:-:S03]  /*3330*/  ISETP.GT.U32.AND P4, PT, R29, R5, PT ;  /* 0x000000051d00720c */ /* 0x000fc60003f84070 */
[----:B-1----:R-:W5:Y:S01]  /*3340*/  LDL.LU R14, [R1+0x30] ;  /* 0x00003000010e7983 */ /* 0x002f620000300800 */
[----:B------:R-:W-:-:S03]  /*3350*/  @!P0 IMAD.IADD R4, R4, 0x1, -R29 ;  /* 0x0000000104048824 */ /* 0x000fc600078e0a1d */
[----:B--2---:R-:W2:Y:S01]  /*3360*/  LDL.LU R11, [R1+0x2c] ;  /* 0x00002c00010b7983 */ /* 0x004ea20000300800 */
[----:B------:R-:W-:-:S03]  /*3370*/  @!P3 IMAD.IADD R2, R2, 0x1, -R29 ;  /* 0x000000010202b824 */ /* 0x000fc600078e0a1d */
[----:B---3--:R-:W3:Y:S01]  /*3380*/  LDL.LU R10, [R1+0x28] ;  /* 0x00002800010a7983 */ /* 0x008ee20000300800 */
[----:B0-----:R-:W-:Y:S02]  /*3390*/  IMAD.MOV.U32 R8, RZ, RZ, R7 ;  /* 0x000000ffff087224 */ /* 0x001fe400078e0007 */
[--C-:B------:R-:W-:Y:S01]  /*33a0*/  @!P1 IMAD.IADD R0, R0, 0x1, -R29.reuse ;  /* 0x0000000100009824 */ /* 0x100fe200078e0a1d */
[----:B------:R-:W3:Y:S04]  /*33b0*/  LDL.LU R9, [R1+0x24] ;  /* 0x0000240001097983 */ /* 0x000ee80000300800 */
[----:B------:R0:W-:Y:S01]  /*33c0*/  STL [R1+0x6c], R6 ;  /* 0x00006c0601007387 */ /* 0x0001e20000100800 */
[----:B------:R-:W-:-:S03]  /*33d0*/  @!P5 IMAD.IADD R3, R3, 0x1, -R29 ;  /* 0x000000010303d824 */ /* 0x000fc600078e0a1d */
[----:B------:R-:W3:Y:S04]  /*33e0*/  LDL.LU R7, [R1+0x20] ;  /* 0x0000200001077983 */ /* 0x000ee80000300800 */
[----:B------:R-:W-:Y:S04]  /*33f0*/  STL [R1+0x68], R4 ;  /* 0x0000680401007387 */ /* 0x000fe80000100800 */
[----:B0-----:R-:W3:Y:S04]  /*3400*/  LDL.LU R6, [R1+0x1c] ;  /* 0x00001c0001067983 */ /* 0x001ee80000300800 */
[----:B------:R-:W-:Y:S04]  /*3410*/  STL [R1+0x64], R2 ;  /* 0x0000640201007387 */ /* 0x000fe80000100800 */
[----:B------:R0:W-:Y:S01]  /*3420*/  STL [R1+0x60], R0 ;  /* 0x0000600001007387 */ /* 0x0001e20000100800 */
[----:B------:R-:W-:-:S03]  /*3430*/  @!P4 IMAD.IADD R5, R5, 0x1, -R29 ;  /* 0x000000010505c824 */ /* 0x000fc600078e0a1d */
[----:B0-----:R-:W3:Y:S04]  /*3440*/  LDL.LU R0, [R1+0x18] ;  /* 0x0000180001007983 */ /* 0x001ee80000300800 */
[----:B------:R-:W3:Y:S04]  /*3450*/  LDL.LU R2, [R1+0x14] ;  /* 0x0000140001027983 */ /* 0x000ee80000300800 */
[----:B------:R0:W-:Y:S04]  /*3460*/  STL [R1+0x5c], R3 ;  /* 0x00005c0301007387 */ /* 0x0001e80000100800 */
[----:B0-----:R-:W3:Y:S04]  /*3470*/  LDL.LU R3, [R1+0x10] ;  /* 0x0000100001037983 */ /* 0x001ee80000300800 */
[----:B------:R-:W3:Y:S04]  /*3480*/  LDL.LU R4, [R1+0xc] ;  /* 0x00000c0001047983 */ /* 0x000ee80000300800 */
[----:B------:R0:W-:Y:S04]  /*3490*/  STL [R1+0x58], R5 ;  /* 0x0000580501007387 */ /* 0x0001e80000100800 */
[----:B0-----:R-:W3:Y:S01]  /*34a0*/  LDL.LU R5, [R1+0x8] ;  /* 0x0000080001057983 */ /* 0x001ee20000300800 */
[----:B------:R-:W-:-:S02]  /*34b0*/  ISETP.GT.U32.AND P2, PT, R29, R12, PT ;  /* 0x0000000c1d00720c */ /* 0x000fc40003f44070 */
[C---:B------:R-:W-:Y:S02]  /*34c0*/  ISETP.GT.U32.AND P0, PT, R29.reuse, R20, PT ;  /* 0x000000141d00720c */ /* 0x040fe40003f04070 */
[C---:B------:R-:W-:Y:S02]  /*34d0*/  ISETP.GT.U32.AND P3, PT, R29.reuse, R19, PT ;  /* 0x000000131d00720c */ /* 0x040fe40003f64070 */
[----:B------:R-:W-:-:S07]  /*34e0*/  ISETP.GT.U32.AND P1, PT, R29, R18, PT ;  /* 0x000000121d00720c */ /* 0x000fce0003f24070 */
[--C-:B------:R-:W-:Y:S01]  /*34f0*/  @!P2 IMAD.IADD R12, R12, 0x1, -R29.reuse ;  /* 0x000000010c0ca824 */ /* 0x100fe200078e0a1d */
[C---:B------:R-:W-:Y:S02]  /*3500*/  ISETP.GT.U32.AND P2, PT, R29.reuse, R21, PT ;  /* 0x000000151d00720c */ /* 0x040fe40003f44070 */
[C---:B------:R-:W-:Y:S02]  /*3510*/  ISETP.GT.U32.AND P5, PT, R29.reuse, R17, PT ;  /* 0x000000111d00720c */ /* 0x040fe40003fa4070 */
[C---:B------:R-:W-:Y:S02]  /*3520*/  ISETP.GT.U32.AND P4, PT, R29.reuse, R13, PT ;  /* 0x0000000d1d00720c */ /* 0x040fe40003f84070 */
[----:B------:R-:W-:Y:S01]  /*3530*/  ISETP.GT.U32.AND P6, PT, R29, R12, PT ;  /* 0x0000000c1d00720c */ /* 0x000fe20003fc4070 */
[--C-:B------:R-:W-:Y:S02]  /*3540*/  @!P0 IMAD.IADD R20, R20, 0x1, -R29.reuse ;  /* 0x0000000114148824 */ /* 0x100fe400078e0a1d */
[----:B------:R-:W-:-:S04]  /*3550*/  @!P3 IMAD.IADD R19, R19, 0x1, -R29 ;  /* 0x000000011313b824 */ /* 0x000fc800078e0a1d */
[--C-:B------:R-:W-:Y:S02]  /*3560*/  @!P2 IMAD.IADD R21, R21, 0x1, -R29.reuse ;  /* 0x000000011515a824 */ /* 0x100fe400078e0a1d */
[--C-:B------:R-:W-:Y:S02]  /*3570*/  @!P1 IMAD.IADD R18, R18, 0x1, -R29.reuse ;  /* 0x0000000112129824 */ /* 0x100fe400078e0a1d */
[--C-:B------:R-:W-:Y:S02]  /*3580*/  @!P5 IMAD.IADD R17, R17, 0x1, -R29.reuse ;  /* 0x000000011111d824 */ /* 0x100fe400078e0a1d */
[--C-:B------:R-:W-:Y:S02]  /*3590*/  @!P4 IMAD.IADD R13, R13, 0x1, -R29.reuse ;  /* 0x000000010d0dc824 */ /* 0x100fe400078e0a1d */
[----:B------:R-:W-:Y:S01]  /*35a0*/  @!P6 IMAD.IADD R12, R12, 0x1, -R29 ;  /* 0x000000010c0ce824 */ /* 0x000fe200078e0a1d */
[----:B------:R0:W-:Y:S04]  /*35b0*/  STL [R1+0x54], R21 ;  /* 0x0000541501007387 */ /* 0x0001e80000100800 */
[----:B0-----:R-:W3:Y:S04]  /*35c0*/  LDL.LU R21, [R1+0x1540] ;  /* 0x0015400001157983 */ /* 0x001ee80000300800 */
[----:B------:R0:W-:Y:S04]  /*35d0*/  STL [R1+0x50], R20 ;  /* 0x0000501401007387 */ /* 0x0001e80000100800 */
[----:B0-----:R-:W3:Y:S04]  /*35e0*/  LDL.LU R20, [R1+0x153c] ;  /* 0x00153c0001147983 */ /* 0x001ee80000300800 */
[----:B------:R0:W-:Y:S04]  /*35f0*/  STL [R1+0x4c], R19 ;  /* 0x00004c1301007387 */ /* 0x0001e80000100800 */
[----:B0-----:R-:W3:Y:S04]  /*3600*/  LDL.LU R19, [R1+0x1538] ;  /* 0x0015380001137983 */ /* 0x001ee80000300800 */
[----:B------:R0:W-:Y:S04]  /*3610*/  STL [R1+0x48], R18 ;  /* 0x0000481201007387 */ /* 0x0001e80000100800 */
[----:B0-----:R-:W3:Y:S04]  /*3620*/  LDL.LU R18, [R1+0x1534] ;  /* 0x0015340001127983 */ /* 0x001ee80000300800 */
[----:B------:R0:W-:Y:S01]  /*3630*/  STL [R1+0x44], R17 ;  /* 0x0000441101007387 */ /* 0x0001e20000100800 */
[----:B------:R-:W-:-:S03]  /*3640*/  IMAD.HI.U32 R28, R28, R8, RZ ;  /* 0x000000081c1c7227 */ /* 0x000fc600078e00ff */
[----:B0-----:R-:W3:Y:S04]  /*3650*/  LDL.LU R17, [R1+0x1530] ;  /* 0x0015300001117983 */ /* 0x001ee80000300800 */
[----:B------:R0:W-:Y:S04]  /*3660*/  STL [R1+0x40], R13 ;  /* 0x0000400d01007387 */ /* 0x0001e80000100800 */
[----:B0-----:R-:W3:Y:S04]  /*3670*/  LDL.LU R13, [R1+0x4] ;  /* 0x00000400010d7983 */ /* 0x001ee80000300800 */
[----:B------:R0:W-:Y:S01]  /*3680*/  STL [R1+0x3c], R12 ;  /* 0x00003c0c01007387 */ /* 0x0001e20000100800 */
[----:B------:R-:W-:-:S03]  /*3690*/  IMAD.MOV R28, RZ, RZ, -R28 ;  /* 0x000000ffff1c7224 */ /* 0x000fc600078e0a1c */
[----:B0-----:R-:W3:Y:S01]  /*36a0*/  LDL.LU R12, [R1] ;  /* 0x00000000010c7983 */ /* 0x001ee20000300800 */
[C---:B------:R-:W-:Y:S01]  /*36b0*/  IMAD R28, R29.reuse, R28, R8 ;  /* 0x0000001c1d1c7224 */ /* 0x040fe200078e0208 */
[C---:B----4-:R-:W-:Y:S02]  /*36c0*/  ISETP.GT.U32.AND P2, PT, R29.reuse, R16, PT ;  /* 0x000000101d00720c */ /* 0x050fe40003f44070 */
[C---:B-----5:R-:W-:Y:S02]  /*36d0*/  ISETP.GT.U32.AND P0, PT, R29.reuse, R15, PT ;  /* 0x0000000f1d00720c */ /* 0x060fe40003f04070 */
[C---:B------:R-:W-:Y:S02]  /*36e0*/  ISETP.GT.U32.AND P3, PT, R29.reuse, R14, PT ;  /* 0x0000000e1d00720c */ /* 0x040fe40003f64070 */
[C---:B--2---:R-:W-:Y:S02]  /*36f0*/  ISETP.GT.U32.AND P1, PT, R29.reuse, R11, PT ;  /* 0x0000000b1d00720c */ /* 0x044fe40003f24070 */
[----:B---3--:R-:W-:-:S05]  /*3700*/  ISETP.GT.U32.AND P5, PT, R29, R10, PT ;  /* 0x0000000a1d00720c */ /* 0x008fca0003fa4070 */
[--C-:B------:R-:W-:Y:S01]  /*3710*/  @!P2 IMAD.IADD R16, R16, 0x1, -R29.reuse ;  /* 0x000000011010a824 */ /* 0x100fe200078e0a1d */
[----:B------:R-:W-:Y:S01]  /*3720*/  ISETP.GT.U32.AND P4, PT, R29, R9, PT ;  /* 0x000000091d00720c */ /* 0x000fe20003f84070 */
[--C-:B------:R-:W-:Y:S02]  /*3730*/  @!P0 IMAD.IADD R15, R15, 0x1, -R29.reuse ;  /* 0x000000010f0f8824 */ /* 0x100fe400078e0a1d */
[--C-:B------:R-:W-:Y:S01]  /*3740*/  @!P3 IMAD.IADD R14, R14, 0x1, -R29.reuse ;  /* 0x000000010e0eb824 */ /* 0x100fe200078e0a1d */
[----:B------:R-:W-:Y:S01]  /*3750*/  ISETP.GT.U32.AND P6, PT, R29, R7, PT ;  /* 0x000000071d00720c */ /* 0x000fe20003fc4070 */
[--C-:B------:R-:W-:Y:S01]  /*3760*/  @!P1 IMAD.IADD R11, R11, 0x1, -R29.reuse ;  /* 0x000000010b0b9824 */ /* 0x100fe200078e0a1d */
[----:B------:R-:W-:Y:S01]  /*3770*/  ISETP.GT.U32.AND P2, PT, R29, R6, PT ;  /* 0x000000061d00720c */ /* 0x000fe20003f44070 */
[----:B------:R-:W-:-:S06]  /*3780*/  @!P5 IMAD.IADD R10, R10, 0x1, -R29 ;  /* 0x000000010a0ad824 */ /* 0x000fcc00078e0a1d */
[----:B------:R-:W-:-:S04]  /*3790*/  @!P4 IMAD.IADD R9, R9, 0x1, -R29 ;  /* 0x000000010909c824 */ /* 0x000fc800078e0a1d */
[--C-:B------:R-:W-:Y:S01]  /*37a0*/  @!P6 IMAD.IADD R7, R7, 0x1, -R29.reuse ;  /* 0x000000010707e824 */ /* 0x100fe200078e0a1d */
[C---:B------:R-:W-:Y:S02]  /*37b0*/  ISETP.GT.U32.AND P6, PT, R29.reuse, R16, PT ;  /* 0x000000101d00720c */ /* 0x040fe40003fc4070 */
[C---:B------:R-:W-:Y:S02]  /*37c0*/  ISETP.GT.U32.AND P0, PT, R29.reuse, R0, PT ;  /* 0x000000001d00720c */ /* 0x040fe40003f04070 */
[C---:B------:R-:W-:Y:S01]  /*37d0*/  ISETP.GT.U32.AND P3, PT, R29.reuse, R2, PT ;  /* 0x000000021d00720c */ /* 0x040fe20003f64070 */
[----:B------:R-:W-:Y:S01]  /*37e0*/  @!P2 IMAD.IADD R6, R6, 0x1, -R29 ;  /* 0x000000010606a824 */ /* 0x000fe200078e0a1d */
[C---:B------:R-:W-:Y:S02]  /*37f0*/  ISETP.GT.U32.AND P2, PT, R29.reuse, R15, PT ;  /* 0x0000000f1d00720c */ /* 0x040fe40003f44070 */
[C---:B------:R-:W-:Y:S02]  /*3800*/  ISETP.GT.U32.AND P1, PT, R29.reuse, R3, PT ;  /* 0x000000031d00720c */ /* 0x040fe40003f24070 */
[----:B------:R-:W-:-:S05]  /*3810*/  ISETP.GT.U32.AND P5, PT, R29, R4, PT ;  /* 0x000000041d00720c */ /* 0x000fca0003fa4070 */
[--C-:B------:R-:W-:Y:S01]  /*3820*/  @!P0 IMAD.IADD R0, R0, 0x1, -R29.reuse ;  /* 0x0000000100008824 */ /* 0x100fe200078e0a1d */
[C---:B------:R-:W-:Y:S01]  /*3830*/  ISETP.GT.U32.AND P0, PT, R29.reuse, R14, PT ;  /* 0x0000000e1d00720c */ /* 0x040fe20003f04070 */
[--C-:B------:R-:W-:Y:S01]  /*3840*/  @!P3 IMAD.IADD R2, R2, 0x1, -R29.reuse ;  /* 0x000000010202b824 */ /* 0x100fe200078e0a1d */
[C---:B------:R-:W-:Y:S02]  /*3850*/  ISETP.GT.U32.AND P3, PT, R29.reuse, R11, PT ;  /* 0x0000000b1d00720c */ /* 0x040fe40003f64070 */
[----:B------:R-:W-:Y:S01]  /*3860*/  ISETP.GT.U32.AND P4, PT, R29, R5, PT ;  /* 0x000000051d00720c */ /* 0x000fe20003f84070 */
[--C-:B------:R-:W-:Y:S01]  /*3870*/  @!P1 IMAD.IADD R3, R3, 0x1, -R29.reuse ;  /* 0x0000000103039824 */ /* 0x100fe200078e0a1d */
[C---:B------:R-:W-:Y:S01]  /*3880*/  ISETP.GT.U32.AND P1, PT, R29.reuse, R10, PT ;  /* 0x0000000a1d00720c */ /* 0x040fe20003f24070 */
[--C-:B------:R-:W-:Y:S01]  /*3890*/  @!P5 IMAD.IADD R4, R4, 0x1, -R29.reuse ;  /* 0x000000010404d824 */ /* 0x100fe200078e0a1d */
[----:B------:R-:W-:Y:S01]  /*38a0*/  ISETP.GT.U32.AND P5, PT, R29, R9, PT ;  /* 0x000000091d00720c */ /* 0x000fe20003fa4070 */
[----:B------:R-:W-:-:S02]  /*38b0*/  @!P6 IMAD.IADD R16, R16, 0x1, -R29 ;  /* 0x000000011010e824 */ /* 0x000fc400078e0a1d */
[--C-:B------:R-:W-:Y:S01]  /*38c0*/  @!P2 IMAD.IADD R15, R15, 0x1, -R29.reuse ;  /* 0x000000010f0fa824 */ /* 0x100fe200078e0a1d */
[----:B------:R-:W-:Y:S01]  /*38d0*/  ISETP.GT.U32.AND P2, PT, R29, R6, PT ;  /* 0x000000061d00720c */ /* 0x000fe20003f44070 */
[----:B------:R-:W-:-:S04]  /*38e0*/  @!P0 IMAD.IADD R14, R14, 0x1, -R29 ;  /* 0x000000010e0e8824 */ /* 0x000fc800078e0a1d */
[--C-:B------:R-:W-:Y:S01]  /*38f0*/  @!P4 IMAD.IADD R5, R5, 0x1, -R29.reuse ;  /* 0x000000010505c824 */ /* 0x100fe200078e0a1d */
[C---:B------:R-:W-:Y:S01]  /*3900*/  ISETP.GT.U32.AND P4, PT, R29.reuse, R7, PT ;  /* 0x000000071d00720c */ /* 0x040fe20003f84070 */
[----:B------:R0:W-:Y:S01]  /*3910*/  STL [R1+0x38], R16 ;  /* 0x0000381001007387 */ /* 0x0001e20000100800 */
[----:B------:R-:W-:Y:S01]  /*3920*/  ISETP.GT.U32.AND P0, PT, R29, R0, PT ;  /* 0x000000001d00720c */ /* 0x000fe20003f04070 */
[--C-:B------:R-:W-:Y:S01]  /*3930*/  @!P3 IMAD.IADD R11, R11, 0x1, -R29.reuse ;  /* 0x000000010b0bb824 */ /* 0x100fe200078e0a1d */
[C---:B------:R-:W-:Y:S01]  /*3940*/  ISETP.GT.U32.AND P3, PT, R29.reuse, R2, PT ;  /* 0x000000021d00720c */ /* 0x040fe20003f64070 */
[--C-:B------:R-:W-:Y:S01]  /*3950*/  @!P1 IMAD.IADD R10, R10, 0x1, -R29.reuse ;  /* 0x000000010a0a9824 */ /* 0x100fe200078e0a1d */
[----:B------:R-:W-:Y:S01]  /*3960*/  ISETP.GT.U32.AND P1, PT, R29, R3, PT ;  /* 0x000000031d00720c */ /* 0x000fe20003f24070 */
[----:B------:R-:W-:Y:S01]  /*3970*/  @!P5 IMAD.IADD R9, R9, 0x1, -R29 ;  /* 0x000000010909d824 */ /* 0x000fe200078e0a1d */
[----:B0-----:R-:W2:Y:S01]  /*3980*/  LDL.LU R16, [R1+0x152c] ;  /* 0x00152c0001107983 */ /* 0x001ea20000300800 */
[----:B------:R-:W-:-:S03]  /*3990*/  ISETP.GT.U32.AND P5, PT, R29, R4, PT ;  /* 0x000000041d00720c */ /* 0x000fc60003fa4070 */
[----:B------:R0:W-:Y:S01]  /*39a0*/  STL [R1+0x34], R15 ;  /* 0x0000340f01007387 */ /* 0x0001e20000100800 */
[----:B------:R-:W-:Y:S01]  /*39b0*/  ISETP.GT.U32.AND P6, PT, R29, R5, PT ;  /* 0x000000051d00720c */ /* 0x000fe20003fc4070 */
[--C-:B------:R-:W-:Y:S02]  /*39c0*/  @!P4 IMAD.IADD R7, R7, 0x1, -R29.reuse ;  /* 0x000000010707c824 */ /* 0x100fe400078e0a1d */
[----:B0-----:R-:W3:Y:S04]  /*39d0*/  LDL.LU R15, [R1+0x1528] ;  /* 0x00152800010f7983 */ /* 0x001ee80000300800 */
[----:B------:R0:W-:Y:S01]  /*39e0*/  STL [R1+0x30], R14 ;  /* 0x0000300e01007387 */ /* 0x0001e20000100800 */
[--C-:B------:R-:W-:Y:S02]  /*39f0*/  @!P2 IMAD.IADD R6, R6, 0x1, -R29.reuse ;  /* 0x000000010606a824 */ /* 0x100fe400078e0a1d */
[--C-:B------:R-:W-:Y:S01]  /*3a00*/  @!P0 IMAD.IADD R0, R0, 0x1, -R29.reuse ;  /* 0x0000000100008824 */ /* 0x100fe200078e0a1d */
[----:B0-----:R-:W4:Y:S04]  /*3a10*/  LDL.LU R14, [R1+0x1524] ;  /* 0x00152400010e7983 */ /* 0x001f280000300800 */
[----:B------:R0:W-:Y:S01]  /*3a20*/  STL [R1+0x2c], R11 ;  /* 0x00002c0b01007387 */ /* 0x0001e20000100800 */
[----:B------:R-:W-:-:S03]  /*3a30*/  @!P3 IMAD.IADD R2, R2, 0x1, -R29 ;  /* 0x000000010202b824 */ /* 0x000fc600078e0a1d */
[----:B0-----:R-:W5:Y:S04]  /*3a40*/  LDL.LU R11, [R1+0x1520] ;  /* 0x00152000010b7983 */ /* 0x001f680000300800 */
[----:B------:R0:W-:Y:S01]  /*3a50*/  STL [R1+0x28], R10 ;  /* 0x0000280a01007387 */ /* 0x0001e20000100800 */
[----:B------:R-:W-:-:S03]  /*3a60*/  @!P1 IMAD.IADD R3, R3, 0x1, -R29 ;  /* 0x0000000103039824 */ /* 0x000fc600078e0a1d */
[----:B0-----:R-:W2:Y:S04]  /*3a70*/  LDL.LU R10, [R1+0x151c] ;  /* 0x00151c00010a7983 */ /* 0x001ea80000300800 */
[----:B------:R0:W-:Y:S01]  /*3a80*/  STL [R1+0x24], R9 ;  /* 0x0000240901007387 */ /* 0x0001e20000100800 */
[----:B------:R-:W-:-:S03]  /*3a90*/  @!P5 IMAD.IADD R4, R4, 0x1, -R29 ;  /* 0x000000010404d824 */ /* 0x000fc600078e0a1d */
[----:B0-----:R-:W2:Y:S04]  /*3aa0*/  LDL.LU R9, [R1+0x1518] ;  /* 0x0015180001097983 */ /* 0x001ea80000300800 */
[----:B------:R-:W2:Y:S04]  /*3ab0*/  LDL.LU R8, [R1+0x1514] ;  /* 0x0015140001087983 */ /* 0x000ea80000300800 */
[----:B------:R0:W-:Y:S01]  /*3ac0*/  STL [R1+0x20], R7 ;  /* 0x0000200701007387 */ /* 0x0001e20000100800 */
[----:B------:R-:W-:-:S03]  /*3ad0*/  @!P6 IMAD.IADD R5, R5, 0x1, -R29 ;  /* 0x000000010505e824 */ /* 0x000fc600078e0a1d */
[----:B0-----:R-:W2:Y:S04]  /*3ae0*/  LDL.LU R7, [R1+0x1510] ;  /* 0x0015100001077983 */ /* 0x001ea80000300800 */
[----:B------:R0:W-:Y:S04]  /*3af0*/  STL [R1+0x1c], R6 ;  /* 0x00001c0601007387 */ /* 0x0001e80000100800 */
[----:B0-----:R-:W2:Y:S04]  /*3b00*/  LDL.LU R6, [R1+0x150c] ;  /* 0x00150c0001067983 */ /* 0x001ea80000300800 */
[----:B------:R0:W-:Y:S04]  /*3b10*/  STL [R1+0x18], R0 ;  /* 0x0000180001007387 */ /* 0x0001e80000100800 */
[----:B0-----:R-:W3:Y:S04]  /*3b20*/  LDL.LU R0, [R1+0x1508] ;  /* 0x0015080001007983 */ /* 0x001ee80000300800 */
[----:B------:R0:W-:Y:S04]  /*3b30*/  STL [R1+0x14], R2 ;  /* 0x0000140201007387 */ /* 0x0001e80000100800 */
[----:B0-----:R-:W4:Y:S04]  /*3b40*/  LDL.LU R2, [R1+0x1504] ;  /* 0x0015040001027983 */ /* 0x001f280000300800 */
[----:B------:R0:W-:Y:S04]  /*3b50*/  STL [R1+0x10], R3 ;  /* 0x0000100301007387 */ /* 0x0001e80000100800 */
[----:B0-----:R-:W5:Y:S04]  /*3b60*/  LDL.LU R3, [R1+0x1500] ;  /* 0x0015000001037983 */ /* 0x001f680000300800 */
[----:B------:R0:W-:Y:S04]  /*3b70*/  STL [R1+0xc], R4 ;  /* 0x00000c0401007387 */ /* 0x0001e80000100800 */
[----:B0-----:R-:W5:Y:S04]  /*3b80*/  LDL.LU R4, [R1+0x14fc] ;  /* 0x0014fc0001047983 */ /* 0x001f680000300800 */
[----:B------:R0:W-:Y:S04]  /*3b90*/  STL [R1+0x8], R5 ;  /* 0x0000080501007387 */ /* 0x0001e80000100800 */
[----:B0-----:R-:W5:Y:S01]  /*3ba0*/  LDL.LU R5, [R1+0x14f8] ;  /* 0x0014f80001057983 */ /* 0x001f620000300800 */
[----:B------:R-:W-:-:S02]  /*3bb0*/  ISETP.GT.U32.AND P4, PT, R29, R13, PT ;  /* 0x0000000d1d00720c */ /* 0x000fc40003f84070 */
[----:B------:R-:W-:-:S11]  /*3bc0*/  ISETP.GT.U32.AND P2, PT, R29, R12, PT ;  /* 0x0000000c1d00720c */ /* 0x000fd60003f44070 */
[--C-:B------:R-:W-:Y:S02]  /*3bd0*/  @!P4 IMAD.IADD R13, R13, 0x1, -R29.reuse ;  /* 0x000000010d0dc824 */ /* 0x100fe400078e0a1d */
[----:B------:R-:W-:Y:S01]  /*3be0*/  @!P2 IMAD.IADD R12, R12, 0x1, -R29 ;  /* 0x000000010c0ca824 */ /* 0x000fe200078e0a1d */
[----:B--2---:R-:W-:-:S13]  /*3bf0*/  ISETP.GT.U32.AND P4, PT, R29, R6, PT ;  /* 0x000000061d00720c */ /* 0x004fda0003f84070 */
[----:B------:R-:W-:Y:S01]  /*3c00*/  @!P4 IMAD.IADD R6, R6, 0x1, -R29 ;  /* 0x000000010606c824 */ /* 0x000fe200078e0a1d */
[C---:B------:R-:W-:Y:S02]  /*3c10*/  ISETP.GT.U32.AND P4, PT, R29.reuse, R12, PT ;  /* 0x0000000c1d00720c */ /* 0x040fe40003f84070 */
[C---:B---3--:R-:W-:Y:S02]  /*3c20*/  ISETP.GT.U32.AND P0, PT, R29.reuse, R0, PT ;  /* 0x000000001d00720c */ /* 0x048fe40003f04070 */
[----:B----4-:R-:W-:-:S09]  /*3c30*/  ISETP.GT.U32.AND P3, PT, R29, R2, PT ;  /* 0x000000021d00720c */ /* 0x010fd20003f64070 */
[--C-:B------:R-:W-:Y:S01]  /*3c40*/  @!P4 IMAD.IADD R12, R12, 0x1, -R29.reuse ;  /* 0x000000010c0cc824 */ /* 0x100fe200078e0a1d */
[C---:B------:R-:W-:Y:S01]  /*3c50*/  ISETP.GT.U32.AND P2, PT, R29.reuse, R7, PT ;  /* 0x000000071d00720c */ /* 0x040fe20003f44070 */
[----:B------:R-:W-:Y:S01]  /*3c60*/  @!P0 IMAD.IADD R0, R0, 0x1, -R29 ;  /* 0x0000000100008824 */ /* 0x000fe200078e0a1d */
[C---:B-----5:R-:W-:Y:S02]  /*3c70*/  ISETP.GT.U32.AND P1, PT, R29.reuse, R3, PT ;  /* 0x000000031d00720c */ /* 0x060fe40003f24070 */
[----:B------:R-:W-:-:S13]  /*3c80*/  ISETP.GT.U32.AND P6, PT, R29, R5, PT ;  /* 0x000000051d00720c */ /* 0x000fda0003fc4070 */
[----:B------:R-:W-:Y:S01]  /*3c90*/  @!P6 IMAD.IADD R5, R5, 0x1, -R29 ;  /* 0x000000010505e824 */ /* 0x000fe200078e0a1d */
[C---:B------:R-:W-:Y:S02]  /*3ca0*/  ISETP.GT.U32.AND P6, PT, R29.reuse, R13, PT ;  /* 0x0000000d1d00720c */ /* 0x040fe40003fc4070 */
[----:B------:R-:W-:-:S11]  /*3cb0*/  ISETP.GT.U32.AND P5, PT, R29, R4, PT ;  /* 0x000000041d00720c */ /* 0x000fd60003fa4070 */
[----:B------:R-:W-:-:S05]  /*3cc0*/  @!P6 IMAD.IADD R13, R13, 0x1, -R29 ;  /* 0x000000010d0de824 */ /* 0x000fca00078e0a1d */
[----:B------:R0:W-:Y:S01]  /*3cd0*/  STL [R1+0x4], R13 ;  /* 0x0000040d01007387 */ /* 0x0001e20000100800 */
[C---:B------:R-:W-:Y:S01]  /*3ce0*/  ISETP.GT.U32.AND P0, PT, R29.reuse, R8, PT ;  /* 0x000000081d00720c */ /* 0x040fe20003f04070 */
[--C-:B------:R-:W-:Y:S02]  /*3cf0*/  @!P3 IMAD.IADD R2, R2, 0x1, -R29.reuse ;  /* 0x000000010202b824 */ /* 0x100fe400078e0a1d */
[----:B0-----:R-:W2:Y:S04]  /*3d00*/  LDL.LU R13, [R1+0x14f4] ;  /* 0x0014f400010d7983 */ /* 0x001ea80000300800 */
[----:B------:R0:W-:Y:S01]  /*3d10*/  STL [R1], R12 ;  /* 0x0000000c01007387 */ /* 0x0001e20000100800 */
[----:B------:R-:W-:Y:S01]  /*3d20*/  ISETP.GT.U32.AND P3, PT, R29, R9, PT ;  /* 0x000000091d00720c */ /* 0x000fe20003f64070 */
[--C-:B------:R-:W-:Y:S01]  /*3d30*/  @!P1 IMAD.IADD R3, R3, 0x1, -R29.reuse ;  /* 0x0000000103039824 */ /* 0x100fe200078e0a1d */
[C---:B------:R-:W-:Y:S01]  /*3d40*/  ISETP.GT.U32.AND P1, PT, R29.reuse, R10, PT ;  /* 0x0000000a1d00720c */ /* 0x040fe20003f24070 */
[----:B0-----:R-:W3:Y:S01]  /*3d50*/  LDL.LU R12, [R1+0x14f0] ;  /* 0x0014f000010c7983 */ /* 0x001ee20000300800 */
[--C-:B------:R-:W-:Y:S01]  /*3d60*/  @!P5 IMAD.IADD R4, R4, 0x1, -R29.reuse ;  /* 0x000000010404d824 */ /* 0x100fe200078e0a1d */
[----:B------:R-:W-:Y:S01]  /*3d70*/  ISETP.GT.U32.AND P5, PT, R29, R11, PT ;  /* 0x0000000b1d00720c */ /* 0x000fe20003fa4070 */
[--C-:B------:R-:W-:Y:S01]  /*3d80*/  @!P2 IMAD.IADD R7, R7, 0x1, -R29.reuse ;  /* 0x000000010707a824 */ /* 0x100fe200078e0a1d */
[C---:B------:R-:W-:Y:S01]  /*3d90*/  ISETP.GT.U32.AND P2, PT, R29.reuse, R0, PT ;  /* 0x000000001d00720c */ /* 0x040fe20003f44070 */
[----:B------:R-:W-:Y:S01]  /*3da0*/  @!P0 IMAD.IADD R8, R8, 0x1, -R29 ;  /* 0x0000000108088824 */ /* 0x000fe200078e0a1d */
[----:B------:R-:W-:-:S04]  /*3db0*/  ISETP.GT.U32.AND P0, PT, R29, R2, PT ;  /* 0x000000021d00720c */ /* 0x000fc80003f04070 */
        /* <DEDUP_REMOVED lines=8> */
[C---:B------:R-:W-:Y:S01]  /*3e40*/  ISETP.GT.U32.AND P2, PT, R29.reuse, R7, PT ;  /* 0x000000071d00720c */ /* 0x040fe20003f44070 */
[----:B------:R-:W-:Y:S01]  /*3e50*/  @!P0 IMAD.IADD R2, R2, 0x1, -R29 ;  /* 0x0000000102028824 */ /* 0x000fe200078e0a1d */
[----:B------:R-:W-:-:S03]  /*3e60*/  ISETP.GT.U32.AND P0, PT, R29, R8, PT ;  /* 0x000000081d00720c */ /* 0x000fc60003f04070 */
[--C-:B------:R-:W-:Y:S01]  /*3e70*/  @!P3 IMAD.IADD R3, R3, 0x1, -R29.reuse ;  /* 0x000000010303b824 */ /* 0x100fe200078e0a1d */
[C---:B------:R-:W-:Y:S01]  /*3e80*/  ISETP.GT.U32.AND P3, PT, R29.reuse, R9, PT ;  /* 0x000000091d00720c */ /* 0x040fe20003f64070 */
[--C-:B------:R-:W-:Y:S01]  /*3e90*/  @!P1 IMAD.IADD R4, R4, 0x1, -R29.reuse ;  /* 0x0000000104049824 */ /* 0x100fe200078e0a1d */
[C---:B------:R-:W-:Y:S02]  /*3ea0*/  ISETP.GT.U32.AND P1, PT, R29.reuse, R10, PT ;  /* 0x0000000a1d00720c */ /* 0x040fe40003f24070 */
[----:B------:R-:W-:Y:S01]  /*3eb0*/  ISETP.GT.U32.AND P4, PT, R29, R11, PT ;  /* 0x0000000b1d00720c */ /* 0x000fe20003f84070 */
[----:B------:R0:W-:Y:S01]  /*3ec0*/  STL [R1+0x14d8], R0 ;  /* 0x0014d80001007387 */ /* 0x0001e20000100800 */
[--C-:B------:R-:W-:Y:S02]  /*3ed0*/  @!P6 IMAD.IADD R5, R5, 0x1, -R29.reuse ;  /* 0x000000010505e824 */ /* 0x100fe400078e0a1d */
[--C-:B------:R-:W-:Y:S02]  /*3ee0*/  @!P5 IMAD.IADD R6, R6, 0x1, -R29.reuse ;  /* 0x000000010606d824 */ /* 0x100fe400078e0a1d */
[--C-:B------:R-:W-:Y:S01]  /*3ef0*/  @!P2 IMAD.IADD R7, R7, 0x1, -R29.reuse ;  /* 0x000000010707a824 */ /* 0x100fe200078e0a1d */
[----:B0-----:R-:W4:Y:S04]  /*3f00*/  LDL.LU R0, [R1+0x90] ;  /* 0x0000900001007983 */ /* 0x001f280000300800 */
[----:B------:R0:W-:Y:S01]  /*3f10*/  STL [R1+0x14dc], R2 ;  /* 0x0014dc0201007387 */ /* 0x0001e20000100800 */
[----:B------:R-:W-:-:S02]  /*3f20*/  @!P0 IMAD.IADD R8, R8, 0x1, -R29 ;  /* 0x0000000108088824 */ /* 0x000fc400078e0a1d */
[--C-:B------:R-:W-:Y:S01]  /*3f30*/  @!P3 IMAD.IADD R9, R9, 0x1, -R29.reuse ;  /* 0x000000010909b824 */ /* 0x100fe200078e0a1d */
[----:B------:R-:W-:Y:S01]  /*3f40*/  STL [R1+0x14d0], R3 ;  /* 0x0014d00301007387 */ /* 0x000fe20000100800 */
[----:B------:R-:W-:-:S03]  /*3f50*/  @!P1 IMAD.IADD R10, R10, 0x1, -R29 ;  /* 0x000000010a0a9824 */ /* 0x000fc600078e0a1d */
[----:B0-----:R-:W0:Y:S01]  /*3f60*/  S2R R2, SR_TID.X ;  /* 0x0000000000027919 */ /* 0x001e220000002100 */
[----:B------:R-:W-:-:S03]  /*3f70*/  @!P4 IMAD.IADD R11, R11, 0x1, -R29 ;  /* 0x000000010b0bc824 */ /* 0x000fc600078e0a1d */
[----:B------:R-:W-:Y:S04]  /*3f80*/  STL [R1+0x14c8], R4 ;  /* 0x0014c80401007387 */ /* 0x000fe80000100800 */
[----:B------:R-:W-:Y:S04]  /*3f90*/  STL [R1+0x14cc], R5 ;  /* 0x0014cc0501007387 */ /* 0x000fe80000100800 */
[----:B------:R-:W-:Y:S04]  /*3fa0*/  STL [R1+0x14d4], R6 ;  /* 0x0014d40601007387 */ /* 0x000fe80000100800 */
[----:B------:R-:W-:Y:S04]  /*3fb0*/  STL [R1+0x14c4], R7 ;  /* 0x0014c40701007387 */ /* 0x000fe80000100800 */
[----:B------:R-:W-:Y:S04]  /*3fc0*/  STL [R1+0x14c0], R8 ;  /* 0x0014c00801007387 */ /* 0x000fe80000100800 */
[----:B------:R-:W-:Y:S04]  /*3fd0*/  STL [R1+0x14e0], R9 ;  /* 0x0014e00901007387 */ /* 0x000fe80000100800 */
[----:B------:R-:W-:Y:S04]  /*3fe0*/  STL [R1+0x14e4], R10 ;  /* 0x0014e40a01007387 */ /* 0x000fe80000100800 */
[----:B------:R1:W-:Y:S04]  /*3ff0*/  STL [R1+0x14e8], R11 ;  /* 0x0014e80b01007387 */ /* 0x0003e80000100800 */
[----:B-1----:R-:W5:Y:S01]  /*4000*/  LDL.LU R11, [R1+0x94] ;  /* 0x00009400010b7983 */ /* 0x002f620000300800 */
[----:B0-----:R-:W-:-:S03]  /*4010*/  LOP3.LUT R2, R2, 0x7, RZ, 0xc0, !PT ;  /* 0x0000000702027812 */ /* 0x001fc600078ec0ff */
[----:B------:R-:W5:Y:S02]  /*4020*/  LDL R4, [R1+0x5c0] ;  /* 0x0005c00001047983 */ /* 0x000f640000100800 */
[----:B------:R-:W-:Y:S02]  /*4030*/  IMAD R3, R2, 0x110, RZ ;  /* 0x0000011002037824 */ /* 0x000fe400078e02ff */
[----:B------:R-:W5:Y:S04]  /*4040*/  LDL R2, [R1+0x5c4] ;  /* 0x0005c40001027983 */ /* 0x000f680000100800 */
[----:B------:R-:W5:Y:S01]  /*4050*/  LDL.LU R5, [R1+0x8c] ;  /* 0x00008c0001057983 */ /* 0x000f620000300800 */
[C---:B------:R-:W-:Y:S02]  /*4060*/  ISETP.GT.U32.AND P2, PT, R29.reuse, R14, PT ;  /* 0x0000000e1d00720c */ /* 0x040fe40003f44070 */
[----:B------:R-:W-:-:S02]  /*4070*/  ISETP.GT.U32.AND P3, PT, R29, R16, PT ;  /* 0x000000101d00720c */ /* 0x000fc40003f64070 */
[C---:B------:R-:W-:Y:S02]  /*4080*/  ISETP.GT.U32.AND P1, PT, R29.reuse, R17, PT ;  /* 0x000000111d00720c */ /* 0x040fe40003f24070 */
[C---:B------:R-:W-:Y:S02]  /*4090*/  ISETP.GT.U32.AND P0, PT, R29.reuse, R15, PT ;  /* 0x0000000f1d00720c */ /* 0x040fe40003f04070 */
[----:B------:R-:W-:-:S05]  /*40a0*/  ISETP.GT.U32.AND P4, PT, R29, R18, PT ;  /* 0x000000121d00720c */ /* 0x000fca0003f84070 */
[--C-:B------:R-:W-:Y:S01]  /*40b0*/  @!P2 IMAD.IADD R14, R14, 0x1, -R29.reuse ;  /* 0x000000010e0ea824 */ /* 0x100fe200078e0a1d */
[----:B------:R-:W-:Y:S01]  /*40c0*/  ISETP.GT.U32.AND P2, PT, R29, R21, PT ;  /* 0x000000151d00720c */ /* 0x000fe20003f44070 */
[--C-:B------:R-:W-:Y:S02]  /*40d0*/  @!P3 IMAD.IADD R16, R16, 0x1, -R29.reuse ;  /* 0x000000011010b824 */ /* 0x100fe400078e0a1d */
[--C-:B------:R-:W-:Y:S02]  /*40e0*/  @!P1 IMAD.IADD R17, R17, 0x1, -R29.reuse ;  /* 0x0000000111119824 */ /* 0x100fe400078e0a1d */
[--C-:B------:R-:W-:Y:S01]  /*40f0*/  @!P0 IMAD.IADD R15, R15, 0x1, -R29.reuse ;  /* 0x000000010f0f8824 */ /* 0x100fe200078e0a1d */
[C---:B------:R-:W-:Y:S01]  /*4100*/  ISETP.GT.U32.AND P0, PT, R29.reuse, R22, PT ;  /* 0x000000161d00720c */ /* 0x040fe20003f04070 */
[----:B------:R-:W-:Y:S01]  /*4110*/  @!P4 IMAD.IADD R18, R18, 0x1, -R29 ;  /* 0x000000011212c824 */ /* 0x000fe200078e0a1d */
[----:B------:R-:W-:-:S05]  /*4120*/  ISETP.GT.U32.AND P4, PT, R29, R14, PT ;  /* 0x0000000e1d00720c */ /* 0x000fca0003f84070 */
[----:B------:R-:W-:Y:S01]  /*4130*/  @!P2 IMAD.IADD R21, R21, 0x1, -R29 ;  /* 0x000000011515a824 */ /* 0x000fe200078e0a1d */
[----:B------:R-:W-:-:S05]  /*4140*/  ISETP.GT.U32.AND P2, PT, R29, R17, PT ;  /* 0x000000111d00720c */ /* 0x000fca0003f44070 */
[--C-:B------:R-:W-:Y:S02]  /*4150*/  @!P0 IMAD.IADD R22, R22, 0x1, -R29.reuse ;  /* 0x0000000116168824 */ /* 0x100fe400078e0a1d */
[----:B------:R-:W-:Y:S01]  /*4160*/  @!P4 IMAD.IADD R14, R14, 0x1, -R29 ;  /* 0x000000010e0ec824 */ /* 0x000fe200078e0a1d */
[----:B------:R-:W-:-:S05]  /*4170*/  ISETP.GT.U32.AND P4, PT, R29, R21, PT ;  /* 0x000000151d00720c */ /* 0x000fca0003f84070 */
[--C-:B------:R-:W-:Y:S01]  /*4180*/  @!P2 IMAD.IADD R17, R17, 0x1, -R29.reuse ;  /* 0x000000011111a824 */ /* 0x100fe200078e0a1d */
[C---:B------:R-:W-:Y:S02]  /*4190*/  ISETP.GT.U32.AND P2, PT, R29.reuse, R24, PT ;  /* 0x000000181d00720c */ /* 0x040fe40003f44070 */
[----:B------:R-:W-:Y:S01]  /*41a0*/  ISETP.GT.U32.AND P0, PT, R29, R18, PT ;  /* 0x000000121d00720c */ /* 0x000fe20003f04070 */
[----:B------:R-:W0:Y:S04]  /*41b0*/  S2R R8, SR_TID.X ;  /* 0x0000000000087919 */ /* 0x000e280000002100 */
[----:B------:R-:W-:-:S06]  /*41c0*/  @!P4 IMAD.IADD R21, R21, 0x1, -R29 ;  /* 0x000000011515c824 */ /* 0x000fcc00078e0a1d */
[--C-:B------:R-:W-:Y:S02]  /*41d0*/  @!P2 IMAD.IADD R24, R24, 0x1, -R29.reuse ;  /* 0x000000011818a824 */ /* 0x100fe400078e0a1d */
[----:B------:R-:W-:Y:S01]  /*41e0*/  @!P0 IMAD.IADD R18, R18, 0x1, -R29 ;  /* 0x0000000112128824 */ /* 0x000fe200078e0a1d */
[C---:B------:R-:W-:Y:S02]  /*41f0*/  ISETP.GT.U32.AND P0, PT, R29.reuse, R25, PT ;  /* 0x000000191d00720c */ /* 0x040fe40003f04070 */
[----:B------:R-:W-:Y:S01]  /*4200*/  ISETP.GT.U32.AND P2, PT, R29, R24, PT ;  /* 0x000000181d00720c */ /* 0x000fe20003f44070 */
[----:B0-----:R-:W-:-:S10]  /*4210*/  IMAD.SHL.U32 R6, R8, 0x2, RZ ;  /* 0x0000000208067824 */ /* 0x001fd400078e00ff */
[--C-:B------:R-:W-:Y:S02]  /*4220*/  @!P0 IMAD.IADD R25, R25, 0x1, -R29.reuse ;  /* 0x0000000119198824 */ /* 0x100fe400078e0a1d */
[----:B------:R-:W-:Y:S01]  /*4230*/  @!P2 IMAD.IADD R24, R24, 0x1, -R29 ;  /* 0x000000011818a824 */ /* 0x000fe200078e0a1d */
[----:B------:R-:W-:Y:S02]  /*4240*/  LOP3.LUT R7, R6, 0x10, RZ, 0xc0, !PT ;  /* 0x0000001006077812 */ /* 0x000fe400078ec0ff */
[----:B------:R-:W-:Y:S02]  /*4250*/  LOP3.LUT R3, R3, 0x30, R6, 0x78, !PT ;  /* 0x0000003003037812 */ /* 0x000fe400078e7806 */
[----:B------:R-:W-:Y:S02]  /*4260*/  LOP3.LUT R7, R7, 0x20, R8, 0xf8, !PT ;  /* 0x0000002007077812 */ /* 0x000fe400078ef808 */
[C---:B--2---:R-:W-:Y:S02]  /*4270*/  ISETP.GT.U32.AND P5, PT, R29.reuse, R13, PT ;  /* 0x0000000d1d00720c */ /* 0x044fe40003fa4070 */
[----:B---3--:R-:W-:-:S11]  /*4280*/  ISETP.GT.U32.AND P6, PT, R29, R12, PT ;  /* 0x0000000c1d00720c */ /* 0x008fd60003fc4070 */
[--C-:B------:R-:W-:Y:S01]  /*4290*/  @!P5 IMAD.IADD R13, R13, 0x1, -R29.reuse ;  /* 0x000000010d0dd824 */ /* 0x100fe200078e0a1d */
[C---:B------:R-:W-:Y:S01]  /*42a0*/  ISETP.GT.U32.AND P5, PT, R29.reuse, R20, PT ;  /* 0x000000141d00720c */ /* 0x040fe20003fa4070 */
[----:B------:R-:W-:Y:S01]  /*42b0*/  @!P6 IMAD.IADD R12, R12, 0x1, -R29 ;  /* 0x000000010c0ce824 */ /* 0x000fe200078e0a1d */
[----:B------:R-:W-:-:S11]  /*42c0*/  ISETP.GT.U32.AND P6, PT, R29, R19, PT ;  /* 0x000000131d00720c */ /* 0x000fd60003fc4070 */
[--C-:B------:R-:W-:Y:S01]  /*42d0*/  @!P5 IMAD.IADD R20, R20, 0x1, -R29.reuse ;  /* 0x000000011414d824 */ /* 0x100fe200078e0a1d */
[C---:B------:R-:W-:Y:S02]  /*42e0*/  ISETP.GT.U32.AND P5, PT, R29.reuse, R16, PT ;  /* 0x000000101d00720c */ /* 0x040fe40003fa4070 */
[----:B------:R-:W-:Y:S01]  /*42f0*/  ISETP.GT.U32.AND P1, PT, R29, R13, PT ;  /* 0x0000000d1d00720c */ /* 0x000fe20003f24070 */
[----:B------:R-:W-:Y:S01]  /*4300*/  @!P6 IMAD.IADD R19, R19, 0x1, -R29 ;  /* 0x000000011313e824 */ /* 0x000fe200078e0a1d */
[----:B------:R-:W-:-:S09]  /*4310*/  ISETP.GT.U32.AND P6, PT, R29, R15, PT ;  /* 0x0000000f1d00720c */ /* 0x000fd20003fc4070 */
[--C-:B------:R-:W-:Y:S01]  /*4320*/  @!P5 IMAD.IADD R16, R16, 0x1, -R29.reuse ;  /* 0x000000011010d824 */ /* 0x100fe200078e0a1d */
[----:B------:R-:W-:Y:S01]  /*4330*/  ISETP.GT.U32.AND P5, PT, R29, R23, PT ;  /* 0x000000171d00720c */ /* 0x000fe20003fa4070 */
[--C-:B------:R-:W-:Y:S01]  /*4340*/  @!P1 IMAD.IADD R13, R13, 0x1, -R29.reuse ;  /* 0x000000010d0d9824 */ /* 0x100fe200078e0a1d */
[----:B------:R-:W-:Y:S01]  /*4350*/  ISETP.GT.U32.AND P1, PT, R29, R19, PT ;  /* 0x000000131d00720c */ /* 0x000fe20003f24070 */
[----:B------:R-:W-:Y:S01]  /*4360*/  @!P6 IMAD.IADD R15, R15, 0x1, -R29 ;  /* 0x000000010f0fe824 */ /* 0x000fe200078e0a1d */
[----:B------:R-:W-:-:S09]  /*4370*/  ISETP.GT.U32.AND P6, PT, R29, R22, PT ;  /* 0x000000161d00720c */ /* 0x000fd20003fc4070 */
[--C-:B------:R-:W-:Y:S01]  /*4380*/  @!P5 IMAD.IADD R23, R23, 0x1, -R29.reuse ;  /* 0x000000011717d824 */ /* 0x100fe200078e0a1d */
[----:B----4-:R-:W-:Y:S01]  /*4390*/  ISETP.GT.U32.AND P5, PT, R29, R0, PT ;  /* 0x000000001d00720c */ /* 0x010fe20003fa4070 */
[--C-:B------:R-:W-:Y:S01]  /*43a0*/  @!P1 IMAD.IADD R19, R19, 0x1, -R29.reuse ;  /* 0x0000000113139824 */ /* 0x100fe200078e0a1d */
[C---:B------:R-:W-:Y:S01]  /*43b0*/  ISETP.GT.U32.AND P1, PT, R29.reuse, R26, PT ;  /* 0x0000001a1d00720c */ /* 0x040fe20003f24070 */
[----:B------:R-:W-:Y:S01]  /*43c0*/  @!P6 IMAD.IADD R22, R22, 0x1, -R29 ;  /* 0x000000011616e824 */ /* 0x000fe200078e0a1d */
[----:B------:R-:W-:-:S09]  /*43d0*/  ISETP.GT.U32.AND P6, PT, R29, R23, PT ;  /* 0x000000171d00720c */ /* 0x000fd20003fc4070 */
[--C-:B------:R-:W-:Y:S01]  /*43e0*/  @!P5 IMAD.IADD R0, R0, 0x1, -R29.reuse ;  /* 0x000000010000d824 */ /* 0x100fe200078e0a1d */
[----:B------:R-:W-:Y:S01]  /*43f0*/  ISETP.GT.U32.AND P3, PT, R29, R12, PT ;  /* 0x0000000c1d00720c */ /* 0x000fe20003f64070 */
[----:B------:R-:W-:-:S03]  /*4400*/  @!P1 IMAD.IADD R26, R26, 0x1, -R29 ;  /* 0x000000011a1a9824 */ /* 0x000fc600078e0a1d */
[----:B------:R-:W-:Y:S01]  /*4410*/  ISETP.GT.U32.AND P2, PT, R29, R0, PT ;  /* 0x000000001d00720c */ /* 0x000fe20003f44070 */
[----:B------:R-:W-:Y:S01]  /*4420*/  @!P6 IMAD.IADD R23, R23, 0x1, -R29 ;  /* 0x000000011717e824 */ /* 0x000fe200078e0a1d */
[----:B-----5:R-:W-:-:S13]  /*4430*/  ISETP.GT.U32.AND P4, PT, R29, R11, PT ;  /* 0x0000000b1d00720c */ /* 0x020fda0003f84070 */
[--C-:B------:R-:W-:Y:S01]  /*4440*/  @!P4 IMAD.IADD R11, R11, 0x1, -R29.reuse ;  /* 0x000000010b0bc824 */ /* 0x100fe200078e0a1d */
[C---:B------:R-:W-:Y:S02]  /*4450*/  ISETP.GT.U32.AND P0, PT, R29.reuse, R5, PT ;  /* 0x000000051d00720c */ /* 0x040fe40003f04070 */
[C---:B------:R-:W-:Y:S02]  /*4460*/  ISETP.GT.U32.AND P4, PT, R29.reuse, R26, PT ;  /* 0x0000001a1d00720c */ /* 0x040fe40003f84070 */
[----:B------:R-:W-:Y:S01]  /*4470*/  ISETP.GT.U32.AND P6, PT, R29, R11, PT ;  /* 0x0000000b1d00720c */ /* 0x000fe20003fc4070 */
[--C-:B------:R-:W-:Y:S02]  /*4480*/  @!P3 IMAD.IADD R12, R12, 0x1, -R29.reuse ;  /* 0x000000010c0cb824 */ /* 0x100fe400078e0a1d */
[----:B------:R-:W-:-:S03]  /*4490*/  @!P2 IMAD.IADD R0, R0, 0x1, -R29 ;  /* 0x000000010000a824 */ /* 0x000fc600078e0a1d */
[----:B------:R-:W-:Y:S03]  /*44a0*/  STL [R1+0x14ec], R12 ;  /* 0x0014ec0c01007387 */ /* 0x000fe60000100800 */
[--C-:B------:R-:W-:Y:S01]  /*44b0*/  @!P0 IMAD.IADD R5, R5, 0x1, -R29.reuse ;  /* 0x0000000105058824 */ /* 0x100fe200078e0a1d */
[----:B------:R-:W-:Y:S01]  /*44c0*/  ISETP.GE.AND P0, PT, R4, RZ, PT ;  /* 0x000000ff0400720c */ /* 0x000fe20003f06270 */
[--C-:B------:R-:W-:Y:S02]  /*44d0*/  @!P4 IMAD.IADD R26, R26, 0x1, -R29.reuse ;  /* 0x000000011a1ac824 */ /* 0x100fe400078e0a1d */
[----:B------:R-:W-:Y:S01]  /*44e0*/  @!P6 IMAD.IADD R11, R11, 0x1, -R29 ;  /* 0x000000010b0be824 */ /* 0x000fe200078e0a1d */
[----:B------:R-:W-:Y:S01]  /*44f0*/  ISETP.GE.AND P4, PT, R2, RZ, PT ;  /* 0x000000ff0200720c */ /* 0x000fe20003f86270 */
[----:B------:R-:W2:Y:S04]  /*4500*/  LDL R9, [R1+0x12d0] ;  /* 0x0012d00001097983 */ /* 0x000ea80000100800 */
[----:B------:R-:W3:Y:S04]  /*4510*/  LDL R6, [R1+0x12d4] ;  /* 0x0012d40001067983 */ /* 0x000ee80000100800 */
[----:B------:R-:W4:Y:S04]  /*4520*/  LDL R3, [R1+0x12d8] ;  /* 0x0012d80001037983 */ /* 0x000f280000100800 */
[----:B------:R-:W5:Y:S04]  /*4530*/  LDL R4, [R1+0x12c8] ;  /* 0x0012c80001047983 */ /* 0x000f680000100800 */
[----:B------:R-:W4:Y:S04]  /*4540*/  LDL R10, [R1+0x12cc] ;  /* 0x0012cc00010a7983 */ /* 0x000f280000100800 */
[----:B------:R-:W4:Y:S04]  /*4550*/  LDL R8, [R1+0x12c0] ;  /* 0x0012c00001087983 */ /* 0x000f280000100800 */
[----:B------:R-:W4:Y:S04]  /*4560*/  LDL R2, [R1+0x12c4] ;  /* 0x0012c40001027983 */ /* 0x000f280000100800 */
[----:B------:R-:W4:Y:S04]  /*4570*/  LDL R7, [R1+0x12b8] ;  /* 0x0012b80001077983 */ /* 0x000f280000100800 */
[----:B------:R0:W-:Y:S04]  /*4580*/  STL [R1+0x90], R0 ;  /* 0x0000900001007387 */ /* 0x0001e80000100800 */
[----:B------:R1:W-:Y:S04]  /*4590*/  STL [R1+0x94], R11 ;  /* 0x0000940b01007387 */ /* 0x0003e80000100800 */
[----:B0-----:R-:W4:Y:S04]  /*45a0*/  LDL R0, [R1+0x12bc] ;  /* 0x0012bc0001007983 */ /* 0x001f280000100800 */
[----:B------:R-:W4:Y:S04]  /*45b0*/  LDL.LU R12, [R1+0x84] ;  /* 0x00008400010c7983 */ /* 0x000f280000300800 */
[----:B-1----:R-:W4:Y:S01]  /*45c0*/  LDL.LU R11, [R1+0x80] ;  /* 0x00008000010b7983 */ /* 0x002f220000300800 */
[----:B------:R-:W-:-:S02]  /*45d0*/  ISETP.GT.U32.AND P3, PT, R29, R20, PT ;  /* 0x000000141d00720c */ /* 0x000fc40003f64070 */
[----:B------:R-:W-:-:S11]  /*45e0*/  ISETP.GT.U32.AND P1, PT, R29, R28, PT ;  /* 0x0000001c1d00720c */ /* 0x000fd60003f24070 */
[--C-:B------:R-:W-:Y:S01]  /*45f0*/  @!P3 IMAD.IADD R20, R20, 0x1, -R29.reuse ;  /* 0x000000011414b824 */ /* 0x100fe200078e0a1d */
[----:B------:R-:W-:Y:S01]  /*4600*/  ISETP.GT.U32.AND P3, PT, R29, R27, PT ;  /* 0x0000001b1d00720c */ /* 0x000fe20003f64070 */
[----:B------:R-:W-:-:S12]  /*4610*/  @!P1 IMAD.IADD R28, R28, 0x1, -R29 ;  /* 0x000000011c1c9824 */ /* 0x000fd800078e0a1d */
[----:B------:R-:W-:Y:S01]  /*4620*/  @!P3 IMAD.IADD R27, R27, 0x1, -R29 ;  /* 0x000000011b1bb824 */ /* 0x000fe200078e0a1d */
[C---:B------:R-:W-:Y:S02]  /*4630*/  ISETP.GT.U32.AND P3, PT, R29.reuse, R25, PT ;  /* 0x000000191d00720c */ /* 0x040fe40003f64070 */
[C---:B------:R-:W-:Y:S02]  /*4640*/  ISETP.GT.U32.AND P1, PT, R29.reuse, R5, PT ;  /* 0x000000051d00720c */ /* 0x040fe40003f24070 */
[----:B------:R-:W-:-:S09]  /*4650*/  ISETP.GT.U32.AND P5, PT, R29, R27, PT ;  /* 0x0000001b1d00720c */ /* 0x000fd20003fa4070 */
[--C-:B------:R-:W-:Y:S01]  /*4660*/  @!P3 IMAD.IADD R25, R25, 0x1, -R29.reuse ;  /* 0x000000011919b824 */ /* 0x100fe200078e0a1d */
[----:B------:R-:W-:Y:S01]  /*4670*/  ISETP.GT.U32.AND P3, PT, R29, R28, PT ;  /* 0x0000001c1d00720c */ /* 0x000fe20003f64070 */
[--C-:B------:R-:W-:Y:S02]  /*4680*/  @!P1 IMAD.IADD R5, R5, 0x1, -R29.reuse ;  /* 0x0000000105059824 */ /* 0x100fe400078e0a1d */
[----:B------:R-:W-:Y:S01]  /*4690*/  @!P5 IMAD.IADD R27, R27, 0x1, -R29 ;  /* 0x000000011b1bd824 */ /* 0x000fe200078e0a1d */
[----:B------:R-:W-:-:S09]  /*46a0*/  ISETP.NE.AND P5, PT, RZ, c[0x0][0x178], PT ;  /* 0x00005e00ff007a0c */ /* 0x000fd20003fa5270 */
[----:B------:R-:W-:Y:S01]  /*46b0*/  @!P3 IMAD.IADD R28, R28, 0x1, -R29 ;  /* 0x000000011c1cb824 */ /* 0x000fe200078e0a1d */
[----:B--2---:R-:W-:Y:S02]  /*46c0*/  ISETP.GE.AND P6, PT, R9, RZ, PT ;  /* 0x000000ff0900720c */ /* 0x004fe40003fc6270 */
[----:B------:R-:W-:Y:S02]  /*46d0*/  LOP3.LUT R9, RZ, c[0x0][0x178], RZ, 0x33, !PT ;  /* 0x00005e00ff097a12 */ /* 0x000fe400078e33ff */
[----:B---3--:R-:W-:Y:S02]  /*46e0*/  ISETP.GE.AND P2, PT, R6, RZ, PT ;  /* 0x000000ff0600720c */ /* 0x008fe40003f46270 */
[----:B------:R-:W2:Y:S04]  /*46f0*/  LDL R6, [R1+0x12b4] ;  /* 0x0012b40001067983 */ /* 0x000ea80000100800 */
[----:B------:R0:W-:Y:S01]  /*4700*/  STL [R1+0x8c], R5 ;  /* 0x00008c0501007387 */ /* 0x0001e20000100800 */
[----:B-----5:R-:W-:-:S03]  /*4710*/  ISETP.GE.AND P1, PT, R4, RZ, PT ;  /* 0x000000ff0400720c */ /* 0x020fc60003f26270 */
[----:B0-----:R-:W3:Y:S01]  /*4720*/  LDL R5, [R1+0x12b0] ;  /* 0x0012b00001057983 */ /* 0x001ee20000100800 */
[----:B----4-:R-:W-:Y:S01]  /*4730*/  ISETP.GE.AND P3, PT, R10, RZ, PT ;  /* 0x000000ff0a00720c */ /* 0x010fe20003f66270 */
[----:B------:R-:W-:Y:S02]  /*4740*/  @!P0 IMAD.MOV R12, RZ, RZ, -R12 ;  /* 0x000000ffff0c8224 */ /* 0x000fe400078e0a0c */
[----:B------:R-:W-:-:S03]  /*4750*/  @!P4 IMAD.MOV R11, RZ, RZ, -R11 ;  /* 0x000000ffff0bc224 */ /* 0x000fc600078e0a0b */
[----:B------:R-:W-:Y:S02]  /*4760*/  SEL R29, R9, R12, !P5 ;  /* 0x0000000c091d7207 */ /* 0x000fe40006800000 */
[----:B------:R-:W-:Y:S02]  /*4770*/  ISETP.GE.AND P0, PT, R3, RZ, PT ;  /* 0x000000ff0300720c */ /* 0x000fe40003f06270 */
[----:B------:R-:W4:Y:S01]  /*4780*/  LDL R3, [R1+0x12ac] ;  /* 0x0012ac0001037983 */ /* 0x000f220000100800 */
[----:B------:R-:W-:-:S03]  /*4790*/  SEL R9, R9, R11, !P5 ;  /* 0x0000000b09097207 */ /* 0x000fc60006800000 */
[----:B------:R-:W5:Y:S04]  /*47a0*/  LDL.LU R12, [R1+0x14ec] ;  /* 0x0014ec00010c7983 */ /* 0x000f680000300800 */
[----:B------:R-:W2:Y:S04]  /*47b0*/  LDL.LU R11, [R1+0x14e8] ;  /* 0x0014e800010b7983 */ /* 0x000ea80000300800 */
[----:B------:R-:W-:Y:S04]  /*47c0*/  STL [R1+0x394], R29 ;  /* 0x0003941d01007387 */ /* 0x000fe80000100800 */
[----:B------:R-:W2:Y:S04]  /*47d0*/  LDL R4, [R1+0x12a8] ;  /* 0x0012a80001047983 */ /* 0x000ea80000100800 */
[----:B------:R0:W-:Y:S01]  /*47e0*/  STL [R1+0x390], R9 ;  /* 0x0003900901007387 */ /* 0x0001e20000100800 */
[----:B------:R-:W-:-:S03]  /*47f0*/  ISETP.GE.AND P4, PT, R8, RZ, PT ;  /* 0x000000ff0800720c */ /* 0x000fc60003f86270 */
[----:B0-----:R-:W2:Y:S04]  /*4800*/  LDL.LU R9, [R1+0x7c] ;  /* 0x00007c0001097983 */ /* 0x001ea80000300800 */
[----:B------:R-:W3:Y:S04]  /*4810*/  LDL R8, [R1+0x12a4] ;  /* 0x0012a40001087983 */ /* 0x000ee80000100800 */
[----:B------:R-:W3:Y:S01]  /*4820*/  LDL.LU R10, [R1+0x78] ;  /* 0x00007800010a7983 */ /* 0x000ee20000300800 */
[----:B------:R-:W-:-:S03]  /*4830*/  ISETP.GE.AND P5, PT, R2, RZ, PT ;  /* 0x000000ff0200720c */ /* 0x000fc60003fa6270 */
[----:B------:R-:W4:Y:S01]  /*4840*/  LDL R2, [R1+0x12a0] ;  /* 0x0012a00001027983 */ /* 0x000f220000100800 */
[----:B--2---:R-:W-:-:S05]  /*4850*/  @!P6 IMAD.MOV R9, RZ, RZ, -R9 ;  /* 0x000000ffff09e224 */ /* 0x004fca00078e0a09 */
[----:B------:R0:W-:Y:S01]  /*4860*/  STL [R1+0xa8], R9 ;  /* 0x0000a80901007387 */ /* 0x0001e20000100800 */
[----:B---3--:R-:W-:Y:S01]  /*4870*/  @!P2 IMAD.MOV R10, RZ, RZ, -R10 ;  /* 0x000000ffff0aa224 */ /* 0x008fe200078e0a0a */
[----:B------:R-:W-:Y:S02]  /*4880*/  ISETP.GE.AND P2, PT, R7, RZ, PT ;  /* 0x000000ff0700720c */ /* 0x000fe40003f46270 */
[----:B0-----:R-:W2:Y:S04]  /*4890*/  LDL.LU R9, [R1+0x74] ;  /* 0x0000740001097983 */ /* 0x001ea80000300800 */
[----:B------:R-:W3:Y:S04]  /*48a0*/  LDL R7, [R1+0x129c] ;  /* 0x00129c0001077983 */ /* 0x000ee80000100800 */
[----:B------:R0:W-:Y:S04]  /*48b0*/  STL [R1+0xa4], R10 ;  /* 0x0000a40a01007387 */ /* 0x0001e80000100800 */
[----:B0-----:R-:W3:Y:S01]  /*48c0*/  LDL.LU R10, [R1+0x70] ;  /* 0x00007000010a7983 */ /* 0x001ee20000300800 */
[----:B--2---:R-:W-:Y:S01]  /*48d0*/  @!P0 IMAD.MOV R9, RZ, RZ, -R9 ;  /* 0x000000ffff098224 */ /* 0x004fe200078e0a09 */
[----:B------:R-:W-:-:S02]  /*48e0*/  ISETP.GE.AND P0, PT, R0, RZ, PT ;  /* 0x000000ff0000720c */ /* 0x000fc40003f06270 */
[----:B------:R-:W2:Y:S04]  /*48f0*/  LDL R0, [R1+0x1298] ;  /* 0x0012980001007983 */ /* 0x000ea80000100800 */
[----:B------:R0:W-:Y:S04]  /*4900*/  STL [R1+0xa0], R9 ;  /* 0x0000a00901007387 */ /* 0x0001e80000100800 */
[----:B0-----:R-:W2:Y:S01]  /*4910*/  LDL.LU R9, [R1+0x6c] ;  /* 0x00006c0001097983 */ /* 0x001ea20000300800 */
[----:B---3--:R-:W-:Y:S01]  /*4920*/  @!P1 IMAD.MOV R10, RZ, RZ, -R10 ;  /* 0x000000ffff0a9224 */ /* 0x008fe200078e0a0a */
[----:B------:R-:W-:-:S02]  /*4930*/  ISETP.GE.AND P1, PT, R6, RZ, PT ;  /* 0x000000ff0600720c */ /* 0x000fc40003f26270 */
        /* <DEDUP_REMOVED lines=9> */
[----:B----4-:R-:W-:-:S02]  /*49d0*/  ISETP.GE.AND P4, PT, R3, RZ, PT ;  /* 0x000000ff0300720c */ /* 0x010fc40003f86270 */
[----:B------:R-:W3:Y:S04]  /*49e0*/  LDL R3, [R1+0x128c] ;  /* 0x00128c0001037983 */ /* 0x000ee80000100800 */
[----:B------:R0:W-:Y:S04]  /*49f0*/  STL [R1+0x84], R10 ;  /* 0x0000840a01007387 */ /* 0x0001e80000100800 */
[----:B0-----:R-:W4:Y:S01]  /*4a00*/  LDL.LU R10, [R1+0x60] ;  /* 0x00006000010a7983 */ /* 0x001f220000300800 */
[----:B--2---:R-:W-:Y:S01]  /*4a10*/  @!P5 IMAD.MOV R9, RZ, RZ, -R9 ;  /* 0x000000ffff09d224 */ /* 0x004fe200078e0a09 */
[----:B------:R-:W-:-:S02]  /*4a20*/  ISETP.GE.AND P5, PT, R4, RZ, PT ;  /* 0x000000ff0400720c */ /* 0x000fc40003fa6270 */
[----:B------:R-:W2:Y:S04]  /*4a30*/  LDL R4, [R1+0x1288] ;  /* 0x0012880001047983 */ /* 0x000ea80000100800 */
[----:B------:R0:W-:Y:S04]  /*4a40*/  STL [R1+0x80], R9 ;  /* 0x0000800901007387 */ /* 0x0001e80000100800 */
[----:B0-----:R-:W2:Y:S01]  /*4a50*/  LDL.LU R9, [R1+0x5c] ;  /* 0x00005c0001097983 */ /* 0x001ea20000300800 */
[----:B----4-:R-:W-:Y:S01]  /*4a60*/  @!P2 IMAD.MOV R10, RZ, RZ, -R10 ;  /* 0x000000ffff0aa224 */ /* 0x010fe200078e0a0a */
[----:B------:R-:W-:-:S02]  /*4a70*/  ISETP.GE.AND P2, PT, R8, RZ, PT ;  /* 0x000000ff0800720c */ /* 0x000fc40003f46270 */
[----:B------:R-:W4:Y:S04]  /*4a80*/  LDL R8, [R1+0x1284] ;  /* 0x0012840001087983 */ /* 0x000f280000100800 */
        /* <DEDUP_REMOVED lines=24> */
[----:B------:R-:W2:Y:S04]  /*4c10*/  LDL.LU R5, [R1+0x44] ;  /* 0x0000440001057983 */ /* 0x000ea80000300800 */
[----:B------:R0:W-:Y:S04]  /*4c20*/  STL [R1+0x68], R9 ;  /* 0x0000680901007387 */ /* 0x0001e80000100800 */
[----:B0-----:R-:W4:Y:S01]  /*4c30*/  LDL R9, [R1+0x1274] ;  /* 0x0012740001097983 */ /* 0x001f220000100800 */
[----:B---3--:R-:W-:-:S05]  /*4c40*/  @!P2 IMAD.MOV R10, RZ, RZ, -R10 ;  /* 0x000000ffff0aa224 */ /* 0x008fca00078e0a0a */
[----:B------:R0:W-:Y:S04]  /*4c50*/  STL [R1+0x64], R10 ;  /* 0x0000640a01007387 */ /* 0x0001e80000100800 */
[----:B0-----:R-:W3:Y:S01]  /*4c60*/  LDL.LU R10, [R1+0x40] ;  /* 0x00004000010a7983 */ /* 0x001ee20000300800 */
[----:B------:R-:W-:-:S03]  /*4c70*/  ISETP.GE.AND P2, PT, R3, RZ, PT ;  /* 0x000000ff0300720c */ /* 0x000fc60003f46270 */
[----:B------:R-:W4:Y:S01]  /*4c80*/  LDL R3, [R1+0x1268] ;  /* 0x0012680001037983 */ /* 0x000f220000100800 */
[----:B--2---:R-:W-:Y:S01]  /*4c90*/  @!P0 IMAD.MOV R5, RZ, RZ, -R5 ;  /* 0x000000ffff058224 */ /* 0x004fe200078e0a05 */
[----:B------:R-:W-:Y:S02]  /*4ca0*/  ISETP.GE.AND P0, PT, R4, RZ, PT ;  /* 0x000000ff0400720c */ /* 0x000fe40003f06270 */
[----:B------:R-:W2:Y:S04]  /*4cb0*/  LDL.LU R4, [R1+0x3c] ;  /* 0x00003c0001047983 */ /* 0x000ea80000300800 */
[----:B------:R0:W-:Y:S04]  /*4cc0*/  STL [R1+0x60], R5 ;  /* 0x0000600501007387 */ /* 0x0001e80000100800 */
[----:B0-----:R-:W5:Y:S01]  /*4cd0*/  LDL R5, [R1+0x126c] ;  /* 0x00126c0001057983 */ /* 0x001f620000100800 */
[----:B---3--:R-:W-:-:S05]  /*4ce0*/  @!P1 IMAD.MOV R10, RZ, RZ, -R10 ;  /* 0x000000ffff0a9224 */ /* 0x008fca00078e0a0a */
[----:B------:R0:W-:Y:S04]  /*4cf0*/  STL [R1+0x5c], R10 ;  /* 0x00005c0a01007387 */ /* 0x0001e80000100800 */
[----:B0-----:R-:W3:Y:S01]  /*4d00*/  LDL.LU R10, [R1+0x38] ;  /* 0x00003800010a7983 */ /* 0x001ee20000300800 */
[----:B----4-:R-:W-:-:S03]  /*4d10*/  ISETP.GE.AND P1, PT, R8, RZ, PT ;  /* 0x000000ff0800720c */ /* 0x010fc60003f26270 */
[----:B------:R-:W4:Y:S01]  /*4d20*/  LDL R8, [R1+0x1264] ;  /* 0x0012640001087983 */ /* 0x000f220000100800 */
[----:B--2---:R-:W-:Y:S01]  /*4d30*/  @!P3 IMAD.MOV R4, RZ, RZ, -R4 ;  /* 0x000000ffff04b224 */ /* 0x004fe200078e0a04 */
[----:B------:R-:W-:-:S04]  /*4d40*/  ISETP.GE.AND P3, PT, R2, RZ, PT ;  /* 0x000000ff0200720c */ /* 0x000fc80003f66270 */
[----:B------:R0:W-:Y:S04]  /*4d50*/  STL [R1+0x58], R4 ;  /* 0x0000580401007387 */ /* 0x0001e80000100800 */
[----:B0-----:R-:W2:Y:S04]  /*4d60*/  LDL R4, [R1+0x1260] ;  /* 0x0012600001047983 */ /* 0x001ea80000100800 */
[----:B------:R-:W2:Y:S01]  /*4d70*/  LDL.LU R2, [R1+0x34] ;  /* 0x0000340001027983 */ /* 0x000ea20000300800 */
[----:B---3--:R-:W-:Y:S01]  /*4d80*/  @!P4 IMAD.MOV R10, RZ, RZ, -R10 ;  /* 0x000000ffff0ac224 */ /* 0x008fe200078e0a0a */
[----:B------:R-:W-:-:S02]  /*4d90*/  ISETP.GE.AND P4, PT, R7, RZ, PT ;  /* 0x000000ff0700720c */ /* 0x000fc40003f86270 */
[----:B------:R-:W3:Y:S04]  /*4da0*/  LDL R7, [R1+0x125c] ;  /* 0x00125c0001077983 */ /* 0x000ee80000100800 */
[----:B------:R0:W-:Y:S04]  /*4db0*/  STL [R1+0x54], R10 ;  /* 0x0000540a01007387 */ /* 0x0001e80000100800 */
[----:B0-----:R-:W3:Y:S01]  /*4dc0*/  LDL.LU R10, [R1+0x30] ;  /* 0x00003000010a7983 */ /* 0x001ee20000300800 */
[----:B--2---:R-:W-:Y:S01]  /*4dd0*/  @!P5 IMAD.MOV R2, RZ, RZ, -R2 ;  /* 0x000000ffff02d224 */ /* 0x004fe200078e0a02 */
[----:B------:R-:W-:-:S04]  /*4de0*/  ISETP.GE.AND P5, PT, R0, RZ, PT ;  /* 0x000000ff0000720c */ /* 0x000fc80003fa6270 */
[----:B------:R0:W-:Y:S04]  /*4df0*/  STL [R1+0x50], R2 ;  /* 0x0000500201007387 */ /* 0x0001e80000100800 */
[----:B0-----:R-:W2:Y:S04]  /*4e00*/  LDL R2, [R1+0x1258] ;  /* 0x0012580001027983 */ /* 0x001ea80000100800 */
[----:B------:R-:W2:Y:S04]  /*4e10*/  LDL.LU R0, [R1+0x2c] ;  /* 0x00002c0001007983 */ /* 0x000ea80000300800 */
[----:B------:R-:W4:Y:S01]  /*4e20*/  LDL R29, [R1+0x1254] ;  /* 0x00125400011d7983 */ /* 0x000f220000100800 */
[----:B---3--:R-:W-:Y:S01]  /*4e30*/  @!P2 IMAD.MOV R10, RZ, RZ, -R10 ;  /* 0x000000ffff0aa224 */ /* 0x008fe200078e0a0a */
[----:B------:R-:W-:-:S02]  /*4e40*/  ISETP.GE.AND P2, PT, R6, RZ, PT ;  /* 0x000000ff0600720c */ /* 0x000fc40003f46270 */
[----:B------:R-:W3:Y:S04]  /*4e50*/  LDL.LU R6, [R1+0x28] ;  /* 0x0000280001067983 */ /* 0x000ee80000300800 */
[----:B------:R-:W-:Y:S01]  /*4e60*/  STL [R1+0x4c], R10 ;  /* 0x00004c0a01007387 */ /* 0x000fe20000100800 */
[----:B--2---:R-:W-:Y:S01]  /*4e70*/  @!P0 IMAD.MOV R0, RZ, RZ, -R0 ;  /* 0x000000ffff008224 */ /* 0x004fe200078e0a00 */
[----:B------:R-:W-:-:S04]  /*4e80*/  ISETP.GE.AND P0, PT, R9, RZ, PT ;  /* 0x000000ff0900720c */ /* 0x000fc80003f06270 */
[----:B------:R0:W-:Y:S04]  /*4e90*/  STL [R1+0x48], R0 ;  /* 0x0000480001007387 */ /* 0x0001e80000100800 */
[----:B0-----:R-:W2:Y:S04]  /*4ea0*/  LDL R0, [R1+0x1250] ;  /* 0x0012500001007983 */ /* 0x001ea80000100800 */
[----:B------:R-:W2:Y:S01]  /*4eb0*/  LDL.LU R9, [R1+0x24] ;  /* 0x0000240001097983 */ /* 0x000ea20000300800 */
[----:B---3--:R-:W-:-:S05]  /*4ec0*/  @!P1 IMAD.MOV R6, RZ, RZ, -R6 ;  /* 0x000000ffff069224 */ /* 0x008fca00078e0a06 */
[----:B------:R0:W-:Y:S04]  /*4ed0*/  STL [R1+0x44], R6 ;  /* 0x0000440601007387 */ /* 0x0001e80000100800 */
[----:B0-----:R-:W3:Y:S04]  /*4ee0*/  LDL R6, [R1+0x124c] ;  /* 0x00124c0001067983 */ /* 0x001ee80000100800 */
[----:B------:R-:W3:Y:S01]  /*4ef0*/  LDL.LU R10, [R1+0x20] ;  /* 0x00002000010a7983 */ /* 0x000ee20000300800 */
[----:B------:R-:W-:-:S03]  /*4f00*/  ISETP.GE.AND P1, PT, R3, RZ, PT ;  /* 0x000000ff0300720c */ /* 0x000fc60003f26270 */
[----:B------:R-:W4:Y:S01]  /*4f10*/  LDL R3, [R1+0x1248] ;  /* 0x0012480001037983 */ /* 0x000f220000100800 */
[----:B--2---:R-:W-:-:S05]  /*4f20*/  @!P3 IMAD.MOV R9, RZ, RZ, -R9 ;  /* 0x000000ffff09b224 */ /* 0x004fca00078e0a09 */
[----:B------:R0:W-:Y:S01]  /*4f30*/  STL [R1+0x40], R9 ;  /* 0x0000400901007387 */ /* 0x0001e20000100800 */
[----:B-----5:R-:W-:-:S03]  /*4f40*/  ISETP.GE.AND P3, PT, R5, RZ, PT ;  /* 0x000000ff0500720c */ /* 0x020fc60003f66270 */
[----:B0-----:R-:W2:Y:S04]  /*4f50*/  LDL.LU R9, [R1+0x1c] ;  /* 0x00001c0001097983 */ /* 0x001ea80000300800 */
[----:B------:R-:W5:Y:S01]  /*4f60*/  LDL R5, [R1+0x1244] ;  /* 0x0012440001057983 */ /* 0x000f620000100800 */
[----:B---3--:R-:W-:Y:S01]  /*4f70*/  @!P4 IMAD.MOV R10, RZ, RZ, -R10 ;  /* 0x000000ffff0ac224 */ /* 0x008fe200078e0a0a */
[----:B----4-:R-:W-:-:S04]  /*4f80*/  ISETP.GE.AND P4, PT, R8, RZ, PT ;  /* 0x000000ff0800720c */ /* 0x010fc80003f86270 */
[----:B------:R0:W-:Y:S04]  /*4f90*/  STL [R1+0x3c], R10 ;  /* 0x00003c0a01007387 */ /* 0x0001e80000100800 */
[----:B0-----:R-:W3:Y:S04]  /*4fa0*/  LDL.LU R10, [R1+0x14e4] ;  /* 0x0014e400010a7983 */ /* 0x001ee80000300800 */
[----:B------:R-:W4:Y:S01]  /*4fb0*/  LDL.LU R8, [R1+0x18] ;  /* 0x0000180001087983 */ /* 0x000f220000300800 */
[----:B--2---:R-:W-:-:S05]  /*4fc0*/  @!P5 IMAD.MOV R9, RZ, RZ, -R9 ;  /* 0x000000ffff09d224 */ /* 0x004fca00078e0a09 */
[----:B------:R0:W-:Y:S01]  /*4fd0*/  STL [R1+0x38], R9 ;  /* 0x0000380901007387 */ /* 0x0001e20000100800 */
[----:B------:R-:W-:-:S03]  /*4fe0*/  ISETP.GE.AND P5, PT, R4, RZ, PT ;  /* 0x000000ff0400720c */ /* 0x000fc60003fa6270 */
[----:B0-----:R-:W2:Y:S04]  /*4ff0*/  LDL.LU R9, [R1+0x14] ;  /* 0x0000140001097983 */ /* 0x001ea80000300800 */
[----:B------:R-:W3:Y:S01]  /*5000*/  LDL R4, [R1+0x123c] ;  /* 0x00123c0001047983 */ /* 0x000ee20000100800 */
[----:B----4-:R-:W-:-:S05]  /*5010*/  @!P2 IMAD.MOV R8, RZ, RZ, -R8 ;  /* 0x000000ffff08a224 */ /* 0x010fca00078e0a08 */
[----:B------:R0:W-:Y:S04]  /*5020*/  STL [R1+0x34], R8 ;  /* 0x0000340801007387 */ /* 0x0001e80000100800 */
[----:B0-----:R-:W4:Y:S01]  /*5030*/  LDL.LU R8, [R1+0x10] ;  /* 0x0000100001087983 */ /* 0x001f220000300800 */
[----:B------:R-:W-:-:S03]  /*5040*/  ISETP.GE.AND P2, PT, R7, RZ, PT ;  /* 0x000000ff0700720c */ /* 0x000fc60003f46270 */
[----:B------:R-:W3:Y:S01]  /*5050*/  LDL R7, [R1+0x1238] ;  /* 0x0012380001077983 */ /* 0x000ee20000100800 */
[----:B--2---:R-:W-:Y:S01]  /*5060*/  @!P0 IMAD.MOV R9, RZ, RZ, -R9 ;  /* 0x000000ffff098224 */ /* 0x004fe200078e0a09 */
[----:B------:R-:W-:-:S04]  /*5070*/  ISETP.GE.AND P0, PT, R2, RZ, PT ;  /* 0x000000ff0200720c */ /* 0x000fc80003f06270 */
[----:B------:R0:W-:Y:S04]  /*5080*/  STL [R1+0x30], R9 ;  /* 0x0000300901007387 */ /* 0x0001e80000100800 */
[----:B0-----:R-:W2:Y:S04]  /*5090*/  LDL.LU R9, [R1+0x14e0] ;  /* 0x0014e00001097983 */ /* 0x001ea80000300800 */
[----:B------:R-:W2:Y:S01]  /*50a0*/  LDL.LU R2, [R1+0xc] ;  /* 0x00000c0001027983 */ /* 0x000ea20000300800 */
[----:B----4-:R-:W-:Y:S01]  /*50b0*/  @!P1 IMAD.MOV R8, RZ, RZ, -R8 ;  /* 0x000000ffff089224 */ /* 0x010fe200078e0a08 */
[----:B------:R-:W-:-:S04]  /*50c0*/  ISETP.GE.AND P1, PT, R29, RZ, PT ;  /* 0x000000ff1d00720c */ /* 0x000fc80003f26270 */
[----:B------:R0:W-:Y:S04]  /*50d0*/  STL [R1+0x2c], R8 ;  /* 0x00002c0801007387 */ /* 0x0001e80000100800 */
[----:B0-----:R-:W4:Y:S04]  /*50e0*/  LDL R8, [R1+0x1234] ;  /* 0x0012340001087983 */ /* 0x001f280000100800 */
[----:B------:R-:W3:Y:S01]  /*50f0*/  LDL.LU R29, [R1+0x8] ;  /* 0x00000800011d7983 */ /* 0x000ee20000300800 */
[----:B--2---:R-:W-:Y:S01]  /*5100*/  @!P3 IMAD.MOV R2, RZ, RZ, -R2 ;  /* 0x000000ffff02b224 */ /* 0x004fe200078e0a02 */
[----:B------:R-:W-:-:S04]  /*5110*/  ISETP.GE.AND P3, PT, R0, RZ, PT ;  /* 0x000000ff0000720c */ /* 0x000fc80003f66270 */
[----:B------:R0:W-:Y:S04]  /*5120*/  STL [R1+0x28], R2 ;  /* 0x0000280201007387 */ /* 0x0001e80000100800 */
[----:B0-----:R-:W2:Y:S04]  /*5130*/  LDL.LU R2, [R1+0x14dc] ;  /* 0x0014dc0001027983 */ /* 0x001ea80000300800 */
[----:B------:R-:W2:Y:S01]  /*5140*/  LDL.LU R0, [R1+0x4] ;  /* 0x0000040001007983 */ /* 0x000ea20000300800 */
[----:B---3--:R-:W-:Y:S01]  /*5150*/  @!P4 IMAD.MOV R29, RZ, RZ, -R29 ;  /* 0x000000ffff1dc224 */ /* 0x008fe200078e0a1d */
[----:B------:R-:W-:-:S04]  /*5160*/  ISETP.GE.AND P4, PT, R6, RZ, PT ;  /* 0x000000ff0600720c */ /* 0x000fc80003f86270 */
[----:B------:R0:W-:Y:S04]  /*5170*/  STL [R1+0x24], R29 ;  /* 0x0000241d01007387 */ /* 0x0001e80000100800 */
[----:B0-----:R-:W3:Y:S04]  /*5180*/  LDL R29, [R1+0x122c] ;  /* 0x00122c00011d7983 */ /* 0x001ee80000100800 */
[----:B------:R-:W3:Y:S01]  /*5190*/  LDL.LU R6, [R1] ;  /* 0x0000000001067983 */ /* 0x000ee20000300800 */
[----:B--2---:R-:W-:-:S05]  /*51a0*/  @!P5 IMAD.MOV R0, RZ, RZ, -R0 ;  /* 0x000000ffff00d224 */ /* 0x004fca00078e0a00 */
[----:B------:R0:W-:Y:S04]  /*51b0*/  STL [R1+0x20], R0 ;  /* 0x0000200001007387 */ /* 0x0001e80000100800 */
[----:B0-----:R-:W2:Y:S01]  /*51c0*/  LDL.LU R0, [R1+0x14d8] ;  /* 0x0014d80001007983 */ /* 0x001ea20000300800 */
[----:B---3--:R-:W-:Y:S01]  /*51d0*/  @!P2 IMAD.MOV R6, RZ, RZ, -R6 ;  /* 0x000000ffff06a224 */ /* 0x008fe200078e0a06 */
[----:B-----5:R-:W-:Y:S01]  /*51e0*/  ISETP.GE.AND P2, PT, R5, RZ, PT ;  /* 0x000000ff0500720c */ /* 0x020fe20003f46270 */
[----:B------:R-:W-:-:S03]  /*51f0*/  IMAD.MOV.U32 R5, RZ, RZ, R2 ;  /* 0x000000ffff057224 */ /* 0x000fc600078e0002 */
[----:B------:R0:W-:Y:S04]  /*5200*/  STL [R1+0x1c], R6 ;  /* 0x00001c0601007387 */ /* 0x0001e80000100800 */
[----:B0-----:R-:W3:Y:S04]  /*5210*/  LDL.LU R6, [R1+0x14d4] ;  /* 0x0014d40001067983 */ /* 0x001ee80000300800 */
[----:B------:R-:W5:Y:S01]  /*5220*/  LDL R2, [R1+0x1240] ;  /* 0x0012400001027983 */ /* 0x000f620000100800 */
[----:B------:R-:W-:Y:S01]  /*5230*/  ISETP.GE.AND P5, PT, R3, RZ, PT ;  /* 0x000000ff0300720c */ /* 0x000fe20003fa6270 */
[----:B------:R-:W-:Y:S01]  /*5240*/  @!P1 IMAD.MOV R5, RZ, RZ, -R5 ;  /* 0x000000ffff059224 */ /* 0x000fe200078e0a05 */
[----:B------:R-:W-:Y:S01]  /*5250*/  ISETP.GE.AND P1, PT, R4, RZ, PT ;  /* 0x000000ff0400720c */ /* 0x000fe20003f26270 */
[----:B--2---:R-:W-:-:S02]  /*5260*/  IMAD.MOV.U32 R3, RZ, RZ, R0 ;  /* 0x000000ffff037224 */ /* 0x004fc400078e0000 */
[----:B------:R-:W2:Y:S02]  /*5270*/  LDL R0, [R1+0x1224] ;  /* 0x0012240001007983 */ /* 0x000ea40000100800 */
[----:B------:R-:W-:-:S05]  /*5280*/  @!P0 IMAD.MOV R3, RZ, RZ, -R3 ;  /* 0x000000ffff038224 */ /* 0x000fca00078e0a03 */
[----:B------:R0:W-:Y:S04]  /*5290*/  STL [R1+0x18], R3 ;  /* 0x0000180301007387 */ /* 0x0001e80000100800 */
[----:B0-----:R-:W2:Y:S01]  /*52a0*/  LDL.LU R3, [R1+0x14d0] ;  /* 0x0014d00001037983 */ /* 0x001ea20000300800 */
[----:B-----5:R-:W-:-:S03]  /*52b0*/  ISETP.GE.AND P0, PT, R2, RZ, PT ;  /* 0x000000ff0200720c */ /* 0x020fc60003f06270 */
[----:B------:R-:W5:Y:S04]  /*52c0*/  LDL R2, [R1+0x1220] ;  /* 0x0012200001027983 */ /* 0x000f680000100800 */
[----:B------:R0:W-:Y:S04]  /*52d0*/  STL [R1+0x14], R5 ;  /* 0x0000140501007387 */ /* 0x0001e80000100800 */
[----:B0-----:R-:W3:Y:S04]  /*52e0*/  LDL.LU R5, [R1+0x14cc] ;  /* 0x0014cc0001057983 */ /* 0x001ee80000300800 */
[----:B------:R-:W4:Y:S01]  /*52f0*/  LDL.LU R4, [R1+0x14c8] ;  /* 0x0014c80001047983 */ /* 0x000f220000300800 */
[----:B--2---:R-:W-:Y:S01]  /*5300*/  @!P3 IMAD.MOV R3, RZ, RZ, -R3 ;  /* 0x000000ffff03b224 */ /* 0x004fe200078e0a03 */
[----:B------:R-:W-:-:S04]  /*5310*/  ISETP.GE.AND P3, PT, R7, RZ, PT ;  /* 0x000000ff0700720c */ /* 0x000fc80003f66270 */
[----:B------:R0:W-:Y:S04]  /*5320*/  STL [R1+0x10], R3 ;  /* 0x0000100301007387 */ /* 0x0001e80000100800 */
[----:B0-----:R-:W2:Y:S01]  /*5330*/  LDL R3, [R1+0x121c] ;  /* 0x00121c0001037983 */ /* 0x001ea20000100800 */
[----:B---3--:R-:W-:-:S03]  /*5340*/  IMAD.MOV.U32 R7, RZ, RZ, R5 ;  /* 0x000000ffff077224 */ /* 0x008fc600078e0005 */
[----:B------:R-:W3:Y:S01]  /*5350*/  LDL R5, [R1+0x1228] ;  /* 0x0012280001057983 */ /* 0x000ee20000100800 */
[----:B----4-:R-:W-:Y:S02]  /*5360*/  @!P4 IMAD.MOV R4, RZ, RZ, -R4 ;  /* 0x000000ffff04c224 */ /* 0x010fe400078e0a04 */
[----:B------:R-:W-:Y:S01]  /*5370*/  @!P5 IMAD.MOV R7, RZ, RZ, -R7 ;  /* 0x000000ffff07d224 */ /* 0x000fe200078e0a07 */
[----:B------:R-:W-:Y:S01]  /*5380*/  ISETP.GE.AND P4, PT, R8, RZ, PT ;  /* 0x000000ff0800720c */ /* 0x000fe20003f86270 */
[----:B------:R-:W-:Y:S01]  /*5390*/  IMAD.MOV.U32 R8, RZ, RZ, R6 ;  /* 0x000000ffff087224 */ /* 0x000fe200078e0006 */
[----:B------:R0:W-:Y:S04]  /*53a0*/  STL [R1+0xc], R4 ;  /* 0x00000c0401007387 */ /* 0x0001e80000100800 */
[----:B------:R-:W4:Y:S04]  /*53b0*/  LDL R6, [R1+0x1230] ;  /* 0x0012300001067983 */ /* 0x000f280000100800 */
[----:B0-----:R-:W2:Y:S04]  /*53c0*/  LDL R4, [R1+0x1218] ;  /* 0x0012180001047983 */ /* 0x001ea80000100800 */
[----:B------:R0:W-:Y:S04]  /*53d0*/  STL [R1+0x8], R7 ;  /* 0x0000080701007387 */ /* 0x0001e80000100800 */
[----:B0-----:R-:W2:Y:S01]  /*53e0*/  LDL.LU R7, [R1+0x14c4] ;  /* 0x0014c40001077983 */ /* 0x001ea20000300800 */
[----:B------:R-:W-:Y:S01]  /*53f0*/  @!P2 IMAD.MOV R8, RZ, RZ, -R8 ;  /* 0x000000ffff08a224 */ /* 0x000fe200078e0a08 */
[----:B----4-:R-:W-:Y:S01]  /*5400*/  ISETP.GE.AND P5, PT, R6, RZ, PT ;  /* 0x000000ff0600720c */ /* 0x010fe20003fa6270 */
[----:B--2---:R-:W-:-:S02]  /*5410*/  IMAD.MOV.U32 R6, RZ, RZ, R7 ;  /* 0x000000ffff067224 */ /* 0x004fc400078e0007 */
[----:B------:R-:W2:Y:S04]  /*5420*/  LDL R7, [R1+0x1214] ;  /* 0x0012140001077983 */ /* 0x000ea80000100800 */
[----:B------:R0:W-:Y:S04]  /*5430*/  STL [R1+0x4], R8 ;  /* 0x0000040801007387 */ /* 0x0001e80000100800 */
[----:B0-----:R-:W4:Y:S01]  /*5440*/  LDL.LU R8, [R1+0x14c0] ;  /* 0x0014c00001087983 */ /* 0x001f220000300800 */
[----:B------:R-:W-:Y:S01]  /*5450*/  ISETP.GE.AND P2, PT, R29, RZ, PT ;  /* 0x000000ff1d00720c */ /* 0x000fe20003f46270 */
[----:B------:R-:W-:-:S05]  /*5460*/  @!P0 IMAD.MOV R6, RZ, RZ, -R6 ;  /* 0x000000ffff068224 */ /* 0x000fca00078e0a06 */
[----:B------:R0:W-:Y:S01]  /*5470*/  STL [R1], R6 ;  /* 0x0000000601007387 */ /* 0x0001e20000100800 */
[----:B------:R-:W-:Y:S01]  /*5480*/  @!P3 IMAD.MOV R9, RZ, RZ, -R9 ;  /* 0x000000ffff09b224 */ /* 0x000fe200078e0a09 */
[----:B-----5:R-:W-:Y:S01]  /*5490*/  ISETP.GE.AND P3, PT, R2, RZ, PT ;  /* 0x000000ff0200720c */ /* 0x020fe20003f66270 */
[----:B------:R-:W-:-:S04]  /*54a0*/  IMAD.MOV.U32 R2, RZ, RZ, R11 ;  /* 0x000000ffff027224 */ /* 0x000fc800078e000b */
[----:B------:R-:W-:Y:S01]  /*54b0*/  @!P5 IMAD.MOV R2, RZ, RZ, -R2 ;  /* 0x000000ffff02d224 */ /* 0x000fe200078e0a02 */
[----:B---3--:R-:W-:Y:S01]  /*54c0*/  ISETP.GE.AND P0, PT, R5, RZ, PT ;  /* 0x000000ff0500720c */ /* 0x008fe20003f06270 */
[----:B----4-:R-:W-:-:S04]  /*54d0*/  IMAD.MOV.U32 R29, RZ, RZ, R8 ;  /* 0x000000ffff1d7224 */ /* 0x010fc800078e0008 */
[----:B------:R-:W-:Y:S01]  /*54e0*/  @!P1 IMAD.MOV R29, RZ, RZ, -R29 ;  /* 0x000000ffff1d9224 */ /* 0x000fe200078e0a1d */
[----:B------:R-:W-:Y:S01]  /*54f0*/  ISETP.GE.AND P1, PT, R0, RZ, PT ;  /* 0x000000ff0000720c */ /* 0x000fe20003f26270 */
[----:B------:R-:W-:-:S03]  /*5500*/  IMAD.MOV.U32 R0, RZ, RZ, R10 ;  /* 0x000000ffff007224 */ /* 0x000fc600078e000a */
[----:B------:R1:W-:Y:S04]  /*5510*/  STL [R1+0x1460], R29 ;  /* 0x0014601d01007387 */ /* 0x0003e80000100800 */
[----:B------:R-:W3:Y:S04]  /*5520*/  LDL R10, [R1+0x1210] ;  /* 0x00121000010a7983 */ /* 0x000ee80000100800 */
[----:B0-----:R-:W4:Y:S01]  /*5530*/  LDL R6, [R1+0x1208] ;  /* 0x0012080001067983 */ /* 0x001f220000100800 */
[----:B------:R-:W-:-:S03]  /*5540*/  @!P4 IMAD.MOV R0, RZ, RZ, -R0 ;  /* 0x000000ffff00c224 */ /* 0x000fc600078e0a00 */
[----:B-1----:R-:W5:Y:S04]  /*5550*/  LDL R29, [R1+0x120c] ;  /* 0x00120c00011d7983 */ /* 0x002f680000100800 */
[----:B------:R0:W-:Y:S04]  /*5560*/  STL [R1+0x145c], R9 ;  /* 0x00145c0901007387 */ /* 0x0001e80000100800 */
[----:B------:R-:W5:Y:S04]  /*5570*/  LDL R8, [R1+0x1204] ;  /* 0x0012040001087983 */ /* 0x000f680000100800 */
[----:B------:R1:W-:Y:S04]  /*5580*/  STL [R1+0x1464], R0 ;  /* 0x0014640001007387 */ /* 0x0003e80000100800 */
[----:B------:R-:W-:Y:S04]  /*5590*/  STL [R1+0x1468], R2 ;  /* 0x0014680201007387 */ /* 0x000fe80000100800 */
[----:B------:R-:W5:Y:S01]  /*55a0*/  LDL R5, [R1+0x11fc] ;  /* 0x0011fc0001057983 */ /* 0x000f620000100800 */
[----:B------:R-:W-:Y:S01]  /*55b0*/  ISETP.GE.AND P4, PT, R3, RZ, PT ;  /* 0x000000ff0300720c */ /* 0x000fe20003f86270 */
[----:B------:R-:W-:-:S02]  /*55c0*/  IMAD.MOV.U32 R3, RZ, RZ, R12 ;  /* 0x000000ffff037224 */ /* 0x000fc400078e000c */
[----:B------:R-:W5:Y:S02]  /*55d0*/  LDL R11, [R1+0x1200] ;  /* 0x00120000010b7983 */ /* 0x000f640000100800 */
[----:B------:R-:W-:Y:S01]  /*55e0*/  @!P2 IMAD.MOV R3, RZ, RZ, -R3 ;  /* 0x000000ffff03a224 */ /* 0x000fe200078e0a03 */
[----:B--2---:R-:W-:-:S04]  /*55f0*/  ISETP.GE.AND P2, PT, R7, RZ, PT ;  /* 0x000000ff0700720c */ /* 0x004fc80003f46270 */
[----:B------:R-:W-:Y:S04]  /*5600*/  STL [R1+0x146c], R3 ;  /* 0x00146c0301007387 */ /* 0x000fe80000100800 */
[----:B------:R-:W2:Y:S01]  /*5610*/  LDL R7, [R1+0x11f8] ;  /* 0x0011f80001077983 */ /* 0x000ea20000100800 */
[----:B------:R-:W-:Y:S01]  /*5620*/  ISETP.GE.AND P5, PT, R4, RZ, PT ;  /* 0x000000ff0400720c */ /* 0x000fe20003fa6270 */
[----:B------:R-:W-:Y:S02]  /*5630*/  IMAD.MOV.U32 R4, RZ, RZ, R13 ;  /* 0x000000ffff047224 */ /* 0x000fe400078e000d */
[----:B------:R-:W-:Y:S02]  /*5640*/  @!P1 IMAD.MOV R14, RZ, RZ, -R14 ;  /* 0x000000ffff0e9224 */ /* 0x000fe400078e0a0e */
[----:B------:R-:W-:-:S02]  /*5650*/  @!P0 IMAD.MOV R4, RZ, RZ, -R4 ;  /* 0x000000ffff048224 */ /* 0x000fc400078e0a04 */
[----:B------:R-:W-:-:S03]  /*5660*/  @!P3 IMAD.MOV R15, RZ, RZ, -R15 ;  /* 0x000000ffff0fb224 */ /* 0x000fc600078e0a0f */
[----:B------:R-:W-:Y:S04]  /*5670*/  STL [R1+0x1470], R4 ;  /* 0x0014700401007387 */ /* 0x000fe80000100800 */
[----:B0-----:R-:W2:Y:S04]  /*5680*/  LDL R9, [R1+0x11f4] ;  /* 0x0011f40001097983 */ /* 0x001ea80000100800 */
[----:B------:R-:W-:Y:S01]  /*5690*/  STL [R1+0x1474], R14 ;  /* 0x0014740e01007387 */ /* 0x000fe20000100800 */
[----:B------:R-:W-:Y:S02]  /*56a0*/  @!P4 IMAD.MOV R16, RZ, RZ, -R16 ;  /* 0x000000ffff10c224 */ /* 0x000fe400078e0a10 */
[----:B------:R-:W-:-:S02]  /*56b0*/  @!P5 IMAD.MOV R17, RZ, RZ, -R17 ;  /* 0x000000ffff11d224 */ /* 0x000fc400078e0a11 */
[----:B------:R-:W-:Y:S01]  /*56c0*/  @!P2 IMAD.MOV R18, RZ, RZ, -R18 ;  /* 0x000000ffff12a224 */ /* 0x000fe200078e0a12 */
[----:B---3--:R-:W-:Y:S02]  /*56d0*/  ISETP.GE.AND P0, PT, R10, RZ, PT ;  /* 0x000000ff0a00720c */ /* 0x008fe40003f06270 */
[----:B------:R-:W3:Y:S01]  /*56e0*/  LDL R10, [R1+0x11f0] ;  /* 0x0011f000010a7983 */ /* 0x000ee20000100800 */
[----:B----4-:R-:W-:-:S03]  /*56f0*/  ISETP.GE.AND P3, PT, R6, RZ, PT ;  /* 0x000000ff0600720c */ /* 0x010fc60003f66270 */
[----:B------:R-:W-:Y:S04]  /*5700*/  STL [R1+0x1478], R15 ;  /* 0x0014780f01007387 */ /* 0x000fe80000100800 */
[----:B------:R-:W4:Y:S01]  /*5710*/  LDL R6, [R1+0x11ec] ;  /* 0x0011ec0001067983 */ /* 0x000f220000100800 */
[----:B-----5:R-:W-:-:S03]  /*5720*/  ISETP.GE.AND P1, PT, R29, RZ, PT ;  /* 0x000000ff1d00720c */ /* 0x020fc60003f26270 */
[----:B------:R0:W-:Y:S01]  /*5730*/  STL [R1+0x147c], R16 ;  /* 0x00147c1001007387 */ /* 0x0001e20000100800 */
[----:B------:R-:W-:-:S03]  /*5740*/  ISETP.GE.AND P4, PT, R8, RZ, PT ;  /* 0x000000ff0800720c */ /* 0x000fc60003f86270 */
[----:B------:R-:W5:Y:S04]  /*5750*/  LDL R29, [R1+0x11e4] ;  /* 0x0011e400011d7983 */ /* 0x000f680000100800 */
[----:B------:R-:W5:Y:S04]  /*5760*/  LDL R8, [R1+0x11e8] ;  /* 0x0011e80001087983 */ /* 0x000f680000100800 */
[----:B------:R-:W-:Y:S01]  /*5770*/  STL [R1+0x1480], R17 ;  /* 0x0014801101007387 */ /* 0x000fe20000100800 */
[----:B------:R-:W-:-:S03]  /*5780*/  ISETP.GE.AND P2, PT, R5, RZ, PT ;  /* 0x000000ff0500720c */ /* 0x000fc60003f46270 */
[----:B------:R-:W-:Y:S04]  /*5790*/  STL [R1+0x1484], R18 ;  /* 0x0014841201007387 */ /* 0x000fe80000100800 */
[----:B------:R-:W5:Y:S01]  /*57a0*/  LDL R5, [R1+0x11e0] ;  /* 0x0011e00001057983 */ /* 0x000f620000100800 */
[----:B------:R-:W-:-:S05]  /*57b0*/  @!P0 IMAD.MOV R19, RZ, RZ, -R19 ;  /* 0x000000ffff138224 */ /* 0x000fca00078e0a13 */
[----:B------:R-:W-:Y:S01]  /*57c0*/  STL [R1+0x1488], R19 ;  /* 0x0014881301007387 */ /* 0x000fe20000100800 */
[----:B--2---:R-:W-:-:S03]  /*57d0*/  ISETP.GE.AND P0, PT, R7, RZ, PT ;  /* 0x000000ff0700720c */ /* 0x004fc60003f06270 */
[----:B------:R-:W2:Y:S01]  /*57e0*/  LDL R7, [R1+0x5bc] ;  /* 0x0005bc0001077983 */ /* 0x000ea20000100800 */
[----:B------:R-:W-:Y:S01]  /*57f0*/  @!P4 IMAD.MOV R22, RZ, RZ, -R22 ;  /* 0x000000ffff16c224 */ /* 0x000fe200078e0a16 */
[----:B------:R-:W-:Y:S01]  /*5800*/  ISETP.GE.AND P5, PT, R11, RZ, PT ;  /* 0x000000ff0b00720c */ /* 0x000fe20003fa6270 */
[----:B------:R-:W-:Y:S02]  /*5810*/  @!P1 IMAD.MOV R20, RZ, RZ, -R20 ;  /* 0x000000ffff149224 */ /* 0x000fe400078e0a14 */
[----:B------:R-:W-:Y:S01]  /*5820*/  @!P3 IMAD.MOV R21, RZ, RZ, -R21 ;  /* 0x000000ffff15b224 */ /* 0x000fe200078e0a15 */
[----:B------:R-:W-:Y:S01]  /*5830*/  ISETP.GE.AND P1, PT, R9, RZ, PT ;  /* 0x000000ff0900720c */ /* 0x000fe20003f26270 */
[----:B------:R-:W-:-:S08]  /*5840*/  @!P2 IMAD.MOV R24, RZ, RZ, -R24 ;  /* 0x000000ffff18a224 */ /* 0x000fd000078e0a18 */
[----:B------:R-:W-:Y:S01]  /*5850*/  @!P5 IMAD.MOV R23, RZ, RZ, -R23 ;  /* 0x000000ffff17d224 */ /* 0x000fe200078e0a17 */
[----:B------:R-:W-:Y:S01]  /*5860*/  STL [R1+0x148c], R20 ;  /* 0x00148c1401007387 */ /* 0x000fe20000100800 */
[----:B------:R-:W-:Y:S02]  /*5870*/  @!P0 IMAD.MOV R25, RZ, RZ, -R25 ;  /* 0x000000ffff198224 */ /* 0x000fe400078e0a19 */
[----:B-1----:R-:W-:Y:S01]  /*5880*/  IMAD.MOV.U32 R0, RZ, RZ, c[0x0][0x18c] ;  /* 0x00006300ff007624 */ /* 0x002fe200078e00ff */
[----:B------:R-:W-:Y:S04]  /*5890*/  STL [R1+0x1490], R21 ;  /* 0x0014901501007387 */ /* 0x000fe80000100800 */
[----:B------:R-:W-:Y:S01]  /*58a0*/  STL [R1+0x1494], R22 ;  /* 0x0014941601007387 */ /* 0x000fe20000100800 */
[----:B------:R-:W-:-:S03]  /*58b0*/  @!P1 IMAD.MOV R26, RZ, RZ, -R26 ;  /* 0x000000ffff1a9224 */ /* 0x000fc600078e0a1a */
[----:B------:R-:W-:Y:S04]  /*58c0*/  STL [R1+0x1498], R23 ;  /* 0x0014981701007387 */ /* 0x000fe80000100800 */
[----:B------:R-:W-:Y:S04]  /*58d0*/  STL [R1+0x149c], R24 ;  /* 0x00149c1801007387 */ /* 0x000fe80000100800 */
[----:B------:R-:W-:Y:S04]  /*58e0*/  STL [R1+0x14a0], R25 ;  /* 0x0014a01901007387 */ /* 0x000fe80000100800 */
[----:B------:R-:W-:Y:S01]  /*58f0*/  STL [R1+0x14a4], R26 ;  /* 0x0014a41a01007387 */ /* 0x000fe20000100800 */
[----:B----4-:R-:W-:-:S03]  /*5900*/  ISETP.GE.AND P4, PT, R6, RZ, PT ;  /* 0x000000ff0600720c */ /* 0x010fc60003f86270 */
[----:B------:R-:W1:Y:S01]  /*5910*/  S2R R6, SR_TID.X ;  /* 0x0000000000067919 */ /* 0x000e620000002100 */
[----:B---3--:R-:W-:-:S13]  /*5920*/  ISETP.GE.AND P3, PT, R10, RZ, PT ;  /* 0x000000ff0a00720c */ /* 0x008fda0003f66270 */
[----:B------:R-:W-:Y:S01]  /*5930*/  @!P3 IMAD.MOV R27, RZ, RZ, -R27 ;  /* 0x000000ffff1bb224 */ /* 0x000fe200078e0a1b */
[----:B-1----:R-:W-:Y:S02]  /*5940*/  LOP3.LUT R6, R6, 0x3f, RZ, 0xc0, !PT ;  /* 0x0000003f06067812 */ /* 0x002fe400078ec0ff */
[----:B-----5:R-:W-:-:S03]  /*5950*/  ISETP.GE.AND P0, PT, R5, RZ, PT ;  /* 0x000000ff0500720c */ /* 0x020fc60003f06270 */
[----:B------:R-:W-:Y:S01]  /*5960*/  IMAD R6, R6, c[0x0][0x18c], RZ ;  /* 0x0000630006067a24 */ /* 0x000fe200078e02ff */
[----:B------:R-:W-:Y:S03]  /*5970*/  STL [R1+0x14a8], R27 ;  /* 0x0014a81b01007387 */ /* 0x000fe60000100800 */
[----:B------:R-:W-:Y:S01]  /*5980*/  IMAD R5, R0, 0x40, R6 ;  /* 0x0000004000057824 */ /* 0x000fe200078e0206 */
[C---:B------:R-:W-:Y:S01]  /*5990*/  LEA R10, P1, R6.reuse, c[0x0][0x168], 0x1 ;  /* 0x00005a00060a7a11 */ /* 0x040fe200078208ff */
[----:B0-----:R-:W3:Y:S03]  /*59a0*/  LDL.LU R16, [R1+0xa8] ;  /* 0x0000a80001107983 */ /* 0x001ee60000300800 */
[----:B------:R-:W-:Y:S01]  /*59b0*/  LEA R12, P6, R5, c[0x0][0x168], 0x1 ;  /* 0x00005a00050c7a11 */ /* 0x000fe200078c08ff */
[----:B------:R-:W4:Y:S01]  /*59c0*/  LDL.LU R15, [R1+0xa4] ;  /* 0x0000a400010f7983 */ /* 0x000f220000300800 */
[----:B------:R-:W-:-:S03]  /*59d0*/  LEA.HI.X.SX32 R11, R6, c[0x0][0x16c], 0x1, P1 ;  /* 0x00005b00060b7a11 */ /* 0x000fc600008f0eff */
[----:B------:R-:W5:Y:S01]  /*59e0*/  LDL.LU R14, [R1+0xa0] ;  /* 0x0000a000010e7983 */ /* 0x000f620000300800 */
[----:B------:R-:W-:-:S03]  /*59f0*/  ISETP.GE.AND P5, PT, R29, RZ, PT ;  /* 0x000000ff1d00720c */ /* 0x000fc60003fa6270 */
[----:B------:R-:W3:Y:S01]  /*5a00*/  LDL.LU R4, [R1+0x9c] ;  /* 0x00009c0001047983 */ /* 0x000ee20000300800 */
[----:B------:R-:W-:-:S03]  /*5a10*/  LEA.HI.X.SX32 R13, R5, c[0x0][0x16c], 0x1, P6 ;  /* 0x00005b00050d7a11 */ /* 0x000fc600030f0eff */
[----:B------:R-:W3:Y:S04]  /*5a20*/  LDL.LU R3, [R1+0x98] ;  /* 0x0000980001037983 */ /* 0x000ee80000300800 */
[----:B------:R-:W3:Y:S04]  /*5a30*/  LDL.LU R2, [R1+0x84] ;  /* 0x0000840001027983 */ /* 0x000ee80000300800 */
[----:B------:R-:W3:Y:S04]  /*5a40*/  LDL.LU R0, [R1+0x80] ;  /* 0x0000800001007983 */ /* 0x000ee80000300800 */
[----:B------:R-:W3:Y:S04]  /*5a50*/  LDL.LU R29, [R1+0x7c] ;  /* 0x00007c00011d7983 */ /* 0x000ee80000300800 */
[----:B------:R-:W-:Y:S04]  /*5a60*/  STL [R1+0x137c], R10 ;  /* 0x00137c0a01007387 */ /* 0x000fe80000100800 */
[----:B------:R-:W-:Y:S01]  /*5a70*/  STL [R1+0x1378], R11 ;  /* 0x0013780b01007387 */ /* 0x000fe20000100800 */
[----:B--2---:R-:W-:-:S03]  /*5a80*/  ISETP.GE.AND P3, PT, R7, RZ, PT ;  /* 0x000000ff0700720c */ /* 0x004fc60003f66270 */
[----:B------:R-:W-:Y:S01]  /*5a90*/  STL [R1+0x13dc], R12 ;  /* 0x0013dc0c01007387 */ /* 0x000fe20000100800 */
[----:B------:R-:W-:-:S03]  /*5aa0*/  ISETP.GE.AND P2, PT, R8, RZ, PT ;  /* 0x000000ff0800720c */ /* 0x000fc60003f46270 */
[----:B------:R-:W-:Y:S04]  /*5ab0*/  STL [R1+0x13d8], R13 ;  /* 0x0013d80d01007387 */ /* 0x000fe80000100800 */
[----:B------:R-:W2:Y:S04]  /*5ac0*/  LDL.LU R5, [R1+0x88] ;  /* 0x0000880001057983 */ /* 0x000ea80000300800 */
[----:B------:R-:W3:Y:S04]  /*5ad0*/  LDL.LU R6, [R1+0x94] ;  /* 0x0000940001067983 */ /* 0x000ee80000300800 */
[----:B------:R-:W4:Y:S04]  /*5ae0*/  LDL.LU R7, [R1+0x90] ;  /* 0x0000900001077983 */ /* 0x000f280000300800 */
[----:B------:R-:W5:Y:S01]  /*5af0*/  LDL.LU R8, [R1+0x8c] ;  /* 0x00008c0001087983 */ /* 0x000f620000300800 */
[----:B------:R-:W-:Y:S01]  /*5b00*/  @!P0 IMAD.MOV R28, RZ, RZ, -R28 ;  /* 0x000000ffff1c8224 */ /* 0x000fe200078e0a1c */
[----:B------:R-:W-:-:S02]  /*5b10*/  ISETP.NE.AND P1, PT, RZ, c[0x0][0x17c], PT ;  /* 0x00005f00ff007a0c */ /* 0x000fc40003f25270 */
[----:B------:R-:W-:Y:S01]  /*5b20*/  LOP3.LUT R9, RZ, c[0x0][0x17c], RZ, 0x33, !PT ;  /* 0x00005f00ff097a12 */ /* 0x000fe200078e33ff */
[----:B--2---:R-:W-:Y:S02]  /*5b30*/  @!P3 IMAD.MOV R5, RZ, RZ, -R5 ;  /* 0x000000ffff05b224 */ /* 0x004fe400078e0a05 */
[----:B---3--:R-:W-:Y:S02]  /*5b40*/  @!P4 IMAD.MOV R6, RZ, RZ, -R6 ;  /* 0x000000ffff06c224 */ /* 0x008fe400078e0a06 */
[----:B----4-:R-:W-:-:S03]  /*5b50*/  @!P5 IMAD.MOV R7, RZ, RZ, -R7 ;  /* 0x000000ffff07d224 */ /* 0x010fc600078e0a07 */
[----:B------:R-:W-:Y:S01]  /*5b60*/  STL [R1+0x14ac], R6 ;  /* 0x0014ac0601007387 */ /* 0x000fe20000100800 */
[----:B-----5:R-:W-:-:S03]  /*5b70*/  @!P2 IMAD.MOV R8, RZ, RZ, -R8 ;  /* 0x000000ffff08a224 */ /* 0x020fc600078e0a08 */
[----:B------:R0:W-:Y:S04]  /*5b80*/  STL [R1+0x14b0], R7 ;  /* 0x0014b00701007387 */ /* 0x0001e80000100800 */
[----:B------:R-:W-:Y:S04]  /*5b90*/  STL [R1+0x14b4], R8 ;  /* 0x0014b40801007387 */ /* 0x000fe80000100800 */
[----:B------:R-:W-:Y:S04]  /*5ba0*/  STL [R1+0x14b8], R28 ;  /* 0x0014b81c01007387 */ /* 0x000fe80000100800 */
[----:B------:R1:W-:Y:S01]  /*5bb0*/  STL [R1+0x14bc], R5 ;  /* 0x0014bc0501007387 */ /* 0x0003e20000100800 */
[----:B0-----:R-:W-:-:S02]  /*5bc0*/  SEL R7, R9, R15, !P1 ;  /* 0x0000000f09077207 */ /* 0x001fc40004800000 */
[C---:B------:R-:W-:Y:S02]  /*5bd0*/  SEL R6, R9.reuse, R14, !P1 ;  /* 0x0000000e09067207 */ /* 0x040fe40004800000 */
[----:B-1----:R-:W-:-:S05]  /*5be0*/  SEL R5, R9, R16, !P1 ;  /* 0x0000001009057207 */ /* 0x002fca0004800000 */
[----:B------:R0:W-:Y:S04]  /*5bf0*/  STL [R1+0xa8], R5 ;  /* 0x0000a80501007387 */ /* 0x0001e80000100800 */
[----:B------:R-:W-:Y:S01]  /*5c00*/  STL [R1+0x94], R7 ;  /* 0x0000940701007387 */ /* 0x000fe20000100800 */
[C---:B0-----:R-:W-:Y:S02]  /*5c10*/  SEL R5, R9.reuse, R4, !P1 ;  /* 0x0000000409057207 */ /* 0x041fe40004800000 */
[C---:B------:R-:W-:Y:S01]  /*5c20*/  SEL R4, R9.reuse, R3, !P1 ;  /* 0x0000000309047207 */ /* 0x040fe20004800000 */
[----:B------:R-:W-:Y:S01]  /*5c30*/  STL [R1+0x90], R6 ;  /* 0x0000900601007387 */ /* 0x000fe20000100800 */
[C---:B------:R-:W-:Y:S02]  /*5c40*/  SEL R3, R9.reuse, R2, !P1 ;  /* 0x0000000209037207 */ /* 0x040fe40004800000 */
[C---:B------:R-:W-:Y:S01]  /*5c50*/  SEL R2, R9.reuse, R0, !P1 ;  /* 0x0000000009027207 */ /* 0x040fe20004800000 */
[----:B------:R-:W2:Y:S04]  /*5c60*/  LDL.LU R13, [R1+0x78] ;  /* 0x00007800010d7983 */ /* 0x000ea80000300800 */
[----:B------:R0:W-:Y:S01]  /*5c70*/  STL [R1+0x8c], R5 ;  /* 0x00008c0501007387 */ /* 0x0001e20000100800 */
[----:B------:R-:W-:-:S03]  /*5c80*/  SEL R0, R9, R29, !P1 ;  /* 0x0000001d09007207 */ /* 0x000fc60004800000 */
[----:B------:R1:W-:Y:S04]  /*5c90*/  STL [R1+0x88], R4 ;  /* 0x0000880401007387 */ /* 0x0003e80000100800 */
[----:B------:R-:W3:Y:S04]  /*5ca0*/  LDL.LU R11, [R1+0x74] ;  /* 0x00007400010b7983 */ /* 0x000ee80000300800 */
[----:B------:R4:W-:Y:S04]  /*5cb0*/  STL [R1+0x84], R3 ;  /* 0x0000840301007387 */ /* 0x0009e80000100800 */
[----:B------:R-:W5:Y:S04]  /*5cc0*/  LDL.LU R10, [R1+0x70] ;  /* 0x00007000010a7983 */ /* 0x000f680000300800 */
[----:B------:R1:W-:Y:S04]  /*5cd0*/  STL [R1+0x80], R2 ;  /* 0x0000800201007387 */ /* 0x0003e80000100800 */
[----:B0-----:R-:W5:Y:S04]  /*5ce0*/  LDL.LU R5, [R1+0x6c] ;  /* 0x00006c0001057983 */ /* 0x001f680000300800 */
[----:B------:R-:W5:Y:S04]  /*5cf0*/  LDL.LU R28, [R1+0x68] ;  /* 0x00006800011c7983 */ /* 0x000f680000300800 */
[----:B------:R0:W-:Y:S04]  /*5d00*/  STL [R1+0x7c], R0 ;  /* 0x00007c0001007387 */ /* 0x0001e80000100800 */
[----:B------:R-:W5:Y:S04]  /*5d10*/  LDL.LU R8, [R1+0x64] ;  /* 0x0000640001087983 */ /* 0x000f680000300800 */
        /* <DEDUP_REMOVED lines=16> */
[----:B-1----:R-:W5:Y:S04]  /*5e20*/  LDL.LU R4, [R1+0x20] ;  /* 0x0000200001047983 */ /* 0x002f680000300800 */
[----:B----4-:R-:W4:Y:S04]  /*5e30*/  LDL.LU R3, [R1+0x1c] ;  /* 0x00001c0001037983 */ /* 0x010f280000300800 */
[----:B------:R-:W4:Y:S04]  /*5e40*/  LDL.LU R2, [R1+0x18] ;  /* 0x0000180001027983 */ /* 0x000f280000300800 */
[----:B0-----:R-:W4:Y:S04]  /*5e50*/  LDL.LU R0, [R1+0x14] ;  /* 0x0000140001007983 */ /* 0x001f280000300800 */
[----:B------:R-:W4:Y:S04]  /*5e60*/  LDL.LU R29, [R1+0x10] ;  /* 0x00001000011d7983 */ /* 0x000f280000300800 */
[----:B------:R-:W4:Y:S01]  /*5e70*/  LDL.LU R12, [R1+0xc] ;  /* 0x00000c00010c7983 */ /* 0x000f220000300800 */
[----:B--2---:R-:W-:-:S05]  /*5e80*/  SEL R13, R9, R13, !P1 ;  /* 0x0000000d090d7207 */ /* 0x004fca0004800000 */
[----:B------:R0:W-:Y:S01]  /*5e90*/  STL [R1+0x78], R13 ;  /* 0x0000780d01007387 */ /* 0x0001e20000100800 */
[----:B---3--:R-:W-:-:S03]  /*5ea0*/  SEL R11, R9, R11, !P1 ;  /* 0x0000000b090b7207 */ /* 0x008fc60004800000 */
[----:B0-----:R-:W2:Y:S01]  /*5eb0*/  LDL.LU R13, [R1+0x8] ;  /* 0x00000800010d7983 */ /* 0x001ea20000300800 */
[----:B-----5:R-:W-:-:S03]  /*5ec0*/  SEL R10, R9, R10, !P1 ;  /* 0x0000000a090a7207 */ /* 0x020fc60004800000 */
[----:B------:R0:W-:Y:S01]  /*5ed0*/  STL [R1+0x74], R11 ;  /* 0x0000740b01007387 */ /* 0x0001e20000100800 */
[----:B------:R-:W-:-:S03]  /*5ee0*/  SEL R5, R9, R5, !P1 ;  /* 0x0000000509057207 */ /* 0x000fc60004800000 */
[----:B0-----:R-:W3:Y:S01]  /*5ef0*/  LDL.LU R11, [R1+0x4] ;  /* 0x00000400010b7983 */ /* 0x001ee20000300800 */
[----:B------:R-:W-:-:S03]  /*5f00*/  SEL R28, R9, R28, !P1 ;  /* 0x0000001c091c7207 */ /* 0x000fc60004800000 */
[----:B------:R0:W-:Y:S01]  /*5f10*/  STL [R1+0x70], R10 ;  /* 0x0000700a01007387 */ /* 0x0001e20000100800 */
[----:B------:R-:W-:-:S03]  /*5f20*/  SEL R8, R9, R8, !P1 ;  /* 0x0000000809087207 */ /* 0x000fc60004800000 */
[----:B0-----:R-:W5:Y:S01]  /*5f30*/  LDL.LU R10, [R1] ;  /* 0x00000000010a7983 */ /* 0x001f620000300800 */
[----:B------:R-:W-:-:S03]  /*5f40*/  SEL R7, R9, R7, !P1 ;  /* 0x0000000709077207 */ /* 0x000fc60004800000 */
[----:B------:R0:W-:Y:S01]  /*5f50*/  STL [R1+0x6c], R5 ;  /* 0x00006c0501007387 */ /* 0x0001e20000100800 */
[C---:B------:R-:W-:Y:S02]  /*5f60*/  SEL R6, R9.reuse, R6, !P1 ;  /* 0x0000000609067207 */ /* 0x040fe40004800000 */
[C---:B------:R-:W-:Y:S01]  /*5f70*/  SEL R27, R9.reuse, R27, !P1 ;  /* 0x0000001b091b7207 */ /* 0x040fe20004800000 */
[----:B0-----:R-:W2:Y:S04]  /*5f80*/  LDL.LU R5, [R1+0x14bc] ;  /* 0x0014bc0001057983 */ /* 0x001ea80000300800 */
[----:B------:R0:W-:Y:S01]  /*5f90*/  STL [R1+0x68], R28 ;  /* 0x0000681c01007387 */ /* 0x0001e20000100800 */
[C---:B------:R-:W-:Y:S02]  /*5fa0*/  SEL R26, R9.reuse, R26, !P1 ;  /* 0x0000001a091a7207 */ /* 0x040fe40004800000 */
[C---:B------:R-:W-:Y:S01]  /*5fb0*/  SEL R25, R9.reuse, R25, !P1 ;  /* 0x0000001909197207 */ /* 0x040fe20004800000 */
[----:B0-----:R-:W2:Y:S04]  /*5fc0*/  LDL.LU R28, [R1+0x14b8] ;  /* 0x0014b800011c7983 */ /* 0x001ea80000300800 */
[----:B------:R0:W-:Y:S01]  /*5fd0*/  STL [R1+0x64], R8 ;  /* 0x0000640801007387 */ /* 0x0001e20000100800 */
[----:B------:R-:W-:-:S03]  /*5fe0*/  SEL R24, R9, R24, !P1 ;  /* 0x0000001809187207 */ /* 0x000fc60004800000 */
[----:B0-----:R-:W5:Y:S04]  /*5ff0*/  LDL.LU R8, [R1+0x14b4] ;  /* 0x0014b40001087983 */ /* 0x001f680000300800 */
        /* <DEDUP_REMOVED lines=34> */
[----:B----4-:R-:W-:-:S03]  /*6220*/  SEL R3, R9, R3, !P1 ;  /* 0x0000000309037207 */ /* 0x010fc60004800000 */
[----:B0-----:R-:W4:Y:S04]  /*6230*/  LDL.LU R18, [R1+0x1484] ;  /* 0x0014840001127983 */ /* 0x001f280000300800 */
[----:B------:R0:W-:Y:S01]  /*6240*/  STL [R1+0x30], R17 ;  /* 0x0000301101007387 */ /* 0x0001e20000100800 */
[----:B------:R-:W-:-:S03]  /*6250*/  SEL R2, R9, R2, !P1 ;  /* 0x0000000209027207 */ /* 0x000fc60004800000 */
[----:B0-----:R-:W4:Y:S04]  /*6260*/  LDL.LU R17, [R1+0x1480] ;  /* 0x0014800001117983 */ /* 0x001f280000300800 */
[----:B------:R0:W-:Y:S01]  /*6270*/  STL [R1+0x2c], R16 ;  /* 0x00002c1001007387 */ /* 0x0001e20000100800 */
[----:B------:R-:W-:-:S03]  /*6280*/  SEL R0, R9, R0, !P1 ;  /* 0x0000000009007207 */ /* 0x000fc60004800000 */
[----:B0-----:R-:W4:Y:S04]  /*6290*/  LDL.LU R16, [R1+0x147c] ;  /* 0x00147c0001107983 */ /* 0x001f280000300800 */
[----:B------:R0:W-:Y:S01]  /*62a0*/  STL [R1+0x28], R15 ;  /* 0x0000280f01007387 */ /* 0x0001e20000100800 */
[----:B------:R-:W-:-:S03]  /*62b0*/  SEL R29, R9, R29, !P1 ;  /* 0x0000001d091d7207 */ /* 0x000fc60004800000 */
[----:B0-----:R-:W4:Y:S04]  /*62c0*/  LDL.LU R15, [R1+0x1478] ;  /* 0x00147800010f7983 */ /* 0x001f280000300800 */
[----:B------:R0:W-:Y:S04]  /*62d0*/  STL [R1+0x24], R14 ;  /* 0x0000240e01007387 */ /* 0x0001e80000100800 */
        /* <DEDUP_REMOVED lines=10> */
[----:B0-----:R-:W4:Y:S01]  /*6380*/  LDL.LU R29, [R1+0x1460] ;  /* 0x00146000011d7983 */ /* 0x001f220000300800 */
[----:B------:R-:W-:-:S02]  /*6390*/  SEL R12, R9, R12, !P1 ;  /* 0x0000000c090c7207 */ /* 0x000fc40004800000 */
[C---:B--2---:R-:W-:Y:S02]  /*63a0*/  SEL R13, R9.reuse, R13, !P1 ;  /* 0x0000000d090d7207 */ /* 0x044fe40004800000 */
[C---:B---3--:R-:W-:Y:S01]  /*63b0*/  SEL R11, R9.reuse, R11, !P1 ;  /* 0x0000000b090b7207 */ /* 0x048fe20004800000 */
[----:B------:R-:W-:Y:S01]  /*63c0*/  STL [R1+0x13e0], R12 ;  /* 0x0013e00c01007387 */ /* 0x000fe20000100800 */
[----:B-----5:R-:W-:-:S03]  /*63d0*/  SEL R10, R9, R10, !P1 ;  /* 0x0000000a090a7207 */ /* 0x020fc60004800000 */
[----:B------:R-:W-:Y:S04]  /*63e0*/  STL [R1+0x13e4], R13 ;  /* 0x0013e40d01007387 */ /* 0x000fe80000100800 */
[----:B------:R0:W-:Y:S04]  /*63f0*/  STL [R1+0x13e8], R11 ;  /* 0x0013e80b01007387 */ /* 0x0001e80000100800 */
[----:B0-----:R-:W2:Y:S04]  /*6400*/  LDL.LU R11, [R1+0x94] ;  /* 0x00009400010b7983 */ /* 0x001ea80000300800 */
[----:B------:R-:W3:Y:S04]  /*6410*/  LDL.LU R13, [R1+0x90] ;  /* 0x00009000010d7983 */ /* 0x000ee80000300800 */
[----:B------:R-:W5:Y:S04]  /*6420*/  LDL.LU R12, [R1+0x8c] ;  /* 0x00008c00010c7983 */ /* 0x000f680000300800 */
[----:B------:R0:W-:Y:S04]  /*6430*/  STL [R1+0x13ec], R10 ;  /* 0x0013ec0a01007387 */ /* 0x0001e80000100800 */
[----:B0-----:R-:W2:Y:S01]  /*6440*/  LDL.LU R10, [R1+0xa8] ;  /* 0x0000a800010a7983 */ /* 0x001ea20000300800 */
[----:B----4-:R-:W-:-:S03]  /*6450*/  SEL R29, R9, R29, !P1 ;  /* 0x0000001d091d7207 */ /* 0x010fc60004800000 */
[----:B------:R-:W4:Y:S04]  /*6460*/  LDL.LU R9, [R1+0x145c] ;  /* 0x00145c0001097983 */ /* 0x000f280000300800 */
[----:B------:R0:W-:Y:S02]  /*6470*/  STL [R1+0x13f0], R29 ;  /* 0x0013f01d01007387 */ /* 0x0001e40000100800 */
[----:B0-----:R-:W-:-:S04]  /*6480*/  LOP3.LUT R29, RZ, c[0x0][0x17c], RZ, 0x33, !PT ;  /* 0x00005f00ff1d7a12 */ /* 0x001fc800078e33ff */
[C---:B------:R-:W-:Y:S02]  /*6490*/  SEL R0, R29.reuse, R0, !P1 ;  /* 0x000000001d007207 */ /* 0x040fe40004800000 */
[C---:B------:R-:W-:Y:S02]  /*64a0*/  SEL R2, R29.reuse, R2, !P1 ;  /* 0x000000021d027207 */ /* 0x040fe40004800000 */
[C---:B------:R-:W-:Y:S02]  /*64b0*/  SEL R3, R29.reuse, R3, !P1 ;  /* 0x000000031d037207 */ /* 0x040fe40004800000 */
[C---:B------:R-:W-:Y:S02]  /*64c0*/  SEL R4, R29.reuse, R4, !P1 ;  /* 0x000000041d047207 */ /* 0x040fe40004800000 */
[C---:B------:R-:W-:Y:S02]  /*64d0*/  SEL R14, R29.reuse, R14, !P1 ;  /* 0x0000000e1d0e7207 */ /* 0x040fe40004800000 */
[----:B------:R-:W-:-:S02]  /*64e0*/  SEL R15, R29, R15, !P1 ;  /* 0x0000000f1d0f7207 */ /* 0x000fc40004800000 */
        /* <DEDUP_REMOVED lines=17> */
[----:B----4-:R-:W-:-:S05]  /*6600*/  SEL R9, R29, R9, !P1 ;  /* 0x000000091d097207 */ /* 0x010fca0004800000 */
[----:B------:R-:W-:Y:S04]  /*6610*/  STL [R1+0x13f4], R9 ;  /* 0x0013f40901007387 */ /* 0x000fe80000100800 */
[----:B------:R2:W-:Y:S04]  /*6620*/  STL [R1+0x13f8], R0 ;  /* 0x0013f80001007387 */ /* 0x0005e80000100800 */
[----:B------:R-:W-:Y:S04]  /*6630*/  STL [R1+0x13fc], R2 ;  /* 0x0013fc0201007387 */ /* 0x000fe80000100800 */
[----:B------:R0:W-:Y:S04]  /*6640*/  STL [R1+0x1400], R3 ;  /* 0x0014000301007387 */ /* 0x0001e80000100800 */
[----:B------:R-:W-:Y:S04]  /*6650*/  STL [R1+0x1404], R4 ;  /* 0x0014040401007387 */ /* 0x000fe80000100800 */
        /* <DEDUP_REMOVED lines=10> */
[----:B------:R-:W-:Y:S01]  /*6700*/  STL [R1+0x1430], R24 ;  /* 0x0014301801007387 */ /* 0x000fe20000100800 */
[----:B--2---:R-:W-:-:S03]  /*6710*/  IMAD R0, R10, c[0x0][0x190], RZ ;  /* 0x000064000a007a24 */ /* 0x004fc600078e02ff */
[----:B------:R-:W-:Y:S01]  /*6720*/  STL [R1+0x1434], R25 ;  /* 0x0014341901007387 */ /* 0x000fe20000100800 */
[----:B0-----:R-:W-:-:S03]  /*6730*/  IMAD R3, R11, c[0x0][0x190], RZ ;  /* 0x000064000b037a24 */ /* 0x001fc600078e02ff */
[----:B------:R-:W-:Y:S04]  /*6740*/  STL [R1+0x1438], R26 ;  /* 0x0014381a01007387 */ /* 0x000fe80000100800 */
[----:B------:R-:W-:Y:S04]  /*6750*/  STL [R1+0x143c], R27 ;  /* 0x00143c1b01007387 */ /* 0x000fe80000100800 */
[----:B------:R-:W-:Y:S04]  /*6760*/  STL [R1+0x1440], R6 ;  /* 0x0014400601007387 */ /* 0x000fe80000100800 */
[----:B------:R-:W-:Y:S04]  /*6770*/  STL [R1+0x1444], R7 ;  /* 0x0014440701007387 */ /* 0x000fe80000100800 */
[----:B------:R-:W-:Y:S04]  /*6780*/  STL [R1+0x1448], R8 ;  /* 0x0014480801007387 */ /* 0x000fe80000100800 */
[----:B------:R-:W-:Y:S04]  /*6790*/  STL [R1+0x144c], R28 ;  /* 0x00144c1c01007387 */ /* 0x000fe80000100800 */
[----:B------:R0:W-:Y:S04]  /*67a0*/  STL [R1+0x1450], R5 ;  /* 0x0014500501007387 */ /* 0x0001e80000100800 */
[----:B------:R5:W-:Y:S04]  /*67b0*/  STL [R1+0xdc], R0 ;  /* 0x0000dc0001007387 */ /* 0x000be80000100800 */
[----:B------:R-:W-:Y:S04]  /*67c0*/  STL [R1+0xe8], R3 ;  /* 0x0000e80301007387 */ /* 0x000fe80000100800 */
[----:B0-----:R-:W2:Y:S01]  /*67d0*/  LDL.LU R5, [R1+0x80] ;  /* 0x0000800001057983 */ /* 0x001ea20000300800 */
[----:B---3--:R-:W-:-:S02]  /*67e0*/  IMAD R2, R13, c[0x0][0x190], RZ ;  /* 0x000064000d027a24 */ /* 0x008fc400078e02ff */
[----:B-----5:R-:W-:-:S03]  /*67f0*/  IMAD R0, R12, c[0x0][0x190], RZ ;  /* 0x000064000c007a24 */ /* 0x020fc600078e02ff */
[----:B------:R-:W-:Y:S04]  /*6800*/  STL [R1+0xec], R2 ;  /* 0x0000ec0201007387 */ /* 0x000fe80000100800 */
[----:B--2---:R0:W-:Y:S04]  /*6810*/  STL [R1+0x1454], R5 ;  /* 0x0014540501007387 */ /* 0x0041e80000100800 */
[----:B------:R-:W-:Y:S04]  /*6820*/  STL [R1+0xf8], R0 ;  /* 0x0000f80001007387 */ /* 0x000fe80000100800 */
[----:B0-----:R-:W2:Y:S04]  /*6830*/  LDL.LU R5, [R1+0x84] ;  /* 0x0000840001057983 */ /* 0x001ea80000300800 */
[----:B--2---:R0:W-:Y:S04]  /*6840*/  STL [R1+0x1458], R5 ;  /* 0x0014580501007387 */ /* 0x0041e80000100800 */
[----:B0-----:R-:W2:Y:S04]  /*6850*/  LDL.LU R5, [R1+0x88] ;  /* 0x0000880001057983 */ /* 0x001ea80000300800 */
[----:B------:R-:W3:Y:S04]  /*6860*/  LDL.LU R28, [R1+0x7c] ;  /* 0x00007c00011c7983 */ /* 0x000ee80000300800 */
[----:B------:R-:W4:Y:S04]  /*6870*/  LDL.LU R8, [R1+0x78] ;  /* 0x0000780001087983 */ /* 0x000f280000300800 */
[----:B------:R-:W5:Y:S04]  /*6880*/  LDL.LU R7, [R1+0x74] ;  /* 0x0000740001077983 */ /* 0x000f680000300800 */
[----:B------:R-:W3:Y:S04]  /*6890*/  LDL.LU R6, [R1+0x70] ;  /* 0x0000700001067983 */ /* 0x000ee80000300800 */
        /* <DEDUP_REMOVED lines=23> */
[----:B------:R-:W3:Y:S01]  /*6a10*/  LDL.LU R12, [R1+0x10] ;  /* 0x00001000010c7983 */ /* 0x000ee20000300800 */
[----:B--2---:R-:W-:-:S05]  /*6a20*/  IMAD R5, R5, c[0x0][0x190], RZ ;  /* 0x0000640005057a24 */ /* 0x004fca00078e02ff */
[----:B------:R0:W-:Y:S04]  /*6a30*/  STL [R1+0xfc], R5 ;  /* 0x0000fc0501007387 */ /* 0x0001e80000100800 */
[----:B0-----:R-:W2:Y:S02]  /*6a40*/  LDL.LU R5, [R1+0x1458] ;  /* 0x0014580001057983 */ /* 0x001ea40000300800 */
[----:B--2---:R-:W-:-:S05]  /*6a50*/  IMAD R5, R5, c[0x0][0x190], RZ ;  /* 0x0000640005057a24 */ /* 0x004fca00078e02ff */
[----:B------:R0:W-:Y:S04]  /*6a60*/  STL [R1+0x108], R5 ;  /* 0x0001080501007387 */ /* 0x0001e80000100800 */
[----:B0-----:R-:W2:Y:S01]  /*6a70*/  LDL.LU R5, [R1+0x1454] ;  /* 0x0014540001057983 */ /* 0x001ea20000300800 */
[----:B---3--:R-:W-:Y:S02]  /*6a80*/  IMAD R28, R28, c[0x0][0x190], RZ ;  /* 0x000064001c1c7a24 */ /* 0x008fe400078e02ff */
[----:B----4-:R-:W-:Y:S02]  /*6a90*/  IMAD R8, R8, c[0x0][0x190], RZ ;  /* 0x0000640008087a24 */ /* 0x010fe400078e02ff */
[----:B-----5:R-:W-:Y:S02]  /*6aa0*/  IMAD R7, R7, c[0x0][0x190], RZ ;  /* 0x0000640007077a24 */ /* 0x020fe400078e02ff */
[----:B------:R-:W-:-:S02]  /*6ab0*/  IMAD R6, R6, c[0x0][0x190], RZ ;  /* 0x0000640006067a24 */ /* 0x000fc400078e02ff */
[----:B------:R-:W-:Y:S02]  /*6ac0*/  IMAD R27, R27, c[0x0][0x190], RZ ;  /* 0x000064001b1b7a24 */ /* 0x000fe400078e02ff */
[----:B------:R-:W-:Y:S02]  /*6ad0*/  IMAD R26, R26, c[0x0][0x190], RZ ;  /* 0x000064001a1a7a24 */ /* 0x000fe400078e02ff */
[----:B------:R-:W-:Y:S02]  /*6ae0*/  IMAD R25, R25, c[0x0][0x190], RZ ;  /* 0x0000640019197a24 */ /* 0x000fe400078e02ff */
[----:B------:R-:W-:Y:S02]  /*6af0*/  IMAD R24, R24, c[0x0][0x190], RZ ;  /* 0x0000640018187a24 */ /* 0x000fe400078e02ff */
[----:B------:R-:W-:Y:S02]  /*6b00*/  IMAD R23, R23, c[0x0][0x190], RZ ;  /* 0x0000640017177a24 */ /* 0x000fe400078e02ff */
        /* <DEDUP_REMOVED lines=19> */
[----:B--2---:R-:W-:-:S05]  /*6c40*/  IMAD R5, R5, c[0x0][0x190], RZ ;  /* 0x0000640005057a24 */ /* 0x004fca00078e02ff */
        /* <DEDUP_REMOVED lines=9> */
[----:B0-----:R-:W2:Y:S04]  /*6ce0*/  LDL.LU R6, [R1+0x1440] ;  /* 0x0014400001067983 */ /* 0x001ea80000300800 */
        /* <DEDUP_REMOVED lines=47> */
[----:B0-----:R-:W5:Y:S01]  /*6fe0*/  LDL.LU R12, [R1+0x13e0] ;  /* 0x0013e000010c7983 */ /* 0x001f620000300800 */
[----:B--2---:R-:W-:-:S02]  /*6ff0*/  IMAD R3, R3, c[0x0][0x190], RZ ;  /* 0x0000640003037a24 */ /* 0x004fc400078e02ff */
[----:B---3--:R-:W-:Y:S02]  /*7000*/  IMAD R2, R2, c[0x0][0x190], RZ ;  /* 0x0000640002027a24 */ /* 0x008fe400078e02ff */
[----:B----4-:R-:W-:Y:S02]  /*7010*/  IMAD R0, R0, c[0x0][0x190], RZ ;  /* 0x0000640000007a24 */ /* 0x010fe400078e02ff */
[----:B-----5:R-:W-:Y:S02]  /*7020*/  IMAD R9, R9, c[0x0][0x190], RZ ;  /* 0x0000640009097a24 */ /* 0x020fe400078e02ff */
[----:B------:R-:W-:Y:S02]  /*7030*/  IMAD R11, R11, c[0x0][0x190], RZ ;  /* 0x000064000b0b7a24 */ /* 0x000fe400078e02ff */
[----:B------:R-:W-:Y:S02]  /*7040*/  IMAD R13, R13, c[0x0][0x190], RZ ;  /* 0x000064000d0d7a24 */ /* 0x000fe400078e02ff */
[----:B------:R-:W-:-:S05]  /*7050*/  IMAD R12, R12, c[0x0][0x190], RZ ;  /* 0x000064000c0c7a24 */ /* 0x000fca00078e02ff */
[----:B------:R0:W-:Y:S04]  /*7060*/  STL [R1+0x1d0], R12 ;  /* 0x0001d00c01007387 */ /* 0x0001e80000100800 */
[----:B0-----:R-:W2:Y:S04]  /*7070*/  LDL.LU R12, [R1+0x13dc] ;  /* 0x0013dc00010c7983 */ /* 0x001ea80000300800 */
[----:B------:R0:W-:Y:S04]  /*7080*/  STL [R1+0x1e0], R13 ;  /* 0x0001e00d01007387 */ /* 0x0001e80000100800 */
[----:B0-----:R-:W2:Y:S04]  /*7090*/  LDL.LU R13, [R1+0x13d8] ;  /* 0x0013d800010d7983 */ /* 0x001ea80000300800 */
[----:B------:R0:W-:Y:S02]  /*70a0*/  STL [R1+0x1f0], R11 ;  /* 0x0001f00b01007387 */ /* 0x0001e40000100800 */
[----:B0-----:R-:W-:-:S02]  /*70b0*/  IMAD R11, R10, c[0x0][0x190], RZ ;  /* 0x000064000a0b7a24 */ /* 0x001fc400078e02ff */
[----:B------:R-:W-:Y:S02]  /*70c0*/  IMAD R10, R29, c[0x0][0x190], RZ ;  /* 0x000064001d0a7a24 */ /* 0x000fe400078e02ff */
[----:B------:R-:W3:Y:S04]  /*70d0*/  LDL.LU R29, [R1+0x11c] ;  /* 0x00011c00011d7983 */ /* 0x000ee80000300800 */
[----:B------:R-:W-:Y:S04]  /*70e0*/  STL [R1+0x1f8], R11 ;  /* 0x0001f80b01007387 */ /* 0x000fe80000100800 */
[----:B------:R-:W-:Y:S04]  /*70f0*/  STL [R1+0x208], R10 ;  /* 0x0002080a01007387 */ /* 0x000fe80000100800 */
[----:B------:R-:W-:Y:S04]  /*7100*/  STL [R1+0x210], R9 ;  /* 0x0002100901007387 */ /* 0x000fe80000100800 */
[----:B------:R0:W-:Y:S04]  /*7110*/  STL [R1+0x220], R0 ;  /* 0x0002200001007387 */ /* 0x0001e80000100800 */
[----:B------:R1:W-:Y:S01]  /*7120*/  STL [R1+0x228], R2 ;  /* 0x0002280201007387 */ /* 0x0003e20000100800 */
[----:B0-----:R-:W-:-:S03]  /*7130*/  IMAD R0, R4, c[0x0][0x190], RZ ;  /* 0x0000640004007a24 */ /* 0x001fc600078e02ff */
[----:B------:R-:W-:Y:S01]  /*7140*/  STL [R1+0x238], R3 ;  /* 0x0002380301007387 */ /* 0x000fe20000100800 */
[----:B-1----:R-:W-:-:S03]  /*7150*/  IMAD R2, R14, c[0x0][0x190], RZ ;  /* 0x000064000e027a24 */ /* 0x002fc600078e02ff */
[----:B------:R-:W4:Y:S04]  /*7160*/  LDL.LU R14, [R1+0x12c] ;  /* 0x00012c00010e7983 */ /* 0x000f280000300800 */
[----:B------:R0:W-:Y:S04]  /*7170*/  STL [R1+0x240], R0 ;  /* 0x0002400001007387 */ /* 0x0001e80000100800 */
[----:B------:R1:W-:Y:S01]  /*7180*/  STL [R1+0x250], R2 ;  /* 0x0002500201007387 */ /* 0x0003e20000100800 */
[----:B0-----:R-:W-:-:S03]  /*7190*/  IMAD R0, R15, c[0x0][0x190], RZ ;  /* 0x000064000f007a24 */ /* 0x001fc600078e02ff */
[----:B------:R-:W5:Y:S01]  /*71a0*/  LDL.LU R15, [R1+0x128] ;  /* 0x00012800010f7983 */ /* 0x000f620000300800 */
[----:B-1----:R-:W-:-:S03]  /*71b0*/  IMAD R2, R16, c[0x0][0x190], RZ ;  /* 0x0000640010027a24 */ /* 0x002fc600078e02ff */
[----:B------:R0:W-:Y:S04]  /*71c0*/  STL [R1+0x260], R0 ;  /* 0x0002600001007387 */ /* 0x0001e80000100800 */
[----:B------:R-:W2:Y:S04]  /*71d0*/  LDL.LU R16, [R1+0x130] ;  /* 0x0001300001107983 */ /* 0x000ea80000300800 */
[----:B------:R1:W-:Y:S01]  /*71e0*/  STL [R1+0x268], R2 ;  /* 0x0002680201007387 */ /* 0x0003e20000100800 */
[----:B0-----:R-:W-:-:S03]  /*71f0*/  IMAD R0, R17, c[0x0][0x190], RZ ;  /* 0x0000640011007a24 */ /* 0x001fc600078e02ff */
[----:B------:R-:W2:Y:S04]  /*7200*/  LDL R9, [R1+0xdc] ;  /* 0x0000dc0001097983 */ /* 0x000ea80000100800 */
[----:B------:R-:W3:Y:S01]  /*7210*/  LDL.LU R17, [R1+0x118] ;  /* 0x0001180001117983 */ /* 0x000ee20000300800 */
[----:B-1----:R-:W-:-:S03]  /*7220*/  IMAD R2, R18, c[0x0][0x190], RZ ;  /* 0x0000640012027a24 */ /* 0x002fc600078e02ff */
[----:B------:R0:W-:Y:S04]  /*7230*/  STL [R1+0x278], R0 ;  /* 0x0002780001007387 */ /* 0x0001e80000100800 */
[----:B------:R-:W3:Y:S01]  /*7240*/  LDL.LU R18, [R1+0x134] ;  /* 0x0001340001127983 */ /* 0x000ee20000300800 */
[----:B0-----:R-:W-:-:S03]  /*7250*/  IMAD R0, R19, c[0x0][0x190], RZ ;  /* 0x0000640013007a24 */ /* 0x001fc600078e02ff */
[----:B------:R0:W-:Y:S04]  /*7260*/  STL [R1+0x280], R2 ;  /* 0x0002800201007387 */ /* 0x0001e80000100800 */
[----:B------:R-:W3:Y:S04]  /*7270*/  LDL.LU R19, [R1+0x10c] ;  /* 0x00010c0001137983 */ /* 0x000ee80000300800 */
[----:B------:R1:W-:Y:S01]  /*7280*/  STL [R1+0xd8], R0 ;  /* 0x0000d80001007387 */ /* 0x0003e20000100800 */
[----:B0-----:R-:W-:-:S03]  /*7290*/  IMAD R2, R20, c[0x0][0x190], RZ ;  /* 0x0000640014027a24 */ /* 0x001fc600078e02ff */
[----:B------:R-:W3:Y:S01]  /*72a0*/  LDL.LU R20, [R1+0x140] ;  /* 0x0001400001147983 */ /* 0x000ee20000300800 */
[----:B-1----:R-:W-:-:S03]  /*72b0*/  IMAD R0, R21, c[0x0][0x190], RZ ;  /* 0x0000640015007a24 */ /* 0x002fc600078e02ff */
        /* <DEDUP_REMOVED lines=11> */
[----:B------:R-:W-:Y:S02]  /*7370*/  IMAD R10, R26, c[0x0][0x190], RZ ;  /* 0x000064001a0a7a24 */ /* 0x000fe400078e02ff */
[----:B-1----:R-:W-:Y:S01]  /*7380*/  IMAD R0, R25, c[0x0][0x190], RZ ;  /* 0x0000640019007a24 */ /* 0x002fe200078e02ff */
[----:B------:R0:W-:Y:S01]  /*7390*/  STL [R1+0xc4], R2 ;  /* 0x0000c40201007387 */ /* 0x0001e20000100800 */
[----:B------:R-:W-:-:S03]  /*73a0*/  IMAD R11, R27, c[0x0][0x190], RZ ;  /* 0x000064001b0b7a24 */ /* 0x000fc600078e02ff */
[----:B------:R-:W3:Y:S04]  /*73b0*/  LDL.LU R25, [R1+0xf8] ;  /* 0x0000f80001197983 */ /* 0x000ee80000300800 */
[----:B------:R1:W-:Y:S01]  /*73c0*/  STL [R1+0xc0], R0 ;  /* 0x0000c00001007387 */ /* 0x0003e20000100800 */
[----:B0-----:R-:W-:-:S03]  /*73d0*/  IMAD R2, R6, c[0x0][0x190], RZ ;  /* 0x0000640006027a24 */ /* 0x001fc600078e02ff */
[----:B------:R-:W4:Y:S04]  /*73e0*/  LDL.LU R26, [R1+0x154] ;  /* 0x00015400011a7983 */ /* 0x000f280000300800 */
[----:B------:R-:W4:Y:S01]  /*73f0*/  LDL.LU R27, [R1+0xec] ;  /* 0x0000ec00011b7983 */ /* 0x000f220000300800 */
[----:B-1----:R-:W-:-:S03]  /*7400*/  IMAD R0, R7, c[0x0][0x190], RZ ;  /* 0x0000640007007a24 */ /* 0x002fc600078e02ff */
[----:B------:R-:W-:Y:S04]  /*7410*/  STL [R1+0xbc], R10 ;  /* 0x0000bc0a01007387 */ /* 0x000fe80000100800 */
[----:B------:R-:W-:Y:S04]  /*7420*/  STL [R1+0xb8], R11 ;  /* 0x0000b80b01007387 */ /* 0x000fe80000100800 */
[----:B------:R0:W-:Y:S04]  /*7430*/  STL [R1+0xb4], R2 ;  /* 0x0000b40201007387 */ /* 0x0001e80000100800 */
[----:B------:R-:W-:Y:S04]  /*7440*/  STL.64 [R1+0x1380], R10 ;  /* 0x0013800a01007387 */ /* 0x000fe80000100a00 */
[----:B------:R1:W-:Y:S01]  /*7450*/  STL [R1+0xb0], R0 ;  /* 0x0000b00001007387 */ /* 0x0003e20000100800 */
[----:B0-----:R-:W-:-:S03]  /*7460*/  IMAD R2, R28, c[0x0][0x190], RZ ;  /* 0x000064001c027a24 */ /* 0x001fc600078e02ff */
[----:B------:R-:W5:Y:S01]  /*7470*/  LDL.LU R28, [R1+0xe8] ;  /* 0x0000e800011c7983 */ /* 0x000f620000300800 */
[----:B-1----:R-:W-:-:S05]  /*7480*/  IMAD R0, R8, c[0x0][0x190], RZ ;  /* 0x0000640008007a24 */ /* 0x002fca00078e02ff */
[----:B------:R0:W-:Y:S04]  /*7490*/  STL [R1+0xac], R0 ;  /* 0x0000ac0001007387 */ /* 0x0001e80000100800 */
[----:B------:R-:W-:Y:S01]  /*74a0*/  STL [R1+0xa8], R2 ;  /* 0x0000a80201007387 */ /* 0x000fe20000100800 */
[----:B0-----:R-:W-:Y:S02]  /*74b0*/  IMAD R0, R5, c[0x0][0x190], RZ ;  /* 0x0000640005007a24 */ /* 0x001fe400078e02ff */
[----:B--2---:R-:W-:-:S05]  /*74c0*/  IMAD.WIDE R6, R9, 0x2, R12 ;  /* 0x0000000209067825 */ /* 0x004fca00078e020c */
[----:B------:R3:W-:Y:S02]  /*74d0*/  STL.64 [R1+0xa0], R6 ;  /* 0x0000a00601007387 */ /* 0x0007e40000100a00 */
[----:B---3--:R-:W-:-:S04]  /*74e0*/  IMAD.WIDE R6, R25, 0x2, R12 ;  /* 0x0000000219067825 */ /* 0x008fc800078e020c */
[----:B----4-:R-:W-:-:S04]  /*74f0*/  IMAD.WIDE R2, R27, 0x2, R12 ;  /* 0x000000021b027825 */ /* 0x010fc800078e020c */
[----:B-----5:R-:W-:-:S05]  /*7500*/  IMAD.WIDE R4, R28, 0x2, R12 ;  /* 0x000000021c047825 */ /* 0x020fca00078e020c */
[----:B------:R0:W-:Y:S04]  /*7510*/  STL.64 [R1+0x98], R4 ;  /* 0x0000980401007387 */ /* 0x0001e80000100a00 */
[----:B------:R1:W-:Y:S04]  /*7520*/  STL.64 [R1+0x90], R2 ;  /* 0x0000900201007387 */ /* 0x0003e80000100a00 */
[----:B------:R2:W-:Y:S01]  /*7530*/  STL.64 [R1+0x88], R6 ;  /* 0x0000880601007387 */ /* 0x0005e20000100a00 */
[----:B0-----:R-:W-:-:S04]  /*7540*/  IMAD.WIDE R4, R23, 0x2, R12 ;  /* 0x0000000217047825 */ /* 0x001fc800078e020c */
[--C-:B-1----:R-:W-:Y:S01]  /*7550*/  IMAD.WIDE R2, R21, 0x2, R12.reuse ;  /* 0x0000000215027825 */ /* 0x102fe200078e020c */
[----:B------:R0:W-:Y:S03]  /*7560*/  STL.64 [R1+0x80], R4 ;  /* 0x0000800401007387 */ /* 0x0001e60000100a00 */
[--C-:B--2---:R-:W-:Y:S01]  /*7570*/  IMAD.WIDE R6, R19, 0x2, R12.reuse ;  /* 0x0000000213067825 */ /* 0x104fe200078e020c */
[----:B------:R1:W-:Y:S04]  /*7580*/  STL.64 [R1+0x78], R2 ;  /* 0x0000780201007387 */ /* 0x0003e80000100a00 */
[----:B------:R-:W-:Y:S01]  /*7590*/  STL.64 [R1+0x70], R6 ;  /* 0x0000700601007387 */ /* 0x000fe20000100a00 */
[----:B0-----:R-:W-:-:S03]  /*75a0*/  IMAD.WIDE R4, R17, 0x2, R12 ;  /* 0x0000000211047825 */ /* 0x001fc600078e020c */
[----:B------:R0:W-:Y:S01]  /*75b0*/  STL.64 [R1+0x1388], R28 ;  /* 0x0013881c01007387 */ /* 0x0001e20000100a00 */
[----:B-1----:R-:W-:-:S03]  /*75c0*/  IMAD.WIDE R2, R29, 0x2, R12 ;  /* 0x000000021d027825 */ /* 0x002fc600078e020c */
[----:B------:R1:W-:Y:S04]  /*75d0*/  STL.64 [R1+0x68], R4 ;  /* 0x0000680401007387 */ /* 0x0003e80000100a00 */
[----:B------:R2:W-:Y:S04]  /*75e0*/  STL.64 [R1+0x60], R2 ;  /* 0x0000600201007387 */ /* 0x0005e80000100a00 */
[----:B0-----:R-:W3:Y:S01]  /*75f0*/  LDL R28, [R1+0x198] ;  /* 0x00019800011c7983 */ /* 0x001ee20000100800 */
[----:B-1----:R-:W-:-:S04]  /*7600*/  IMAD.WIDE R4, R15, 0x2, R12 ;  /* 0x000000020f047825 */ /* 0x002fc800078e020c */
[--C-:B--2---:R-:W-:Y:S01]  /*7610*/  IMAD.WIDE R2, R14, 0x2, R12.reuse ;  /* 0x000000020e027825 */ /* 0x104fe200078e020c */
[----:B------:R-:W-:Y:S04]  /*7620*/  STL.64 [R1+0x58], R4 ;  /* 0x0000580401007387 */ /* 0x000fe80000100a00 */
[----:B------:R-:W2:Y:S04]  /*7630*/  LDL R29, [R1+0x19c] ;  /* 0x00019c00011d7983 */ /* 0x000ea80000100800 */
[----:B------:R0:W-:Y:S04]  /*7640*/  STL.64 [R1+0x50], R2 ;  /* 0x0000500201007387 */ /* 0x0001e80000100a00 */
[----:B------:R-:W4:Y:S04]  /*7650*/  LDL R10, [R1+0x1a0] ;  /* 0x0001a000010a7983 */ /* 0x000f280000100800 */
[----:B------:R-:W5:Y:S01]  /*7660*/  LDL R11, [R1+0x1a4] ;  /* 0x0001a400010b7983 */ /* 0x000f620000100800 */
[----:B0-----:R-:W-:-:S03]  /*7670*/  IMAD.WIDE R2, R16, 0x2, R12 ;  /* 0x0000000210027825 */ /* 0x001fc600078e020c */
[----:B------:R0:W-:Y:S04]  /*7680*/  STL.64 [R1+0x1390], R14 ;  /* 0x0013900e01007387 */ /* 0x0001e80000100a00 */
[----:B0-----:R-:W2:Y:S04]  /*7690*/  LDL R14, [R1+0x188] ;  /* 0x00018800010e7983 */ /* 0x001ea80000100800 */
[----:B------:R-:W2:Y:S04]  /*76a0*/  LDL R15, [R1+0x18c] ;  /* 0x00018c00010f7983 */ /* 0x000ea80000100800 */
[----:B------:R0:W-:Y:S04]  /*76b0*/  STL.64 [R1+0x1398], R16 ;  /* 0x0013981001007387 */ /* 0x0001e80000100a00 */
[----:B0-----:R-:W2:Y:S04]  /*76c0*/  LDL R16, [R1+0x180] ;  /* 0x0001800001107983 */ /* 0x001ea80000100800 */
[----:B------:R0:W-:Y:S04]  /*76d0*/  STL.64 [R1+0x48], R2 ;  /* 0x0000480201007387 */ /* 0x0001e80000100a00 */
[----:B------:R-:W2:Y:S04]  /*76e0*/  LDL R17, [R1+0x184] ;  /* 0x0001840001117983 */ /* 0x000ea80000100800 */
[----:B------:R1:W-:Y:S01]  /*76f0*/  STL.64 [R1+0x13a0], R18 ;  /* 0x0013a01201007387 */ /* 0x0003e20000100a00 */
[----:B0-----:R-:W-:-:S03]  /*7700*/  IMAD.WIDE R2, R18, 0x2, R12 ;  /* 0x0000000212027825 */ /* 0x001fc600078e020c */
[----:B-1----:R-:W2:Y:S04]  /*7710*/  LDL R18, [R1+0x170] ;  /* 0x0001700001127983 */ /* 0x002ea80000100800 */
[----:B------:R0:W-:Y:S04]  /*7720*/  STL.64 [R1+0x40], R2 ;  /* 0x0000400201007387 */ /* 0x0001e80000100a00 */
[----:B------:R-:W2:Y:S04]  /*7730*/  LDL R19, [R1+0x174] ;  /* 0x0001740001137983 */ /* 0x000ea80000100800 */
[----:B------:R1:W-:Y:S01]  /*7740*/  STL.64 [R1+0x13a8], R20 ;  /* 0x0013a81401007387 */ /* 0x0003e20000100a00 */
[----:B0-----:R-:W-:-:S03]  /*7750*/  IMAD.WIDE R2, R20, 0x2, R12 ;  /* 0x0000000214027825 */ /* 0x001fc600078e020c */
[----:B-1----:R-:W2:Y:S04]  /*7760*/  LDL R20, [R1+0x168] ;  /* 0x0001680001147983 */ /* 0x002ea80000100800 */
[----:B------:R-:W3:Y:S04]  /*7770*/  LDL R21, [R1+0x16c] ;  /* 0x00016c0001157983 */ /* 0x000ee80000100800 */
[----:B------:R0:W-:Y:S04]  /*7780*/  STL.64 [R1+0x12f0], R2 ;  /* 0x0012f00201007387 */ /* 0x0001e80000100a00 */
[----:B0-----:R-:W3:Y:S04]  /*7790*/  LDL R2, [R1+0x158] ;  /* 0x0001580001027983 */ /* 0x001ee80000100800 */
[----:B------:R-:W4:Y:S01]  /*77a0*/  LDL R3, [R1+0x15c] ;  /* 0x00015c0001037983 */ /* 0x000f220000100800 */
[----:B------:R-:W-:-:S04]  /*77b0*/  IMAD.WIDE R4, R22, 0x2, R12 ;  /* 0x0000000216047825 */ /* 0x000fc800078e020c */
[--C-:B------:R-:W-:Y:S01]  /*77c0*/  IMAD.WIDE R6, R24, 0x2, R12.reuse ;  /* 0x0000000218067825 */ /* 0x100fe200078e020c */
[----:B------:R-:W-:Y:S04]  /*77d0*/  STL.64 [R1+0x13b0], R22 ;  /* 0x0013b01601007387 */ /* 0x000fe80000100a00 */
[----:B------:R2:W-:Y:S01]  /*77e0*/  STL.64 [R1+0x12f8], R4 ;  /* 0x0012f80401007387 */ /* 0x0005e20000100a00 */
[----:B------:R-:W-:-:S03]  /*77f0*/  IMAD.WIDE R8, R26, 0x2, R12 ;  /* 0x000000021a087825 */ /* 0x000fc600078e020c */
[----:B------:R-:W-:Y:S04]  /*7800*/  STL.64 [R1+0x13b8], R24 ;  /* 0x0013b81801007387 */ /* 0x000fe80000100a00 */
[----:B------:R3:W-:Y:S04]  /*7810*/  STL.64 [R1+0x1300], R6 ;  /* 0x0013000601007387 */ /* 0x0007e80000100a00 */
[----:B------:R-:W-:Y:S04]  /*7820*/  STL.64 [R1+0x13c0], R26 ;  /* 0x0013c01a01007387 */ /* 0x000fe80000100a00 */
[----:B------:R-:W-:Y:S01]  /*7830*/  STL.64 [R1+0x1308], R8 ;  /* 0x0013080801007387 */ /* 0x000fe20000100a00 */
[----:B--2---:R-:W-:-:S04]  /*7840*/  IMAD.WIDE R4, R20, 0x2, R12 ;  /* 0x0000000214047825 */ /* 0x004fc800078e020c */
[----:B---3--:R-:W-:-:S04]  /*7850*/  IMAD.WIDE R6, R2, 0x2, R12 ;  /* 0x0000000202067825 */ /* 0x008fc800078e020c */
[--C-:B----4-:R-:W-:Y:S01]  /*7860*/  IMAD.WIDE R2, R3, 0x2, R12.reuse ;  /* 0x0000000203027825 */ /* 0x110fe200078e020c */
        /* <DEDUP_REMOVED lines=19> */
[----:B------:R1:W-:Y:S03]  /*79a0*/  STL.64 [R1+0x1a8], R2 ;  /* 0x0001a80201007387 */ /* 0x0003e60000100a00 */
[--C-:B0-----:R-:W-:Y:S01]  /*79b0*/  IMAD.WIDE R6, R10, 0x2, R12.reuse ;  /* 0x000000020a067825 */ /* 0x101fe200078e020c */
[----:B-1----:R-:W2:Y:S04]  /*79c0*/  LDL R2, [R1+0x1b0] ;  /* 0x0001b00001027983 */ /* 0x002ea80000100800 */
[----:B------:R5:W-:Y:S04]  /*79d0*/  STL.64 [R1+0x1c0], R4 ;  /* 0x0001c00401007387 */ /* 0x000be80000100a00 */
[----:B------:R-:W-:Y:S04]  /*79e0*/  STL.64 [R1+0x1d8], R6 ;  /* 0x0001d80601007387 */ /* 0x000fe80000100a00 */
[----:B------:R-:W3:Y:S01]  /*79f0*/  LDL R3, [R1+0x1c8] ;  /* 0x0001c80001037983 */ /* 0x000ee20000100800 */
[----:B-----5:R-:W-:-:S03]  /*7a00*/  IMAD.WIDE R4, R11, 0x2, R12 ;  /* 0x000000020b047825 */ /* 0x020fc600078e020c */
[----:B------:R-:W4:Y:S04]  /*7a10*/  LDL R26, [R1+0x1e0] ;  /* 0x0001e000011a7983 */ /* 0x000f280000100800 */
[----:B------:R-:W-:Y:S04]  /*7a20*/  STL.64 [R1+0x1e8], R4 ;  /* 0x0001e80401007387 */ /* 0x000fe80000100a00 */
[----:B------:R-:W5:Y:S04]  /*7a30*/  LDL R27, [R1+0x1f0] ;  /* 0x0001f000011b7983 */ /* 0x000f680000100800 */
[----:B-----5:R0:W-:Y:S04]  /*7a40*/  STL [R1+0x13c8], R27 ;  /* 0x0013c81b01007387 */ /* 0x0201e80000100800 */
[----:B0-----:R-:W5:Y:S04]  /*7a50*/  LDL R27, [R1+0x1d0] ;  /* 0x0001d000011b7983 */ /* 0x001f680000100800 */
[----:B----4-:R0:W-:Y:S04]  /*7a60*/  STL [R1+0x13cc], R26 ;  /* 0x0013cc1a01007387 */ /* 0x0101e80000100800 */
[----:B0-----:R-:W4:Y:S04]  /*7a70*/  LDL R26, [R1+0x1b8] ;  /* 0x0001b800011a7983 */ /* 0x001f280000100800 */
[----:B-----5:R0:W-:Y:S04]  /*7a80*/  STL [R1+0x13d0], R27 ;  /* 0x0013d01b01007387 */ /* 0x0201e80000100800 */
[----:B0-----:R-:W5:Y:S01]  /*7a90*/  LDL R27, [R1+0x1b4] ;  /* 0x0001b400011b7983 */ /* 0x001f620000100800 */
[----:B--2---:R-:W-:-:S03]  /*7aa0*/  IMAD.WIDE R8, R2, 0x2, R12 ;  /* 0x0000000202087825 */ /* 0x004fc600078e020c */
[----:B----4-:R-:W-:Y:S04]  /*7ab0*/  STL [R1+0x13d4], R26 ;  /* 0x0013d41a01007387 */ /* 0x010fe80000100800 */
[----:B------:R-:W2:Y:S04]  /*7ac0*/  LDL R6, [R1+0x1f8] ;  /* 0x0001f80001067983 */ /* 0x000ea80000100800 */
[----:B------:R-:W4:Y:S04]  /*7ad0*/  LDL R24, [R1+0x208] ;  /* 0x0002080001187983 */ /* 0x000f280000100800 */
[----:B------:R-:W2:Y:S04]  /*7ae0*/  LDL R25, [R1+0x210] ;  /* 0x0002100001197983 */ /* 0x000ea80000100800 */
        /* <DEDUP_REMOVED lines=18> */
[----:B------:R0:W-:Y:S04]  /*7c10*/  STL.64 [R1+0x200], R8 ;  /* 0x0002000801007387 */ /* 0x0001e80000100a00 */
[----:B0-----:R-:W2:Y:S04]  /*7c20*/  LDL.LU R8, [R1+0xac] ;  /* 0x0000ac0001087983 */ /* 0x001ea80000300800 */
[----:B------:R-:W2:Y:S01]  /*7c30*/  LDL.LU R9, [R1+0xa8] ;  /* 0x0000a80001097983 */ /* 0x000ea20000300800 */
[----:B-----5:R-:W-:-:S05]  /*7c40*/  IMAD.WIDE R26, R27, 0x2, R12 ;  /* 0x000000021b1a7825 */ /* 0x020fca00078e020c */
[----:B------:R0:W-:Y:S04]  /*7c50*/  STL.64 [R1+0x218], R26 ;  /* 0x0002181a01007387 */ /* 0x0001e80000100a00 */
[----:B0-----:R-:W5:Y:S02]  /*7c60*/  LDL.LU R26, [R1+0x13d4] ;  /* 0x0013d400011a7983 */ /* 0x001f640000300800 */
[----:B-----5:R-:W-:-:S05]  /*7c70*/  IMAD.WIDE R26, R26, 0x2, R12 ;  /* 0x000000021a1a7825 */ /* 0x020fca00078e020c */
[----:B------:R3:W-:Y:S02]  /*7c80*/  STL.64 [R1+0x230], R26 ;  /* 0x0002301a01007387 */ /* 0x0007e40000100a00 */
[----:B---3--:R-:W-:-:S05]  /*7c90*/  IMAD.WIDE R26, R3, 0x2, R12 ;  /* 0x00000002031a7825 */ /* 0x008fca00078e020c */
[----:B------:R0:W-:Y:S04]  /*7ca0*/  STL.64 [R1+0x248], R26 ;  /* 0x0002481a01007387 */ /* 0x0001e80000100a00 */
[----:B0-----:R-:W3:Y:S04]  /*7cb0*/  LDL.LU R27, [R1+0x13d0] ;  /* 0x0013d000011b7983 */ /* 0x001ee80000300800 */
[----:B------:R-:W5:Y:S01]  /*7cc0*/  LDL.LU R3, [R1+0xdc] ;  /* 0x0000dc0001037983 */ /* 0x000f620000300800 */
[----:B---3--:R-:W-:-:S05]  /*7cd0*/  IMAD.WIDE R26, R27, 0x2, R12 ;  /* 0x000000021b1a7825 */ /* 0x008fca00078e020c */
[----:B------:R0:W-:Y:S04]  /*7ce0*/  STL.64 [R1+0x258], R26 ;  /* 0x0002581a01007387 */ /* 0x0001e80000100a00 */
[----:B0-----:R-:W3:Y:S02]  /*7cf0*/  LDL.LU R26, [R1+0x13cc] ;  /* 0x0013cc00011a7983 */ /* 0x001ee40000300800 */
[----:B---3--:R-:W-:-:S05]  /*7d00*/  IMAD.WIDE R26, R26, 0x2, R12 ;  /* 0x000000021a1a7825 */ /* 0x008fca00078e020c */
[----:B------:R0:W-:Y:S04]  /*7d10*/  STL.64 [R1+0x270], R26 ;  /* 0x0002701a01007387 */ /* 0x0001e80000100a00 */
[----:B0-----:R-:W3:Y:S02]  /*7d20*/  LDL.LU R27, [R1+0x13c8] ;  /* 0x0013c800011b7983 */ /* 0x001ee40000300800 */
[----:B---3--:R-:W-:-:S05]  /*7d30*/  IMAD.WIDE R26, R27, 0x2, R12 ;  /* 0x000000021b1a7825 */ /* 0x008fca00078e020c */
[----:B------:R2:W-:Y:S02]  /*7d40*/  STL.64 [R1+0x288], R26 ;  /* 0x0002881a01007387 */ /* 0x0005e40000100a00 */
[----:B--2---:R-:W-:-:S05]  /*7d50*/  IMAD.WIDE R26, R6, 0x2, R12 ;  /* 0x00000002061a7825 */ /* 0x004fca00078e020c */
[----:B------:R4:W-:Y:S02]  /*7d60*/  STL.64 [R1+0x290], R26 ;  /* 0x0002901a01007387 */ /* 0x0009e40000100a00 */
[----:B----4-:R-:W-:-:S04]  /*7d70*/  IMAD.WIDE R26, R24, 0x2, R12 ;  /* 0x00000002181a7825 */ /* 0x010fc800078e020c */
[--C-:B------:R-:W-:Y:S01]  /*7d80*/  IMAD.WIDE R24, R25, 0x2, R12.reuse ;  /* 0x0000000219187825 */ /* 0x100fe200078e020c */
[----:B------:R0:W-:Y:S04]  /*7d90*/  STL.64 [R1+0x2a0], R26 ;  /* 0x0002a01a01007387 */ /* 0x0001e80000100a00 */
[----:B0-----:R-:W2:Y:S04]  /*7da0*/  LDL.LU.64 R26, [R1+0x13c0] ;  /* 0x0013c000011a7983 */ /* 0x001ea80000300a00 */
[----:B------:R0:W-:Y:S02]  /*7db0*/  STL.64 [R1+0x2b0], R24 ;  /* 0x0002b01801007387 */ /* 0x0001e40000100a00 */
[----:B0-----:R-:W-:-:S04]  /*7dc0*/  IMAD.WIDE R24, R22, 0x2, R12 ;  /* 0x0000000216187825 */ /* 0x001fc800078e020c */
[--C-:B------:R-:W-:Y:S01]  /*7dd0*/  IMAD.WIDE R22, R23, 0x2, R12.reuse ;  /* 0x0000000217167825 */ /* 0x100fe200078e020c */
[----:B------:R0:W-:Y:S04]  /*7de0*/  STL.64 [R1+0x2b8], R24 ;  /* 0x0002b81801007387 */ /* 0x0001e80000100a00 */
[----:B0-----:R-:W3:Y:S04]  /*7df0*/  LDL.LU.64 R24, [R1+0x13b8] ;  /* 0x0013b80001187983 */ /* 0x001ee80000300a00 */
[----:B------:R0:W-:Y:S02]  /*7e00*/  STL.64 [R1+0x2c8], R22 ;  /* 0x0002c81601007387 */ /* 0x0001e40000100a00 */
[----:B0-----:R-:W-:-:S04]  /*7e10*/  IMAD.WIDE R22, R20, 0x2, R12 ;  /* 0x0000000214167825 */ /* 0x001fc800078e020c */
[--C-:B------:R-:W-:Y:S01]  /*7e20*/  IMAD.WIDE R20, R21, 0x2, R12.reuse ;  /* 0x0000000215147825 */ /* 0x100fe200078e020c */
[----:B------:R0:W-:Y:S04]  /*7e30*/  STL.64 [R1+0x2d8], R22 ;  /* 0x0002d81601007387 */ /* 0x0001e80000100a00 */
[----:B0-----:R-:W4:Y:S04]  /*7e40*/  LDL.LU.64 R22, [R1+0x13b0] ;  /* 0x0013b00001167983 */ /* 0x001f280000300a00 */
[----:B------:R0:W-:Y:S02]  /*7e50*/  STL.64 [R1+0x2e0], R20 ;  /* 0x0002e01401007387 */ /* 0x0001e40000100a00 */
[----:B0-----:R-:W-:-:S04]  /*7e60*/  IMAD.WIDE R20, R18, 0x2, R12 ;  /* 0x0000000212147825 */ /* 0x001fc800078e020c */
[--C-:B------:R-:W-:Y:S01]  /*7e70*/  IMAD.WIDE R18, R19, 0x2, R12.reuse ;  /* 0x0000000213127825 */ /* 0x100fe200078e020c */
[----:B------:R0:W-:Y:S04]  /*7e80*/  STL.64 [R1+0x2f0], R20 ;  /* 0x0002f01401007387 */ /* 0x0001e80000100a00 */
[----:B0-----:R-:W2:Y:S04]  /*7e90*/  LDL.LU.64 R20, [R1+0x13a8] ;  /* 0x0013a80001147983 */ /* 0x001ea80000300a00 */
        /* <DEDUP_REMOVED lines=20> */
[----:B------:R0:W-:Y:S04]  /*7fe0*/  STL.64 [R1+0x340], R10 ;  /* 0x0003400a01007387 */ /* 0x0001e80000100a00 */
[----:B0-----:R-:W2:Y:S01]  /*7ff0*/  LDL.LU.64 R10, [R1+0x1380] ;  /* 0x00138000010a7983 */ /* 0x001ea20000300a00 */
[----:B------:R-:W-:-:S05]  /*8000*/  IMAD.WIDE R6, R7, 0x2, R12 ;  /* 0x0000000207067825 */ /* 0x000fca00078e020c */
[----:B------:R0:W-:Y:S02]  /*8010*/  STL.64 [R1+0x348], R6 ;  /* 0x0003480601007387 */ /* 0x0001e40000100a00 */
[----:B0-----:R-:W-:-:S05]  /*8020*/  IMAD.WIDE R6, R4, 0x2, R12 ;  /* 0x0000000204067825 */ /* 0x001fca00078e020c */
[----:B------:R2:W-:Y:S02]  /*8030*/  STL.64 [R1+0x350], R6 ;  /* 0x0003500601007387 */ /* 0x0005e40000100a00 */
[--C-:B--2---:R-:W-:Y:S02]  /*8040*/  IMAD.WIDE R6, R10, 0x2, R12.reuse ;  /* 0x000000020a067825 */ /* 0x104fe400078e020c */
[----:B------:R-:W5:Y:S04]  /*8050*/  LDL.LU R10, [R1+0x137c] ;  /* 0x00137c00010a7983 */ /* 0x000f680000300800 */
[----:B------:R0:W-:Y:S02]  /*8060*/  STL.64 [R1+0x358], R6 ;  /* 0x0003580601007387 */ /* 0x0001e40000100a00 */
[----:B0-----:R-:W-:-:S02]  /*8070*/  IMAD.WIDE R6, R11, 0x2, R12 ;  /* 0x000000020b067825 */ /* 0x001fc400078e020c */
[----:B------:R-:W5:Y:S04]  /*8080*/  LDL.LU R11, [R1+0x1378] ;  /* 0x00137800010b7983 */ /* 0x000f680000300800 */
[----:B------:R0:W-:Y:S02]  /*8090*/  STL.64 [R1+0x360], R6 ;  /* 0x0003600601007387 */ /* 0x0001e40000100a00 */
[----:B0-----:R-:W-:-:S04]  /*80a0*/  IMAD.WIDE R6, R5, 0x2, R12 ;  /* 0x0000000205067825 */ /* 0x001fc800078e020c */
[--C-:B------:R-:W-:Y:S01]  /*80b0*/  IMAD.WIDE R4, R2, 0x2, R12.reuse ;  /* 0x0000000202047825 */ /* 0x100fe200078e020c */
[----:B------:R0:W-:Y:S04]  /*80c0*/  STL.64 [R1+0x368], R6 ;  /* 0x0003680601007387 */ /* 0x0001e80000100a00 */
[----:B------:R1:W-:Y:S04]  /*80d0*/  STL.64 [R1+0x370], R4 ;  /* 0x0003700401007387 */ /* 0x0003e80000100a00 */
[----:B------:R-:W-:Y:S01]  /*80e0*/  STL.64 [R1+0x1368], R8 ;  /* 0x0013680801007387 */ /* 0x000fe20000100a00 */
[----:B0-----:R-:W-:-:S04]  /*80f0*/  IMAD.WIDE R6, R8, 0x2, R12 ;  /* 0x0000000208067825 */ /* 0x001fc800078e020c */
[--C-:B-1----:R-:W-:Y:S01]  /*8100*/  IMAD.WIDE R4, R9, 0x2, R12.reuse ;  /* 0x0000000209047825 */ /* 0x102fe200078e020c */
[----:B------:R0:W-:Y:S04]  /*8110*/  STL.64 [R1+0x378], R6 ;  /* 0x0003780601007387 */ /* 0x0001e80000100a00 */
[----:B------:R5:W-:Y:S01]  /*8120*/  STL.64 [R1+0x380], R4 ;  /* 0x0003800401007387 */ /* 0x000be20000100a00 */
[----:B0-----:R-:W-:-:S04]  /*8130*/  IMAD.WIDE R6, R0, 0x2, R12 ;  /* 0x0000000200067825 */ /* 0x001fc800078e020c */
[----:B-----5:R-:W-:-:S04]  /*8140*/  IMAD.WIDE R4, R3, 0x2, R10 ;  /* 0x0000000203047825 */ /* 0x020fc800078e020a */
[--C-:B------:R-:W-:Y:S01]  /*8150*/  IMAD.WIDE R2, R28, 0x2, R10.reuse ;  /* 0x000000021c027825 */ /* 0x100fe200078e020a */
[----:B------:R0:W-:Y:S04]  /*8160*/  STL.64 [R1+0x1360], R4 ;  /* 0x0013600401007387 */ /* 0x0001e80000100a00 */
[----:B------:R4:W-:Y:S04]  /*8170*/  STL.64 [R1+0x388], R6 ;  /* 0x0003880601007387 */ /* 0x0009e80000100a00 */
[----:B------:R3:W-:Y:S01]  /*8180*/  STL.64 [R1+0x1358], R2 ;  /* 0x0013580201007387 */ /* 0x0007e20000100a00 */
[----:B0-----:R-:W-:-:S04]  /*8190*/  IMAD.WIDE R4, R27, 0x2, R10 ;  /* 0x000000021b047825 */ /* 0x001fc800078e020a */
[----:B----4-:R-:W-:-:S04]  /*81a0*/  IMAD.WIDE R6, R23, 0x2, R10 ;  /* 0x0000000217067825 */ /* 0x010fc800078e020a */
[--C-:B---3--:R-:W-:Y:S01]  /*81b0*/  IMAD.WIDE R2, R25, 0x2, R10.reuse ;  /* 0x0000000219027825 */ /* 0x108fe200078e020a */
[----:B------:R0:W-:Y:S04]  /*81c0*/  STL.64 [R1+0x28], R4 ;  /* 0x0000280401007387 */ /* 0x0001e80000100a00 */
[----:B------:R1:W-:Y:S04]  /*81d0*/  STL.64 [R1+0x20], R2 ;  /* 0x0000200201007387 */ /* 0x0003e80000100a00 */
[----:B------:R2:W-:Y:S01]  /*81e0*/  STL.64 [R1+0x18], R6 ;  /* 0x0000180601007387 */ /* 0x0005e20000100a00 */
[----:B0-----:R-:W-:-:S04]  /*81f0*/  IMAD.WIDE R4, R21, 0x2, R10 ;  /* 0x0000000215047825 */ /* 0x001fc800078e020a */
[----:B-1----:R-:W-:-:S04]  /*8200*/  IMAD.WIDE R2, R19, 0x2, R10 ;  /* 0x0000000213027825 */ /* 0x002fc800078e020a */
[--C-:B--2---:R-:W-:Y:S01]  /*8210*/  IMAD.WIDE R6, R17, 0x2, R10.reuse ;  /* 0x0000000211067825 */ /* 0x104fe200078e020a */
[----:B------:R-:W-:Y:S03]  /*8220*/  STL.64 [R1+0x10], R4 ;  /* 0x0000100401007387 */ /* 0x000fe60000100a00 */
[--C-:B------:R-:W-:Y:S01]  /*8230*/  IMAD.WIDE R28, R29, 0x2, R10.reuse ;  /* 0x000000021d1c7825 */ /* 0x100fe200078e020a */
[----:B------:R0:W-:Y:S04]  /*8240*/  STL.64 [R1+0x1310], R6 ;  /* 0x0013100601007387 */ /* 0x0001e80000100a00 */
[----:B------:R-:W-:Y:S01]  /*8250*/  STL.64 [R1+0x8], R2 ;  /* 0x0000080201007387 */ /* 0x000fe20000100a00 */
[----:B------:R-:W-:-:S03]  /*8260*/  IMAD.WIDE R12, R15, 0x2, R10 ;  /* 0x000000020f0c7825 */ /* 0x000fc600078e020a */
[----:B0-----:R-:W2:Y:S04]  /*8270*/  LDL.LU R6, [R1+0x180] ;  /* 0x0001800001067983 */ /* 0x001ea80000300800 */
[----:B------:R0:W-:Y:S01]  /*8280*/  STL.64 [R1+0x1318], R28 ;  /* 0x0013181c01007387 */ /* 0x0001e20000100a00 */
[----:B------:R-:W-:-:S03]  /*8290*/  IMAD.WIDE R14, R14, 0x2, R10 ;  /* 0x000000020e0e7825 */ /* 0x000fc600078e020a */
[----:B0-----:R-:W3:Y:S04]  /*82a0*/  LDL.LU R28, [R1+0x170] ;  /* 0x00017000011c7983 */ /* 0x001ee80000300800 */
[----:B------:R-:W4:Y:S04]  /*82b0*/  LDL.LU R29, [R1+0x174] ;  /* 0x00017400011d7983 */ /* 0x000f280000300800 */
[----:B------:R-:W5:Y:S04]  /*82c0*/  LDL.LU R7, [R1+0x184] ;  /* 0x0001840001077983 */ /* 0x000f680000300800 */
[----:B------:R-:W2:Y:S04]  /*82d0*/  LDL.LU R2, [R1+0x188] ;  /* 0x0001880001027983 */ /* 0x000ea80000300800 */
[----:B------:R0:W-:Y:S04]  /*82e0*/  STL.64 [R1+0x1320], R12 ;  /* 0x0013200c01007387 */ /* 0x0001e80000100a00 */
[----:B0-----:R-:W2:Y:S04]  /*82f0*/  LDL.LU R12, [R1+0x168] ;  /* 0x00016800010c7983 */ /* 0x001ea80000300800 */
[----:B------:R-:W2:Y:S04]  /*8300*/  LDL.LU R13, [R1+0x16c] ;  /* 0x00016c00010d7983 */ /* 0x000ea80000300800 */
[----:B------:R-:W2:Y:S04]  /*8310*/  LDL.LU R4, [R1+0x18c] ;  /* 0x00018c0001047983 */ /* 0x000ea80000300800 */
[----:B------:R-:W2:Y:S04]  /*8320*/  LDL.LU R5, [R1+0x198] ;  /* 0x0001980001057983 */ /* 0x000ea80000300800 */
[----:B------:R-:W2:Y:S04]  /*8330*/  LDL.LU R8, [R1+0x19c] ;  /* 0x00019c0001087983 */ /* 0x000ea80000300800 */
[----:B------:R0:W-:Y:S04]  /*8340*/  STL.64 [R1+0x1328], R14 ;  /* 0x0013280e01007387 */ /* 0x0001e80000100a00 */
[----:B0-----:R-:W2:Y:S04]  /*8350*/  LDL.LU R14, [R1+0x158] ;  /* 0x00015800010e7983 */ /* 0x001ea80000300800 */
[----:B------:R-:W3:Y:S04]  /*8360*/  LDL.LU R15, [R1+0x15c] ;  /* 0x00015c00010f7983 */ /* 0x000ee80000300800 */
[----:B------:R-:W4:Y:S01]  /*8370*/  LDL.LU R9, [R1+0x1a0] ;  /* 0x0001a00001097983 */ /* 0x000f220000300800 */
[----:B------:R-:W-:-:S04]  /*8380*/  IMAD.WIDE R16, R16, 0x2, R10 ;  /* 0x0000000210107825 */ /* 0x000fc800078e020a */
[--C-:B------:R-:W-:Y:S01]  /*8390*/  IMAD.WIDE R18, R18, 0x2, R10.reuse ;  /* 0x0000000212127825 */ /* 0x100fe200078e020a */
[----:B------:R-:W-:Y:S03]  /*83a0*/  STL.64 [R1+0x1330], R16 ;  /* 0x0013301001007387 */ /* 0x000fe60000100a00 */
[--C-:B------:R-:W-:Y:S01]  /*83b0*/  IMAD.WIDE R20, R20, 0x2, R10.reuse ;  /* 0x0000000214147825 */ /* 0x100fe200078e020a */
[----:B------:R2:W-:Y:S03]  /*83c0*/  STL.64 [R1+0x1338], R18 ;  /* 0x0013381201007387 */ /* 0x0005e60000100a00 */
[--C-:B------:R-:W-:Y:S01]  /*83d0*/  IMAD.WIDE R22, R22, 0x2, R10.reuse ;  /* 0x0000000216167825 */ /* 0x100fe200078e020a */
[----:B------:R-:W-:Y:S03]  /*83e0*/  STL.64 [R1+0x1340], R20 ;  /* 0x0013401401007387 */ /* 0x000fe60000100a00 */
[--C-:B------:R-:W-:Y:S01]  /*83f0*/  IMAD.WIDE R24, R24, 0x2, R10.reuse ;  /* 0x0000000218187825 */ /* 0x100fe200078e020a */
[----:B------:R-:W-:Y:S03]  /*8400*/  STL.64 [R1+0x1348], R22 ;  /* 0x0013481601007387 */ /* 0x000fe60000100a00 */
[--C-:B------:R-:W-:Y:S01]  /*8410*/  IMAD.WIDE R26, R26, 0x2, R10.reuse ;  /* 0x000000021a1a7825 */ /* 0x100fe200078e020a */
[----:B------:R-:W4:Y:S04]  /*8420*/  LDL.LU R3, [R1+0x1a4] ;  /* 0x0001a40001037983 */ /* 0x000f280000300800 */
[----:B------:R-:W-:Y:S04]  /*8430*/  STL.64 [R1+0x1350], R24 ;  /* 0x0013501801007387 */ /* 0x000fe80000100a00 */
[----:B------:R-:W-:Y:S01]  /*8440*/  STL.64 [R1+0x1370], R26 ;  /* 0x0013701a01007387 */ /* 0x000fe20000100a00 */
[----:B--2---:R-:W-:-:S04]  /*8450*/  IMAD.WIDE R18, R14, 0x2, R10 ;  /* 0x000000020e127825 */ /* 0x004fc800078e020a */
[--C-:B---3--:R-:W-:Y:S01]  /*8460*/  IMAD.WIDE R16, R15, 0x2, R10.reuse ;  /* 0x000000020f107825 */ /* 0x108fe200078e020a */
[----:B------:R0:W-:Y:S03]  /*8470*/  STL.64 [R1+0xe8], R18 ;  /* 0x0000e81201007387 */ /* 0x0001e60000100a00 */
[--C-:B------:R-:W-:Y:S02]  /*8480*/  IMAD.WIDE R14, R12, 0x2, R10.reuse ;  /* 0x000000020c0e7825 */ /* 0x100fe400078e020a */
[----:B------:R-:W2:Y:S04]  /*8490*/  LDL.LU R12, [R1+0x1b0] ;  /* 0x0001b000010c7983 */ /* 0x000ea80000300800 */
[----:B------:R1:W-:Y:S01]  /*84a0*/  STL.64 [R1+0xf8], R16 ;  /* 0x0000f81001007387 */ /* 0x0003e20000100a00 */
[----:B0-----:R-:W-:-:S03]  /*84b0*/  IMAD.WIDE R18, R28, 0x2, R10 ;  /* 0x000000021c127825 */ /* 0x001fc600078e020a */
[----:B------:R4:W-:Y:S01]  /*84c0*/  STL.64 [R1+0x108], R14 ;  /* 0x0001080e01007387 */ /* 0x0009e20000100a00 */
[----:B-1----:R-:W-:-:S04]  /*84d0*/  IMAD.WIDE R16, R13, 0x2, R10 ;  /* 0x000000020d107825 */ /* 0x002fc800078e020a */
[--C-:B----4-:R-:W-:Y:S01]  /*84e0*/  IMAD.WIDE R14, R29, 0x2, R10.reuse ;  /* 0x000000021d0e7825 */ /* 0x110fe200078e020a */
[----:B------:R0:W-:Y:S04]  /*84f0*/  STL.64 [R1+0x118], R16 ;  /* 0x0001181001007387 */ /* 0x0001e80000100a00 */
[----:B------:R-:W-:Y:S04]  /*8500*/  STL.64 [R1+0x128], R18 ;  /* 0x0001281201007387 */ /* 0x000fe80000100a00 */
[----:B------:R-:W3:Y:S01]  /*8510*/  LDL.LU R13, [R1+0x1b4] ;  /* 0x0001b400010d7983 */ /* 0x000ee20000300800 */
[----:B0-----:R-:W-:-:S03]  /*8520*/  IMAD.WIDE R16, R6, 0x2, R10 ;  /* 0x0000000206107825 */ /* 0x001fc600078e020a */
[----:B------:R5:W-:Y:S04]  /*8530*/  STL.64 [R1+0x130], R14 ;  /* 0x0001300e01007387 */ /* 0x000be80000100a00 */
[----:B------:R-:W-:Y:S04]  /*8540*/  STL.64 [R1+0x140], R16 ;  /* 0x0001401001007387 */ /* 0x000fe80000100a00 */
[----:B------:R-:W4:Y:S01]  /*8550*/  LDL.LU R28, [R1+0x1b8] ;  /* 0x0001b800011c7983 */ /* 0x000f220000300800 */
[----:B-----5:R-:W-:-:S04]  /*8560*/  IMAD.WIDE R14, R7, 0x2, R10 ;  /* 0x00000002070e7825 */ /* 0x020fc800078e020a */
[--C-:B------:R-:W-:Y:S01]  /*8570*/  IMAD.WIDE R6, R2, 0x2, R10.reuse ;  /* 0x0000000202067825 */ /* 0x100fe200078e020a */
[----:B------:R0:W-:Y:S04]  /*8580*/  STL.64 [R1+0x150], R14 ;  /* 0x0001500e01007387 */ /* 0x0001e80000100a00 */
[----:B------:R-:W5:Y:S04]  /*8590*/  LDL.LU R29, [R1+0x1c8] ;  /* 0x0001c800011d7983 */ /* 0x000f680000300800 */
[----:B------:R1:W-:Y:S01]  /*85a0*/  STL.64 [R1+0x158], R6 ;  /* 0x0001580601007387 */ /* 0x0003e20000100a00 */
[----:B0-----:R-:W-:-:S03]  /*85b0*/  IMAD.WIDE R14, R4, 0x2, R10 ;  /* 0x00000002040e7825 */ /* 0x001fc600078e020a */
[----:B-1----:R-:W5:Y:S01]  /*85c0*/  LDL.LU R6, [R1+0x1d0] ;  /* 0x0001d00001067983 */ /* 0x002f620000300800 */
[----:B------:R-:W-:-:S03]  /*85d0*/  IMAD.WIDE R4, R5, 0x2, R10 ;  /* 0x0000000205047825 */ /* 0x000fc600078e020a */
[----:B------:R0:W-:Y:S04]  /*85e0*/  STL.64 [R1+0x168], R14 ;  /* 0x0001680e01007387 */ /* 0x0001e80000100a00 */
[----:B------:R-:W5:Y:S04]  /*85f0*/  LDL.LU R7, [R1+0x1e0] ;  /* 0x0001e00001077983 */ /* 0x000f680000300800 */
[----:B------:R1:W-:Y:S01]  /*8600*/  STL.64 [R1+0x170], R4 ;  /* 0x0001700401007387 */ /* 0x0003e20000100a00 */
[----:B0-----:R-:W-:-:S05]  /*8610*/  IMAD.WIDE R14, R8, 0x2, R10 ;  /* 0x00000002080e7825 */ /* 0x001fca00078e020a */
[----:B------:R-:W-:Y:S04]  /*8620*/  STL.64 [R1+0x180], R14 ;  /* 0x0001800e01007387 */ /* 0x000fe80000100a00 */
[----:B------:R-:W5:Y:S01]  /*8630*/  LDL.LU R24, [R1+0x1f0] ;  /* 0x0001f00001187983 */ /* 0x000f620000300800 */
[----:B-1----:R-:W-:-:S03]  /*8640*/  IMAD.WIDE R4, R9, 0x2, R10 ;  /* 0x0000000209047825 */ /* 0x002fc600078e020a */
[----:B------:R-:W5:Y:S04]  /*8650*/  LDL.LU R8, [R1+0x1f8] ;  /* 0x0001f80001087983 */ /* 0x000f680000300800 */
[----:B------:R0:W-:Y:S04]  /*8660*/  STL.64 [R1+0x188], R4 ;  /* 0x0001880401007387 */ /* 0x0001e80000100a00 */
[----:B------:R-:W5:Y:S04]  /*8670*/  LDL.LU R9, [R1+0x208] ;  /* 0x0002080001097983 */ /* 0x000f680000300800 */
[----:B------:R-:W5:Y:S04]  /*8680*/  LDL.LU R25, [R1+0x210] ;  /* 0x0002100001197983 */ /* 0x000f680000300800 */
[----:B------:R-:W5:Y:S04]  /*8690*/  LDL.LU R22, [R1+0x220] ;  /* 0x0002200001167983 */ /* 0x000f680000300800 */
[----:B------:R-:W5:Y:S04]  /*86a0*/  LDL.LU R23, [R1+0x228] ;  /* 0x0002280001177983 */ /* 0x000f680000300800 */
[----:B------:R-:W5:Y:S04]  /*86b0*/  LDL.LU R20, [R1+0x238] ;  /* 0x0002380001147983 */ /* 0x000f680000300800 */
[----:B0-----:R-:W5:Y:S04]  /*86c0*/  LDL.LU R4, [R1+0x240] ;  /* 0x0002400001047983 */ /* 0x001f680000300800 */
[----:B------:R-:W5:Y:S01]  /*86d0*/  LDL.LU R5, [R1+0x250] ;  /* 0x0002500001057983 */ /* 0x000f620000300800 */
[----:B------:R-:W-:-:S03]  /*86e0*/  IMAD.WIDE R2, R3, 0x2, R10 ;  /* 0x0000000203027825 */ /* 0x000fc600078e020a */
[----:B------:R-:W5:Y:S04]  /*86f0*/  LDL.LU R21, [R1+0x260] ;  /* 0x0002600001157983 */ /* 0x000f680000300800 */
[----:B------:R-:W5:Y:S04]  /*8700*/  LDL.LU R18, [R1+0x268] ;  /* 0x0002680001127983 */ /* 0x000f680000300800 */
[----:B------:R0:W-:Y:S04]  /*8710*/  STL.64 [R1+0x198], R2 ;  /* 0x0001980201007387 */ /* 0x0001e80000100a00 */
[----:B------:R-:W5:Y:S04]  /*8720*/  LDL.LU R19, [R1+0x278] ;  /* 0x0002780001137983 */ /* 0x000f680000300800 */
[----:B0-----:R-:W5:Y:S04]  /*8730*/  LDL.LU R2, [R1+0x280] ;  /* 0x0002800001027983 */ /* 0x001f680000300800 */
[----:B------:R-:W5:Y:S04]  /*8740*/  LDL.LU R3, [R1+0xd8] ;  /* 0x0000d80001037983 */ /* 0x000f680000300800 */
[----:B------:R-:W5:Y:S04]  /*8750*/  LDL.LU R16, [R1+0xd4] ;  /* 0x0000d40001107983 */ /* 0x000f680000300800 */
[----:B------:R-:W5:Y:S01]  /*8760*/  LDL.LU R17, [R1+0xd0] ;  /* 0x0000d00001117983 */ /* 0x000f620000300800 */
[----:B--2---:R-:W-:-:S05]  /*8770*/  IMAD.WIDE R14, R12, 0x2, R10 ;  /* 0x000000020c0e7825 */ /* 0x004fca00078e020a */
[----:B------:R0:W-:Y:S04]  /*8780*/  STL.64 [R1+0x1a0], R14 ;  /* 0x0001a00e01007387 */ /* 0x0001e80000100a00 */
[----:B0-----:R-:W2:Y:S04]  /*8790*/  LDL.LU R14, [R1+0xcc] ;  /* 0x0000cc00010e7983 */ /* 0x001ea80000300800 */
[----:B------:R-:W2:Y:S04]  /*87a0*/  LDL.LU R15, [R1+0xc8] ;  /* 0x0000c800010f7983 */ /* 0x000ea80000300800 */
[----:B------:R-:W2:Y:S01]  /*87b0*/  LDL.LU R12, [R1+0xc4] ;  /* 0x0000c400010c7983 */ /* 0x000ea20000300800 */
[----:B---3--:R-:W-:-:S05]  /*87c0*/  IMAD.WIDE R26, R13, 0x2, R10 ;  /* 0x000000020d1a7825 */ /* 0x008fca00078e020a */
[----:B------:R4:W-:Y:S04]  /*87d0*/  STL.64 [R1+0x1b0], R26 ;  /* 0x0001b01a01007387 */ /* 0x0009e80000100a00 */
[----:B------:R-:W3:Y:S01]  /*87e0*/  LDL.LU R13, [R1+0xc0] ;  /* 0x0000c000010d7983 */ /* 0x000ee20000300800 */
[----:B----4-:R-:W-:-:S05]  /*87f0*/  IMAD.WIDE R26, R28, 0x2, R10 ;  /* 0x000000021c1a7825 */ /* 0x010fca00078e020a */
[----:B------:R5:W-:Y:S04]  /*8800*/  STL.64 [R1+0x1b8], R26 ;  /* 0x0001b81a01007387 */ /* 0x000be80000100a00 */
[----:B------:R-:W4:Y:S01]  /*8810*/  LDL.LU R28, [R1+0xbc] ;  /* 0x0000bc00011c7983 */ /* 0x000f220000300800 */
[----:B-----5:R-:W-:-:S05]  /*8820*/  IMAD.WIDE R26, R29, 0x2, R10 ;  /* 0x000000021d1a7825 */ /* 0x020fca00078e020a */
[----:B------:R0:W-:Y:S04]  /*8830*/  STL.64 [R1+0x1c8], R26 ;  /* 0x0001c81a01007387 */ /* 0x0001e80000100a00 */
[----:B------:R-:W5:Y:S01]  /*8840*/  LDL.LU R29, [R1+0xb8] ;  /* 0x0000b800011d7983 */ /* 0x000f620000300800 */
[----:B0-----:R-:W-:-:S03]  /*8850*/  IMAD.WIDE R26, R6, 0x2, R10 ;  /* 0x00000002061a7825 */ /* 0x001fc600078e020a */
[----:B------:R-:W5:Y:S04]  /*8860*/  LDL.LU R6, [R1+0xb4] ;  /* 0x0000b40001067983 */ /* 0x000f680000300800 */
[----:B------:R0:W-:Y:S02]  /*8870*/  STL.64 [R1+0x1d0], R26 ;  /* 0x0001d01a01007387 */ /* 0x0001e40000100a00 */
[--C-:B0-----:R-:W-:Y:S02]  /*8880*/  IMAD.WIDE R26, R7, 0x2, R10.reuse ;  /* 0x00000002071a7825 */ /* 0x101fe400078e020a */
[----:B------:R-:W5:Y:S04]  /*8890*/  LDL.LU R7, [R1+0xb0] ;  /* 0x0000b00001077983 */ /* 0x000f680000300800 */
[----:B------:R0:W-:Y:S02]  /*88a0*/  STL.64 [R1+0x1e0], R26 ;  /* 0x0001e01a01007387 */ /* 0x0001e40000100a00 */
[----:B0-----:R-:W-:-:S05]  /*88b0*/  IMAD.WIDE R26, R24, 0x2, R10 ;  /* 0x00000002181a7825 */ /* 0x001fca00078e020a */
[----:B------:R0:W-:Y:S01]  /*88c0*/  STL.64 [R1+0x1f0], R26 ;  /* 0x0001f01a01007387 */ /* 0x0001e20000100a00 */
[----:B------:R-:W-:-:S04]  /*88d0*/  IMAD.WIDE R24, R25, 0x2, R10 ;  /* 0x0000000219187825 */ /* 0x000fc800078e020a */
[----:B0-----:R-:W-:-:S04]  /*88e0*/  IMAD.WIDE R26, R8, 0x2, R10 ;  /* 0x00000002081a7825 */ /* 0x001fc800078e020a */
[--C-:B------:R-:W-:Y:S01]  /*88f0*/  IMAD.WIDE R8, R9, 0x2, R10.reuse ;  /* 0x0000000209087825 */ /* 0x100fe200078e020a */
[----:B------:R0:W-:Y:S04]  /*8900*/  STL.64 [R1+0x1f8], R26 ;  /* 0x0001f81a01007387 */ /* 0x0001e80000100a00 */
[----:B0-----:R-:W5:Y:S04]  /*8910*/  LDL.LU.64 R26, [R1+0x1370] ;  /* 0x00137000011a7983 */ /* 0x001f680000300a00 */
[----:B------:R0:W-:Y:S04]  /*8920*/  STL.64 [R1+0x208], R8 ;  /* 0x0002080801007387 */ /* 0x0001e80000100a00 */
[----:B0-----:R-:W5:Y:S04]  /*8930*/  LDL.LU.64 R8, [R1+0x1368] ;  /* 0x0013680001087983 */ /* 0x001f680000300a00 */
[----:B------:R0:W-:Y:S02]  /*8940*/  STL.64 [R1+0x210], R24 ;  /* 0x0002101801007387 */ /* 0x0001e40000100a00 */
[----:B0-----:R-:W-:-:S05]  /*8950*/  IMAD.WIDE R24, R22, 0x2, R10 ;  /* 0x0000000216187825 */ /* 0x001fca00078e020a */
[----:B------:R0:W-:Y:S02]  /*8960*/  STL.64 [R1+0x220], R24 ;  /* 0x0002201801007387 */ /* 0x0001e40000100a00 */
[----:B0-----:R-:W-:-:S04]  /*8970*/  IMAD.WIDE R24, R23, 0x2, R10 ;  /* 0x0000000217187825 */ /* 0x001fc800078e020a */
[--C-:B------:R-:W-:Y:S01]  /*8980*/  IMAD.WIDE R22, R20, 0x2, R10.reuse ;  /* 0x0000000214167825 */ /* 0x100fe200078e020a */
[----:B------:R0:W-:Y:S04]  /*8990*/  STL.64 [R1+0x228], R24 ;  /* 0x0002281801007387 */ /* 0x0001e80000100a00 */
[----:B------:R1:W-:Y:S01]  /*89a0*/  STL.64 [R1+0x238], R22 ;  /* 0x0002381601007387 */ /* 0x0003e20000100a00 */
[----:B0-----:R-:W-:-:S04]  /*89b0*/  IMAD.WIDE R24, R4, 0x2, R10 ;  /* 0x0000000204187825 */ /* 0x001fc800078e020a */
[--C-:B-1----:R-:W-:Y:S02]  /*89c0*/  IMAD.WIDE R22, R5, 0x2, R10.reuse ;  /* 0x0000000205167825 */ /* 0x102fe400078e020a */
[----:B------:R-:W5:Y:S02]  /*89d0*/  LDL.LU.64 R4, [R1+0xa0] ;  /* 0x0000a00001047983 */ /* 0x000f640000300a00 */
[--C-:B------:R-:W-:Y:S02]  /*89e0*/  IMAD.WIDE R20, R21, 0x2, R10.reuse ;  /* 0x0000000215147825 */ /* 0x100fe400078e020a */
[----:B------:R0:W-:Y:S04]  /*89f0*/  STL.64 [R1+0x240], R24 ;  /* 0x0002401801007387 */ /* 0x0001e80000100a00 */
[----:B------:R1:W-:Y:S04]  /*8a00*/  STL.64 [R1+0x250], R22 ;  /* 0x0002501601007387 */ /* 0x0003e80000100a00 */
[----:B------:R1:W-:Y:S01]  /*8a10*/  STL.64 [R1+0x260], R20 ;  /* 0x0002601401007387 */ /* 0x0003e20000100a00 */
[----:B0-----:R-:W-:-:S04]  /*8a20*/  IMAD.WIDE R24, R18, 0x2, R10 ;  /* 0x0000000212187825 */ /* 0x001fc800078e020a */
[--C-:B-1----:R-:W-:Y:S01]  /*8a30*/  IMAD.WIDE R22, R19, 0x2, R10.reuse ;  /* 0x0000000213167825 */ /* 0x102fe200078e020a */
[----:B------:R-:W-:Y:S03]  /*8a40*/  STL.64 [R1+0x268], R24 ;  /* 0x0002681801007387 */ /* 0x000fe60000100a00 */
[--C-:B------:R-:W-:Y:S01]  /*8a50*/  IMAD.WIDE R20, R2, 0x2, R10.reuse ;  /* 0x0000000202147825 */ /* 0x100fe200078e020a */
[----:B------:R-:W-:Y:S03]  /*8a60*/  STL.64 [R1+0x278], R22 ;  /* 0x0002781601007387 */ /* 0x000fe60000100a00 */
[--C-:B------:R-:W-:Y:S02]  /*8a70*/  IMAD.WIDE R18, R3, 0x2, R10.reuse ;  /* 0x0000000203127825 */ /* 0x100fe400078e020a */
[----:B------:R-:W5:Y:S04]  /*8a80*/  LDL.LU.64 R2, [R1+0x98] ;  /* 0x0000980001027983 */ /* 0x000f680000300a00 */
[----:B------:R0:W-:Y:S04]  /*8a90*/  STL.64 [R1+0x280], R20 ;  /* 0x0002801401007387 */ /* 0x0001e80000100a00 */
[----:B------:R1:W-:Y:S01]  /*8aa0*/  STL.64 [R1+0xd8], R18 ;  /* 0x0000d81201007387 */ /* 0x0003e20000100a00 */
[----:B0-----:R-:W-:-:S04]  /*8ab0*/  IMAD.WIDE R20, R16, 0x2, R10 ;  /* 0x0000000210147825 */ /* 0x001fc800078e020a */
[--C-:B-1----:R-:W-:Y:S01]  /*8ac0*/  IMAD.WIDE R18, R17, 0x2, R10.reuse ;  /* 0x0000000211127825 */ /* 0x102fe200078e020a */
[----:B------:R-:W-:Y:S04]  /*8ad0*/  STL.64 [R1+0x298], R20 ;  /* 0x0002981401007387 */ /* 0x000fe80000100a00 */
[----:B------:R-:W-:Y:S04]  /*8ae0*/  STL.64 [R1+0xd0], R18 ;  /* 0x0000d01201007387 */ /* 0x000fe80000100a00 */
[----:B------:R-:W5:Y:S01]  /*8af0*/  LDL.LU.64 R24, [R1+0x90] ;  /* 0x0000900001187983 */ /* 0x000f620000300a00 */
[----:B--2---:R-:W-:-:S04]  /*8b00*/  IMAD.WIDE R16, R14, 0x2, R10 ;  /* 0x000000020e107825 */ /* 0x004fc800078e020a */
[--C-:B------:R-:W-:Y:S01]  /*8b10*/  IMAD.WIDE R14, R15, 0x2, R10.reuse ;  /* 0x000000020f0e7825 */ /* 0x100fe200078e020a */
[----:B------:R0:W-:Y:S04]  /*8b20*/  STL.64 [R1+0x2a8], R16 ;  /* 0x0002a81001007387 */ /* 0x0001e80000100a00 */
[----:B------:R3:W-:Y:S04]  /*8b30*/  STL.64 [R1+0xc8], R14 ;  /* 0x0000c80e01007387 */ /* 0x0007e80000100a00 */
[----:B------:R-:W2:Y:S01]  /*8b40*/  LDL.LU.64 R22, [R1+0x28] ;  /* 0x0000280001167983 */ /* 0x000ea20000300a00 */
[----:B0-----:R-:W-:-:S04]  /*8b50*/  IMAD.WIDE R16, R12, 0x2, R10 ;  /* 0x000000020c107825 */ /* 0x001fc800078e020a */
[--C-:B---3--:R-:W-:Y:S01]  /*8b60*/  IMAD.WIDE R14, R13, 0x2, R10.reuse ;  /* 0x000000020d0e7825 */ /* 0x108fe200078e020a */
[----:B------:R0:W-:Y:S04]  /*8b70*/  STL.64 [R1+0x2c0], R16 ;  /* 0x0002c01001007387 */ /* 0x0001e80000100a00 */
[----:B------:R-:W3:Y:S04]  /*8b80*/  LDL.LU.64 R20, [R1+0x88] ;  /* 0x0000880001147983 */ /* 0x000ee80000300a00 */
[----:B------:R5:W-:Y:S04]  /*8b90*/  STL.64 [R1+0xc0], R14 ;  /* 0x0000c00e01007387 */ /* 0x000be80000100a00 */
[----:B------:R-:W2:Y:S01]  /*8ba0*/  LDL.LU.64 R18, [R1+0x20] ;  /* 0x0000200001127983 */ /* 0x000ea20000300a00 */
[----:B----4-:R-:W-:-:S05]  /*8bb0*/  IMAD.WIDE R12, R28, 0x2, R10 ;  /* 0x000000021c0c7825 */ /* 0x010fca00078e020a */
[----:B------:R1:W-:Y:S04]  /*8bc0*/  STL.64 [R1+0x2d0], R12 ;  /* 0x0002d00c01007387 */ /* 0x0003e80000100a00 */
[----:B0-----:R-:W4:Y:S01]  /*8bd0*/  LDL.LU.64 R16, [R1+0x18] ;  /* 0x0000180001107983 */ /* 0x001f220000300a00 */
[----:B-----5:R-:W-:-:S05]  /*8be0*/  IMAD.WIDE R14, R29, 0x2, R10 ;  /* 0x000000021d0e7825 */ /* 0x020fca00078e020a */
[----:B------:R0:W-:Y:S01]  /*8bf0*/  STL.64 [R1+0xb8], R14 ;  /* 0x0000b80e01007387 */ /* 0x0001e20000100a00 */
[----:B-1----:R-:W-:-:S05]  /*8c00*/  IMAD.WIDE R12, R6, 0x2, R10 ;  /* 0x00000002060c7825 */ /* 0x002fca00078e020a */
[----:B------:R1:W-:Y:S04]  /*8c10*/  STL.64 [R1+0x2e8], R12 ;  /* 0x0002e80c01007387 */ /* 0x0003e80000100a00 */
[----:B0-----:R-:W5:Y:S01]  /*8c20*/  LDL.LU.64 R14, [R1+0x78] ;  /* 0x00007800010e7983 */ /* 0x001f620000300a00 */
[----:B------:R-:W-:-:S05]  /*8c30*/  IMAD.WIDE R6, R7, 0x2, R10 ;  /* 0x0000000207067825 */ /* 0x000fca00078e020a */
[----:B------:R0:W-:Y:S01]  /*8c40*/  STL.64 [R1+0xb0], R6 ;  /* 0x0000b00601007387 */ /* 0x0001e20000100a00 */
[----:B-1----:R-:W-:-:S04]  /*8c50*/  IMAD.WIDE R12, R8, 0x2, R10 ;  /* 0x00000002080c7825 */ /* 0x002fc800078e020a */
[--C-:B0-----:R-:W-:Y:S01]  /*8c60*/  IMAD.WIDE R6, R9, 0x2, R10.reuse ;  /* 0x0000000209067825 */ /* 0x101fe200078e020a */
[----:B------:R0:W-:Y:S03]  /*8c70*/  STL.64 [R1+0x2f8], R12 ;  /* 0x0002f80c01007387 */ /* 0x0001e60000100a00 */
[----:B------:R-:W-:Y:S01]  /*8c80*/  IMAD.WIDE R10, R0, 0x2, R10 ;  /* 0x00000002000a7825 */ /* 0x000fe200078e020a */
[----:B0-----:R-:W2:Y:S04]  /*8c90*/  LDL.LU.64 R12, [R1+0x10] ;  /* 0x00001000010c7983 */ /* 0x001ea80000300a00 */
[----:B------:R-:W2:Y:S04]  /*8ca0*/  LDL.LU.64 R28, [R1+0x70] ;  /* 0x00007000011c7983 */ /* 0x000ea80000300a00 */
[----:B------:R0:W-:Y:S04]  /*8cb0*/  STL.64 [R1+0xa8], R6 ;  /* 0x0000a80601007387 */ /* 0x0001e80000100a00 */
[----:B0-----:R-:W2:Y:S04]  /*8cc0*/  LDL.LU.64 R6, [R1+0x8] ;  /* 0x0000080001067983 */ /* 0x001ea80000300a00 */
[----:B------:R0:W-:Y:S04]  /*8cd0*/  STL.64 [R1+0x12e0], R10 ;  /* 0x0012e00a01007387 */ /* 0x0001e80000100a00 */
[----:B0-----:R-:W2:Y:S01]  /*8ce0*/  LDL.LU.64 R10, [R1+0x80] ;  /* 0x00008000010a7983 */ /* 0x001ea20000300a00 */
[----:B------:R-:W-:-:S03]  /*8cf0*/  IMAD.MOV.U32 R0, RZ, RZ, R5 ;  /* 0x000000ffff007224 */ /* 0x000fc600078e0005 */
[----:B------:R0:W-:Y:S04]  /*8d00*/  STL [R1+0x11b4], R4 ;  /* 0x0011b40401007387 */ /* 0x0001e80000100800 */
[----:B------:R-:W2:Y:S04]  /*8d10*/  LDL.LU.64 R8, [R1+0x68] ;  /* 0x0000680001087983 */ /* 0x000ea80000300a00 */
[----:B0-----:R-:W2:Y:S04]  /*8d20*/  LDL.LU.64 R4, [R1+0x1360] ;  /* 0x0013600001047983 */ /* 0x001ea80000300a00 */
[----:B--2---:R-:W-:Y:S04]  /*8d30*/  STL [R1+0x11b0], R4 ;  /* 0x0011b00401007387 */ /* 0x004fe80000100800 */
[----:B------:R0:W-:Y:S02]  /*8d40*/  STL [R1+0x11ac], R0 ;  /* 0x0011ac0001007387 */ /* 0x0001e40000100800 */
[----:B0-----:R-:W-:-:S02]  /*8d50*/  IMAD.MOV.U32 R0, RZ, RZ, R5 ;  /* 0x000000ffff007224 */ /* 0x001fc400078e0005 */
[----:B------:R-:W2:Y:S04]  /*8d60*/  LDL.LU.64 R4, [R1+0x60] ;  /* 0x0000600001047983 */ /* 0x000ea80000300a00 */
[----:B------:R0:W-:Y:S04]  /*8d70*/  STL [R1+0x11a4], R0 ;  /* 0x0011a40001007387 */ /* 0x0001e80000100800 */
[----:B------:R1:W-:Y:S01]  /*8d80*/  STL [R1+0x11a8], R2 ;  /* 0x0011a80201007387 */ /* 0x0003e20000100800 */
[----:B0-----:R-:W-:-:S03]  /*8d90*/  IMAD.MOV.U32 R0, RZ, RZ, R3 ;  /* 0x000000ffff007224 */ /* 0x001fc600078e0003 */
[----:B-1----:R-:W2:Y:S04]  /*8da0*/  LDL.LU.64 R2, [R1+0x1358] ;  /* 0x0013580001027983 */ /* 0x002ea80000300a00 */
        /* <DEDUP_REMOVED lines=8> */
[----:B------:R-:W-:Y:S04]  /*8e30*/  STL [R1+0x1190], R22 ;  /* 0x0011901601007387 */ /* 0x000fe80000100800 */
[----:B------:R0:W-:Y:S02]  /*8e40*/  STL [R1+0x118c], R0 ;  /* 0x00118c0001007387 */ /* 0x0001e40000100800 */
[----:B0-----:R-:W-:-:S02]  /*8e50*/  IMAD.MOV.U32 R0, RZ, RZ, R23 ;  /* 0x000000ffff007224 */ /* 0x001fc400078e0017 */
[----:B------:R-:W2:Y:S04]  /*8e60*/  LDL.LU.64 R22, [R1+0x1348] ;  /* 0x0013480001167983 */ /* 0x000ea80000300a00 */
[----:B---3--:R-:W-:Y:S04]  /*8e70*/  STL [R1+0x1188], R20 ;  /* 0x0011881401007387 */ /* 0x008fe80000100800 */
[----:B------:R0:W-:Y:S02]  /*8e80*/  STL [R1+0x1184], R0 ;  /* 0x0011840001007387 */ /* 0x0001e40000100800 */
[----:B0-----:R-:W-:-:S02]  /*8e90*/  IMAD.MOV.U32 R0, RZ, RZ, R21 ;  /* 0x000000ffff007224 */ /* 0x001fc400078e0015 */
[----:B------:R-:W3:Y:S04]  /*8ea0*/  LDL.LU.64 R20, [R1+0x1340] ;  /* 0x0013400001147983 */ /* 0x000ee80000300a00 */
[----:B------:R-:W-:Y:S04]  /*8eb0*/  STL [R1+0x1180], R18 ;  /* 0x0011801201007387 */ /* 0x000fe80000100800 */
[----:B------:R0:W-:Y:S02]  /*8ec0*/  STL [R1+0x117c], R0 ;  /* 0x00117c0001007387 */ /* 0x0001e40000100800 */
[----:B0-----:R-:W-:-:S02]  /*8ed0*/  IMAD.MOV.U32 R0, RZ, RZ, R19 ;  /* 0x000000ffff007224 */ /* 0x001fc400078e0013 */
[----:B------:R-:W2:Y:S04]  /*8ee0*/  LDL.LU.64 R18, [R1+0x1338] ;  /* 0x0013380001127983 */ /* 0x000ea80000300a00 */
[----:B------:R-:W-:Y:S04]  /*8ef0*/  STL [R1+0x1178], R10 ;  /* 0x0011780a01007387 */ /* 0x000fe80000100800 */
[----:B------:R0:W-:Y:S04]  /*8f00*/  STL [R1+0x1174], R0 ;  /* 0x0011740001007387 */ /* 0x0001e80000100800 */
[----:B----4-:R-:W-:Y:S01]  /*8f10*/  STL [R1+0x1170], R16 ;  /* 0x0011701001007387 */ /* 0x010fe20000100800 */
[----:B0-----:R-:W-:-:S05]  /*8f20*/  IMAD.MOV.U32 R0, RZ, RZ, R11 ;  /* 0x000000ffff007224 */ /* 0x001fca00078e000b */
[----:B------:R0:W-:Y:S04]  /*8f30*/  STL [R1+0x116c], R0 ;  /* 0x00116c0001007387 */ /* 0x0001e80000100800 */
[----:B------:R-:W4:Y:S01]  /*8f40*/  LDL.LU.64 R10, [R1+0x40] ;  /* 0x00004000010a7983 */ /* 0x000f220000300a00 */
[----:B0-----:R-:W-:-:S03]  /*8f50*/  IMAD.MOV.U32 R0, RZ, RZ, R17 ;  /* 0x000000ffff007224 */ /* 0x001fc600078e0011 */
[----:B------:R-:W2:Y:S04]  /*8f60*/  LDL.LU.64 R16, [R1+0x1330] ;  /* 0x0013300001107983 */ /* 0x000ea80000300a00 */
[----:B-----5:R-:W-:Y:S04]  /*8f70*/  STL [R1+0x1168], R14 ;  /* 0x0011680e01007387 */ /* 0x020fe80000100800 */
[----:B------:R0:W-:Y:S02]  /*8f80*/  STL [R1+0x1164], R0 ;  /* 0x0011640001007387 */ /* 0x0001e40000100800 */
[----:B0-----:R-:W-:-:S02]  /*8f90*/  IMAD.MOV.U32 R0, RZ, RZ, R15 ;  /* 0x000000ffff007224 */ /* 0x001fc400078e000f */
[----:B------:R-:W5:Y:S04]  /*8fa0*/  LDL.LU.64 R14, [R1+0x1328] ;  /* 0x00132800010e7983 */ /* 0x000f680000300a00 */
[----:B------:R-:W-:Y:S04]  /*8fb0*/  STL [R1+0x1160], R12 ;  /* 0x0011600c01007387 */ /* 0x000fe80000100800 */
[----:B------:R0:W-:Y:S02]  /*8fc0*/  STL [R1+0x115c], R0 ;  /* 0x00115c0001007387 */ /* 0x0001e40000100800 */
[----:B0-----:R-:W-:-:S02]  /*8fd0*/  IMAD.MOV.U32 R0, RZ, RZ, R13 ;  /* 0x000000ffff007224 */ /* 0x001fc400078e000d */
[----:B------:R-:W2:Y:S04]  /*8fe0*/  LDL.LU.64 R12, [R1+0x1320] ;  /* 0x00132000010c7983 */ /* 0x000ea80000300a00 */
        /* <DEDUP_REMOVED lines=11> */
[----:B------:R-:W3:Y:S04]  /*90a0*/  LDL.LU.64 R8, [R1+0x1308] ;  /* 0x0013080001087983 */ /* 0x000ee80000300a00 */
[----:B--2---:R-:W-:Y:S04]  /*90b0*/  STL [R1+0x1140], R6 ;  /* 0x0011400601007387 */ /* 0x004fe80000100800 */
        /* <DEDUP_REMOVED lines=8> */
[----:B------:R0:W-:Y:S04]  /*9140*/  STL [R1+0x112c], R0 ;  /* 0x00112c0001007387 */ /* 0x0001e80000100800 */
[----:B------:R1:W-:Y:S01]  /*9150*/  STL [R1+0x1124], R29 ;  /* 0x0011241d01007387 */ /* 0x0003e20000100800 */
[----:B0-----:R-:W-:-:S03]  /*9160*/  IMAD.MOV.U32 R0, RZ, RZ, R3 ;  /* 0x000000ffff007224 */ /* 0x001fc600078e0003 */
[----:B-1----:R-:W2:Y:S04]  /*9170*/  LDL.LU.64 R28, [R1+0x48] ;  /* 0x00004800011c7983 */ /* 0x002ea80000300a00 */
[----:B------:R0:W-:Y:S04]  /*9180*/  STL [R1+0x1128], R2 ;  /* 0x0011280201007387 */ /* 0x0001e80000100800 */
[----:B0-----:R-:W2:Y:S04]  /*9190*/  LDL.LU.64 R2, [R1+0x12f0] ;  /* 0x0012f00001027983 */ /* 0x001ea80000300a00 */
[----:B------:R-:W-:Y:S04]  /*91a0*/  STL [R1+0x1120], R12 ;  /* 0x0011200c01007387 */ /* 0x000fe80000100800 */
[----:B------:R-:W-:Y:S04]  /*91b0*/  STL [R1+0x111c], R0 ;  /* 0x00111c0001007387 */ /* 0x000fe80000100800 */
[----:B------:R0:W-:Y:S04]  /*91c0*/  STL [R1+0x1114], R13 ;  /* 0x0011140d01007387 */ /* 0x0001e80000100800 */
[----:B0-----:R-:W2:Y:S02]  /*91d0*/  LDL.LU.64 R12, [R1+0x50] ;  /* 0x00005000010c7983 */ /* 0x001ea40000300a00 */
[----:B--2---:R-:W-:-:S02]  /*91e0*/  IMAD.MOV.U32 R0, RZ, RZ, R13 ;  /* 0x000000ffff007224 */ /* 0x004fc400078e000d */
[----:B------:R-:W-:Y:S04]  /*91f0*/  STL [R1+0x1118], R12 ;  /* 0x0011180c01007387 */ /* 0x000fe80000100800 */
[----:B-----5:R-:W-:Y:S04]  /*9200*/  STL [R1+0x1110], R14 ;  /* 0x0011100e01007387 */ /* 0x020fe80000100800 */
[----:B------:R0:W-:Y:S04]  /*9210*/  STL [R1+0x110c], R0 ;  /* 0x00110c0001007387 */ /* 0x0001e80000100800 */
[----:B------:R-:W-:Y:S01]  /*9220*/  STL [R1+0x1104], R15 ;  /* 0x0011040f01007387 */ /* 0x000fe20000100800 */
[----:B0-----:R-:W-:-:S03]  /*9230*/  IMAD.MOV.U32 R0, RZ, RZ, R29 ;  /* 0x000000ffff007224 */ /* 0x001fc600078e001d */
[----:B------:R-:W-:Y:S04]  /*9240*/  STL [R1+0x1108], R28 ;  /* 0x0011081c01007387 */ /* 0x000fe80000100800 */
[----:B------:R-:W-:Y:S04]  /*9250*/  STL [R1+0x1100], R16 ;  /* 0x0011001001007387 */ /* 0x000fe80000100800 */
[----:B------:R4:W-:Y:S04]  /*9260*/  STL [R1+0x10fc], R0 ;  /* 0x0010fc0001007387 */ /* 0x0009e80000100800 */
[----:B------:R-:W-:Y:S04]  /*9270*/  STL [R1+0x10f4], R17 ;  /* 0x0010f41101007387 */ /* 0x000fe80000100800 */
[----:B------:R-:W2:Y:S01]  /*9280*/  LDL.LU.64 R12, [R1+0xe0] ;  /* 0x0000e000010c7983 */ /* 0x000ea20000300a00 */
[----:B----4-:R-:W-:-:S03]  /*9290*/  IMAD.MOV.U32 R0, RZ, RZ, R11 ;  /* 0x000000ffff007224 */ /* 0x010fc600078e000b */
[----:B------:R0:W-:Y:S04]  /*92a0*/  STL [R1+0x10f8], R10 ;  /* 0x0010f80a01007387 */ /* 0x0001e80000100800 */
[----:B------:R-:W4:Y:S04]  /*92b0*/  LDL.LU.64 R28, [R1+0xe8] ;  /* 0x0000e800011c7983 */ /* 0x000f280000300a00 */
[----:B------:R-:W-:Y:S04]  /*92c0*/  STL [R1+0x10ec], R0 ;  /* 0x0010ec0001007387 */ /* 0x000fe80000100800 */
[----:B------:R-:W-:Y:S04]  /*92d0*/  STL [R1+0x10f0], R18 ;  /* 0x0010f01201007387 */ /* 0x000fe80000100800 */
[----:B------:R-:W-:Y:S04]  /*92e0*/  STL [R1+0x10e4], R19 ;  /* 0x0010e41301007387 */ /* 0x000fe80000100800 */
[----:B------:R-:W-:Y:S04]  /*92f0*/  STL [R1+0x10e8], R2 ;  /* 0x0010e80201007387 */ /* 0x000fe80000100800 */
[----:B------:R-:W-:Y:S04]  /*9300*/  STL [R1+0x10dc], R3 ;  /* 0x0010dc0301007387 */ /* 0x000fe80000100800 */
[----:B0-----:R-:W5:Y:S04]  /*9310*/  LDL.LU.64 R10, [R1+0xf8] ;  /* 0x0000f800010a7983 */ /* 0x001f680000300a00 */
[----:B---3--:R-:W-:Y:S04]  /*9320*/  STL [R1+0x10e0], R20 ;  /* 0x0010e01401007387 */ /* 0x008fe80000100800 */
[----:B------:R0:W-:Y:S04]  /*9330*/  STL [R1+0x10d4], R21 ;  /* 0x0010d41501007387 */ /* 0x0001e80000100800 */
[----:B0-----:R-:W3:Y:S04]  /*9340*/  LDL.LU.64 R20, [R1+0x100] ;  /* 0x0001000001147983 */ /* 0x001ee80000300a00 */
[----:B------:R-:W-:Y:S04]  /*9350*/  STL [R1+0x10d8], R4 ;  /* 0x0010d80401007387 */ /* 0x000fe80000100800 */
[----:B------:R-:W-:Y:S04]  /*9360*/  STL [R1+0x10cc], R5 ;  /* 0x0010cc0501007387 */ /* 0x000fe80000100800 */
[----:B------:R-:W-:Y:S04]  /*9370*/  STL [R1+0x10d0], R22 ;  /* 0x0010d01601007387 */ /* 0x000fe80000100800 */
[----:B------:R0:W-:Y:S04]  /*9380*/  STL [R1+0x10c4], R23 ;  /* 0x0010c41701007387 */ /* 0x0001e80000100800 */
[----:B0-----:R-:W3:Y:S04]  /*9390*/  LDL.LU.64 R22, [R1+0x108] ;  /* 0x0001080001167983 */ /* 0x001ee80000300a00 */
[----:B------:R-:W3:Y:S04]  /*93a0*/  LDL.LU.64 R4, [R1+0x110] ;  /* 0x0001100001047983 */ /* 0x000ee80000300a00 */
[----:B------:R-:W-:Y:S04]  /*93b0*/  STL [R1+0x10c8], R6 ;  /* 0x0010c80601007387 */ /* 0x000fe80000100800 */
[----:B------:R0:W-:Y:S04]  /*93c0*/  STL [R1+0x10bc], R7 ;  /* 0x0010bc0701007387 */ /* 0x0001e80000100800 */
[----:B0-----:R-:W3:Y:S04]  /*93d0*/  LDL.LU.64 R6, [R1+0xf0] ;  /* 0x0000f00001067983 */ /* 0x001ee80000300a00 */
[----:B------:R-:W5:Y:S04]  /*93e0*/  LDL.LU.64 R2, [R1+0x118] ;  /* 0x0001180001027983 */ /* 0x000f680000300a00 */
[----:B------:R-:W-:Y:S04]  /*93f0*/  STL [R1+0x10c0], R24 ;  /* 0x0010c01801007387 */ /* 0x000fe80000100800 */
[----:B------:R-:W-:Y:S04]  /*9400*/  STL [R1+0x10b4], R25 ;  /* 0x0010b41901007387 */ /* 0x000fe80000100800 */
[----:B------:R-:W5:Y:S04]  /*9410*/  LDL.LU.64 R18, [R1+0x120] ;  /* 0x0001200001127983 */ /* 0x000f680000300a00 */
[----:B------:R-:W-:Y:S04]  /*9420*/  STL [R1+0x10b8], R8 ;  /* 0x0010b80801007387 */ /* 0x000fe80000100800 */
[----:B------:R-:W-:Y:S04]  /*9430*/  STL [R1+0x10ac], R9 ;  /* 0x0010ac0901007387 */ /* 0x000fe80000100800 */
[----:B------:R-:W5:Y:S04]  /*9440*/  LDL.LU.64 R16, [R1+0x128] ;  /* 0x0001280001107983 */ /* 0x000f680000300a00 */
[----:B------:R-:W-:Y:S04]  /*9450*/  STL [R1+0x10b0], R26 ;  /* 0x0010b01a01007387 */ /* 0x000fe80000100800 */
[----:B------:R-:W-:Y:S04]  /*9460*/  STL [R1+0x5c8], R27 ;  /* 0x0005c81b01007387 */ /* 0x000fe80000100800 */
[----:B------:R-:W5:Y:S04]  /*9470*/  LDL.LU.64 R14, [R1+0x138] ;  /* 0x00013800010e7983 */ /* 0x000f680000300a00 */
[----:B--2---:R0:W-:Y:S01]  /*9480*/  STL [R1+0x5d0], R12 ;  /* 0x0005d00c01007387 */ /* 0x0041e20000100800 */
[----:B------:R-:W-:-:S03]  /*9490*/  IMAD.MOV.U32 R0, RZ, RZ, R13 ;  /* 0x000000ffff007224 */ /* 0x000fc600078e000d */
[----:B0-----:R-:W2:Y:S04]  /*94a0*/  LDL.LU.64 R12, [R1+0x130] ;  /* 0x00013000010c7983 */ /* 0x001ea80000300a00 */
[----:B------:R0:W-:Y:S04]  /*94b0*/  STL [R1+0x5cc], R0 ;  /* 0x0005cc0001007387 */ /* 0x0001e80000100800 */
[----:B----4-:R1:W-:Y:S01]  /*94c0*/  STL [R1+0x5d8], R28 ;  /* 0x0005d81c01007387 */ /* 0x0103e20000100800 */
[----:B0-----:R-:W-:-:S03]  /*94d0*/  IMAD.MOV.U32 R0, RZ, RZ, R29 ;  /* 0x000000ffff007224 */ /* 0x001fc600078e001d */
[----:B-1----:R-:W4:Y:S04]  /*94e0*/  LDL.LU.64 R28, [R1+0x148] ;  /* 0x00014800011c7983 */ /* 0x002f280000300a00 */
[----:B------:R0:W-:Y:S04]  /*94f0*/  STL [R1+0x5d4], R0 ;  /* 0x0005d40001007387 */ /* 0x0001e80000100800 */
[----:B---3--:R1:W-:Y:S01]  /*9500*/  STL [R1+0x5e0], R6 ;  /* 0x0005e00601007387 */ /* 0x0083e20000100800 */
[----:B0-----:R-:W-:-:S03]  /*9510*/  IMAD.MOV.U32 R0, RZ, RZ, R7 ;  /* 0x000000ffff007224 */ /* 0x001fc600078e0007 */
[----:B-1----:R-:W3:Y:S04]  /*9520*/  LDL.LU.64 R6, [R1+0x140] ;  /* 0x0001400001067983 */ /* 0x002ee80000300a00 */
[----:B------:R0:W-:Y:S04]  /*9530*/  STL [R1+0x5dc], R0 ;  /* 0x0005dc0001007387 */ /* 0x0001e80000100800 */
[----:B-----5:R1:W-:Y:S01]  /*9540*/  STL [R1+0x5e8], R10 ;  /* 0x0005e80a01007387 */ /* 0x0203e20000100800 */
[----:B0-----:R-:W-:-:S03]  /*9550*/  IMAD.MOV.U32 R0, RZ, RZ, R11 ;  /* 0x000000ffff007224 */ /* 0x001fc600078e000b */
[----:B-1----:R-:W5:Y:S04]  /*9560*/  LDL.LU.64 R10, [R1+0x160] ;  /* 0x00016000010a7983 */ /* 0x002f680000300a00 */
[----:B------:R0:W-:Y:S04]  /*9570*/  STL [R1+0x5e4], R0 ;  /* 0x0005e40001007387 */ /* 0x0001e80000100800 */
[----:B------:R1:W-:Y:S01]  /*9580*/  STL [R1+0x5f0], R20 ;  /* 0x0005f01401007387 */ /* 0x0003e20000100800 */
        /* <DEDUP_REMOVED lines=27> */
[----:B--2---:R1:W-:Y:S01]  /*9740*/  STL [R1+0x628], R12 ;  /* 0x0006280c01007387 */ /* 0x0043e20000100800 */
[----:B0-----:R-:W-:-:S03]  /*9750*/  IMAD.MOV.U32 R0, RZ, RZ, R13 ;  /* 0x000000ffff007224 */ /* 0x001fc600078e000d */
[----:B-1----:R-:W2:Y:S04]  /*9760*/  LDL.LU.64 R12, [R1+0x1c0] ;  /* 0x0001c000010c7983 */ /* 0x002ea80000300a00 */
        /* <DEDUP_REMOVED lines=40> */
[----:B------:R2:W-:Y:S02]  /*99f0*/  STL [R1+0x674], R0 ;  /* 0x0006740001007387 */ /* 0x0005e40000100800 */
[----:B--2---:R-:W-:Y:S02]  /*9a00*/  IMAD.MOV.U32 R0, RZ, RZ, R13 ;  /* 0x000000ffff007224 */ /* 0x004fe400078e000d */
[----:B------:R0:W-:Y:S04]  /*9a10*/  STL [R1+0x680], R12 ;  /* 0x0006800c01007387 */ /* 0x0001e80000100800 */
[----:B0-----:R-:W2:Y:S04]  /*9a20*/  LDL.LU.64 R12, [R1+0x1b8] ;  /* 0x0001b800010c7983 */ /* 0x001ea80000300a00 */
[----:B------:R0:W-:Y:S04]  /*9a30*/  STL [R1+0x67c], R0 ;  /* 0x00067c0001007387 */ /* 0x0001e80000100800 */
[----:B----4-:R1:W-:Y:S01]  /*9a40*/  STL [R1+0x688], R28 ;  /* 0x0006881c01007387 */ /* 0x0103e20000100800 */
[----:B0-----:R-:W-:-:S03]  /*9a50*/  IMAD.MOV.U32 R0, RZ, RZ, R29 ;  /* 0x000000ffff007224 */ /* 0x001fc600078e001d */
[----:B-1----:R-:W4:Y:S04]  /*9a60*/  LDL.LU.64 R28, [R1+0x248] ;  /* 0x00024800011c7983 */ /* 0x002f280000300a00 */
[----:B------:R3:W-:Y:S02]  /*9a70*/  STL [R1+0x684], R0 ;  /* 0x0006840001007387 */ /* 0x0007e40000100800 */
[----:B---3--:R-:W-:Y:S02]  /*9a80*/  IMAD.MOV.U32 R0, RZ, RZ, R7 ;  /* 0x000000ffff007224 */ /* 0x008fe400078e0007 */
[----:B------:R0:W-:Y:S04]  /*9a90*/  STL [R1+0x690], R6 ;  /* 0x0006900601007387 */ /* 0x0001e80000100800 */
[----:B0-----:R-:W3:Y:S04]  /*9aa0*/  LDL.LU.64 R6, [R1+0x1c8] ;  /* 0x0001c80001067983 */ /* 0x001ee80000300a00 */
        /* <DEDUP_REMOVED lines=9> */
[----:B------:R-:W-:Y:S04]  /*9b40*/  STL [R1+0x6a8], R22 ;  /* 0x0006a81601007387 */ /* 0x000fe80000100800 */
[----:B------:R-:W5:Y:S01]  /*9b50*/  LDL.LU.64 R24, [R1+0x270] ;  /* 0x0002700001187983 */ /* 0x000f620000300a00 */
[----:B0-----:R-:W-:-:S05]  /*9b60*/  IMAD.MOV.U32 R0, RZ, RZ, R23 ;  /* 0x000000ffff007224 */ /* 0x001fca00078e0017 */
[----:B------:R0:W-:Y:S04]  /*9b70*/  STL [R1+0x6a4], R0 ;  /* 0x0006a40001007387 */ /* 0x0001e80000100800 */
[----:B------:R-:W-:Y:S01]  /*9b80*/  STL [R1+0x6b0], R4 ;  /* 0x0006b00401007387 */ /* 0x000fe20000100800 */
[----:B0-----:R-:W-:-:S03]  /*9b90*/  IMAD.MOV.U32 R0, RZ, RZ, R5 ;  /* 0x000000ffff007224 */ /* 0x001fc600078e0005 */
[----:B------:R-:W5:Y:S04]  /*9ba0*/  LDL.LU.64 R22, [R1+0x1e0] ;  /* 0x0001e00001167983 */ /* 0x000f680000300a00 */
[----:B------:R0:W-:Y:S02]  /*9bb0*/  STL [R1+0x6ac], R0 ;  /* 0x0006ac0001007387 */ /* 0x0001e40000100800 */
[----:B0-----:R-:W-:Y:S02]  /*9bc0*/  IMAD.MOV.U32 R0, RZ, RZ, R3 ;  /* 0x000000ffff007224 */ /* 0x001fe400078e0003 */
[----:B------:R0:W-:Y:S04]  /*9bd0*/  STL [R1+0x6b8], R2 ;  /* 0x0006b80201007387 */ /* 0x0001e80000100800 */
[----:B0-----:R-:W5:Y:S04]  /*9be0*/  LDL.LU.64 R2, [R1+0x288] ;  /* 0x0002880001027983 */ /* 0x001f680000300a00 */
        /* <DEDUP_REMOVED lines=14> */
[----:B------:R-:W-:Y:S04]  /*9cd0*/  STL [R1+0x6d8], R12 ;  /* 0x0006d80c01007387 */ /* 0x000fe80000100800 */
[----:B------:R-:W2:Y:S04]  /*9ce0*/  LDL.LU.64 R4, [R1+0x2a0] ;  /* 0x0002a00001047983 */ /* 0x000ea80000300a00 */
[----:B------:R4:W-:Y:S02]  /*9cf0*/  STL [R1+0x6d4], R0 ;  /* 0x0006d40001007387 */ /* 0x0009e40000100800 */
[----:B----4-:R-:W-:-:S02]  /*9d00*/  IMAD.MOV.U32 R0, RZ, RZ, R29 ;  /* 0x000000ffff007224 */ /* 0x010fc400078e001d */
[----:B------:R-:W-:Y:S04]  /*9d10*/  STL [R1+0x6e0], R28 ;  /* 0x0006e01c01007387 */ /* 0x000fe80000100800 */
[----:B------:R-:W4:Y:S04]  /*9d20*/  LDL.LU.64 R12, [R1+0x208] ;  /* 0x00020800010c7983 */ /* 0x000f280000300a00 */
[----:B------:R0:W-:Y:S04]  /*9d30*/  STL [R1+0x6dc], R0 ;  /* 0x0006dc0001007387 */ /* 0x0001e80000100800 */
[----:B---3--:R1:W-:Y:S01]  /*9d40*/  STL [R1+0x6e8], R6 ;  /* 0x0006e80601007387 */ /* 0x0083e20000100800 */
[----:B0-----:R-:W-:-:S03]  /*9d50*/  IMAD.MOV.U32 R0, RZ, RZ, R7 ;  /* 0x000000ffff007224 */ /* 0x001fc600078e0007 */
[----:B------:R-:W3:Y:S04]  /*9d60*/  LDL.LU.64 R28, [R1+0x2b0] ;  /* 0x0002b000011c7983 */ /* 0x000ee80000300a00 */
[----:B-----5:R-:W-:Y:S04]  /*9d70*/  STL [R1+0x6f0], R10 ;  /* 0x0006f00a01007387 */ /* 0x020fe80000100800 */
[----:B------:R0:W-:Y:S04]  /*9d80*/  STL [R1+0x6e4], R0 ;  /* 0x0006e40001007387 */ /* 0x0001e80000100800 */
[----:B-1----:R-:W5:Y:S01]  /*9d90*/  LDL.LU.64 R6, [R1+0x210] ;  /* 0x0002100001067983 */ /* 0x002f620000300a00 */
[----:B0-----:R-:W-:-:S03]  /*9da0*/  IMAD.MOV.U32 R0, RZ, RZ, R11 ;  /* 0x000000ffff007224 */ /* 0x001fc600078e000b */
[----:B------:R-:W-:Y:S04]  /*9db0*/  STL [R1+0x6f8], R20 ;  /* 0x0006f81401007387 */ /* 0x000fe80000100800 */
[----:B------:R0:W-:Y:S04]  /*9dc0*/  STL [R1+0x6ec], R0 ;  /* 0x0006ec0001007387 */ /* 0x0001e80000100800 */
[----:B------:R-:W5:Y:S01]  /*9dd0*/  LDL.LU.64 R10, [R1+0x2b8] ;  /* 0x0002b800010a7983 */ /* 0x000f620000300a00 */
[----:B0-----:R-:W-:-:S03]  /*9de0*/  IMAD.MOV.U32 R0, RZ, RZ, R21 ;  /* 0x000000ffff007224 */ /* 0x001fc600078e0015 */
[----:B------:R-:W-:Y:S04]  /*9df0*/  STL [R1+0x700], R24 ;  /* 0x0007001801007387 */ /* 0x000fe80000100800 */
[----:B------:R0:W-:Y:S04]  /*9e00*/  STL [R1+0x6f4], R0 ;  /* 0x0006f40001007387 */ /* 0x0001e80000100800 */
[----:B------:R-:W5:Y:S01]  /*9e10*/  LDL.LU.64 R20, [R1+0x220] ;  /* 0x0002200001147983 */ /* 0x000f620000300a00 */
[----:B0-----:R-:W-:-:S03]  /*9e20*/  IMAD.MOV.U32 R0, RZ, RZ, R25 ;  /* 0x000000ffff007224 */ /* 0x001fc600078e0019 */
[----:B------:R-:W-:Y:S04]  /*9e30*/  STL [R1+0x708], R22 ;  /* 0x0007081601007387 */ /* 0x000fe80000100800 */
[----:B------:R0:W-:Y:S02]  /*9e40*/  STL [R1+0x6fc], R0 ;  /* 0x0006fc0001007387 */ /* 0x0001e40000100800 */
[----:B0-----:R-:W-:Y:S02]  /*9e50*/  IMAD.MOV.U32 R0, RZ, RZ, R23 ;  /* 0x000000ffff007224 */ /* 0x001fe400078e0017 */
[----:B------:R-:W5:Y:S04]  /*9e60*/  LDL.LU.64 R22, [R1+0x2c8] ;  /* 0x0002c80001167983 */ /* 0x000f680000300a00 */
        /* <DEDUP_REMOVED lines=23> */
[----:B---3--:R-:W-:Y:S04]  /*9fe0*/  STL [R1+0x740], R28 ;  /* 0x0007401c01007387 */ /* 0x008fe80000100800 */
[----:B------:R0:W-:Y:S04]  /*9ff0*/  STL [R1+0x734], R0 ;  /* 0x0007340001007387 */ /* 0x0001e80000100800 */
[----:B-1----:R-:W3:Y:S01]  /*a000*/  LDL.LU.64 R12, [R1+0x2f0] ;  /* 0x0002f000010c7983 */ /* 0x002ee20000300a00 */
[----:B0-----:R-:W-:-:S03]  /*a010*/  IMAD.MOV.U32 R0, RZ, RZ, R29 ;  /* 0x000000ffff007224 */ /* 0x001fc600078e001d */
[----:B-----5:R-:W-:Y:S04]  /*a020*/  STL [R1+0x748], R6 ;  /* 0x0007480601007387 */ /* 0x020fe80000100800 */
[----:B------:R0:W-:Y:S04]  /*a030*/  STL [R1+0x73c], R0 ;  /* 0x00073c0001007387 */ /* 0x0001e80000100800 */
[----:B------:R-:W4:Y:S01]  /*a040*/  LDL.LU.64 R28, [R1+0x250] ;  /* 0x00025000011c7983 */ /* 0x000f220000300a00 */
        /* <DEDUP_REMOVED lines=9> */
[----:B------:R-:W5:Y:S04]  /*a0e0*/  LDL.LU.64 R20, [R1+0x308] ;  /* 0x0003080001147983 */ /* 0x000f680000300a00 */
[----:B------:R0:W-:Y:S04]  /*a0f0*/  STL [R1+0x754], R0 ;  /* 0x0007540001007387 */ /* 0x0001e80000100800 */
[----:B------:R-:W-:Y:S04]  /*a100*/  STL [R1+0x760], R22 ;  /* 0x0007601601007387 */ /* 0x000fe80000100800 */
[----:B------:R-:W5:Y:S01]  /*a110*/  LDL.LU.64 R24, [R1+0x268] ;  /* 0x0002680001187983 */ /* 0x000f620000300a00 */
[----:B0-----:R-:W-:-:S05]  /*a120*/  IMAD.MOV.U32 R0, RZ, RZ, R23 ;  /* 0x000000ffff007224 */ /* 0x001fca00078e0017 */
        /* <DEDUP_REMOVED lines=9> */
[----:B------:R1:W-:Y:S04]  /*a1c0*/  STL [R1+0x778], R16 ;  /* 0x0007781001007387 */ /* 0x0003e80000100800 */
[----:B------:R-:W5:Y:S01]  /*a1d0*/  LDL.LU.64 R6, [R1+0x318] ;  /* 0x0003180001067983 */ /* 0x000f620000300a00 */
[----:B0-----:R-:W-:-:S03]  /*a1e0*/  IMAD.MOV.U32 R0, RZ, RZ, R17 ;  /* 0x000000ffff007224 */ /* 0x001fc600078e0011 */
[----:B------:R-:W-:Y:S04]  /*a1f0*/  STL [R1+0x780], R14 ;  /* 0x0007800e01007387 */ /* 0x000fe80000100800 */
[----:B------:R0:W-:Y:S04]  /*a200*/  STL [R1+0x774], R0 ;  /* 0x0007740001007387 */ /* 0x0001e80000100800 */
[----:B-1----:R-:W5:Y:S01]  /*a210*/  LDL.LU.64 R16, [R1+0x280] ;  /* 0x0002800001107983 */ /* 0x002f620000300a00 */
[----:B0-----:R-:W-:-:S03]  /*a220*/  IMAD.MOV.U32 R0, RZ, RZ, R15 ;  /* 0x000000ffff007224 */ /* 0x001fc600078e000f */
[----:B--2---:R-:W-:Y:S04]  /*a230*/  STL [R1+0x788], R4 ;  /* 0x0007880401007387 */ /* 0x004fe80000100800 */
[----:B------:R0:W-:Y:S04]  /*a240*/  STL [R1+0x77c], R0 ;  /* 0x00077c0001007387 */ /* 0x0001e80000100800 */
[----:B------:R-:W2:Y:S04]  /*a250*/  LDL.LU.64 R14, [R1+0x320] ;  /* 0x00032000010e7983 */ /* 0x000ea80000300a00 */
[----:B------:R-:W2:Y:S01]  /*a260*/  LDL.LU.64 R22, [R1+0xd8] ;  /* 0x0000d80001167983 */ /* 0x000ea20000300a00 */
[----:B0-----:R-:W-:-:S05]  /*a270*/  IMAD.MOV.U32 R0, RZ, RZ, R5 ;  /* 0x000000ffff007224 */ /* 0x001fca00078e0005 */
[----:B------:R0:W-:Y:S04]  /*a280*/  STL [R1+0x784], R0 ;  /* 0x0007840001007387 */ /* 0x0001e80000100800 */
[----:B---3--:R1:W-:Y:S01]  /*a290*/  STL [R1+0x790], R12 ;  /* 0x0007900c01007387 */ /* 0x0083e20000100800 */
[----:B0-----:R-:W-:-:S03]  /*a2a0*/  IMAD.MOV.U32 R0, RZ, RZ, R13 ;  /* 0x000000ffff007224 */ /* 0x001fc600078e000d */
[----:B-1----:R-:W3:Y:S04]  /*a2b0*/  LDL.LU.64 R12, [R1+0x328] ;  /* 0x00032800010c7983 */ /* 0x002ee80000300a00 */
[----:B------:R0:W-:Y:S04]  /*a2c0*/  STL [R1+0x78c], R0 ;  /* 0x00078c0001007387 */ /* 0x0001e80000100800 */
[----:B----4-:R1:W-:Y:S01]  /*a2d0*/  STL [R1+0x798], R28 ;  /* 0x0007981c01007387 */ /* 0x0103e20000100800 */
[----:B0-----:R-:W-:-:S03]  /*a2e0*/  IMAD.MOV.U32 R0, RZ, RZ, R29 ;  /* 0x000000ffff007224 */ /* 0x001fc600078e001d */
[----:B------:R-:W4:Y:S04]  /*a2f0*/  LDL.LU.64 R4, [R1+0x298] ;  /* 0x0002980001047983 */ /* 0x000f280000300a00 */
[----:B-----5:R-:W-:Y:S04]  /*a300*/  STL [R1+0x7a0], R8 ;  /* 0x0007a00801007387 */ /* 0x020fe80000100800 */
[----:B------:R0:W-:Y:S04]  /*a310*/  STL [R1+0x794], R0 ;  /* 0x0007940001007387 */ /* 0x0001e80000100800 */
[----:B-1----:R-:W5:Y:S01]  /*a320*/  LDL.LU.64 R28, [R1+0x330] ;  /* 0x00033000011c7983 */ /* 0x002f620000300a00 */
[----:B0-----:R-:W-:-:S03]  /*a330*/  IMAD.MOV.U32 R0, RZ, RZ, R9 ;  /* 0x000000ffff007224 */ /* 0x001fc600078e0009 */
[----:B------:R-:W-:Y:S04]  /*a340*/  STL [R1+0x7a8], R10 ;  /* 0x0007a80a01007387 */ /* 0x000fe80000100800 */
[----:B------:R0:W-:Y:S04]  /*a350*/  STL [R1+0x79c], R0 ;  /* 0x00079c0001007387 */ /* 0x0001e80000100800 */
[----:B------:R-:W-:Y:S01]  /*a360*/  STL [R1+0x7b0], R20 ;  /* 0x0007b01401007387 */ /* 0x000fe20000100800 */
[----:B0-----:R-:W-:-:S05]  /*a370*/  IMAD.MOV.U32 R0, RZ, RZ, R11 ;  /* 0x000000ffff007224 */ /* 0x001fca00078e000b */
        /* <DEDUP_REMOVED lines=14> */
[----:B------:R-:W-:Y:S04]  /*a460*/  STL [R1+0x7d0], R6 ;  /* 0x0007d00601007387 */ /* 0x000fe80000100800 */
[----:B------:R0:W-:Y:S04]  /*a470*/  STL [R1+0x7c4], R0 ;  /* 0x0007c40001007387 */ /* 0x0001e80000100800 */
[----:B-1----:R-:W5:Y:S01]  /*a480*/  LDL.LU.64 R18, [R1+0x340] ;  /* 0x0003400001127983 */ /* 0x002f620000300a00 */
[----:B0-----:R-:W-:-:S03]  /*a490*/  IMAD.MOV.U32 R0, RZ, RZ, R7 ;  /* 0x000000ffff007224 */ /* 0x001fc600078e0007 */
[----:B------:R-:W-:Y:S04]  /*a4a0*/  STL [R1+0x7d8], R16 ;  /* 0x0007d81001007387 */ /* 0x000fe80000100800 */
[----:B------:R0:W-:Y:S02]  /*a4b0*/  STL [R1+0x7cc], R0 ;  /* 0x0007cc0001007387 */ /* 0x0001e40000100800 */
[----:B0-----:R-:W-:Y:S02]  /*a4c0*/  IMAD.MOV.U32 R0, RZ, RZ, R17 ;  /* 0x000000ffff007224 */ /* 0x001fe400078e0011 */
[----:B------:R-:W5:Y:S04]  /*a4d0*/  LDL.LU.64 R16, [R1+0xc8] ;  /* 0x0000c80001107983 */ /* 0x000f680000300a00 */
[----:B------:R2:W-:Y:S02]  /*a4e0*/  STL [R1+0x7d4], R0 ;  /* 0x0007d40001007387 */ /* 0x0005e40000100800 */
[----:B--2---:R-:W-:-:S02]  /*a4f0*/  IMAD.MOV.U32 R0, RZ, RZ, R15 ;  /* 0x000000ffff007224 */ /* 0x004fc400078e000f */
[----:B------:R0:W-:Y:S04]  /*a500*/  STL [R1+0x7e0], R14 ;  /* 0x0007e00e01007387 */ /* 0x0001e80000100800 */
[----:B------:R-:W-:Y:S04]  /*a510*/  STL [R1+0x7e8], R22 ;  /* 0x0007e81601007387 */ /* 0x000fe80000100800 */
[----:B------:R1:W-:Y:S04]  /*a520*/  STL [R1+0x7dc], R0 ;  /* 0x0007dc0001007387 */ /* 0x0003e80000100800 */
[----:B0-----:R-:W2:Y:S01]  /*a530*/  LDL.LU.64 R14, [R1+0x348] ;  /* 0x00034800010e7983 */ /* 0x001ea20000300a00 */
[----:B-1----:R-:W-:-:S03]  /*a540*/  IMAD.MOV.U32 R0, RZ, RZ, R23 ;  /* 0x000000ffff007224 */ /* 0x002fc600078e0017 */
[----:B---3--:R-:W-:Y:S04]  /*a550*/  STL [R1+0x7f0], R12 ;  /* 0x0007f00c01007387 */ /* 0x008fe80000100800 */
[----:B------:R0:W-:Y:S02]  /*a560*/  STL [R1+0x7e4], R0 ;  /* 0x0007e40001007387 */ /* 0x0001e40000100800 */
[----:B0-----:R-:W-:Y:S02]  /*a570*/  IMAD.MOV.U32 R0, RZ, RZ, R13 ;  /* 0x000000ffff007224 */ /* 0x001fe400078e000d */
[----:B----4-:R-:W-:Y:S04]  /*a580*/  STL [R1+0x7f8], R4 ;  /* 0x0007f80401007387 */ /* 0x010fe80000100800 */
[----:B------:R0:W-:Y:S04]  /*a590*/  STL [R1+0x7ec], R0 ;  /* 0x0007ec0001007387 */ /* 0x0001e80000100800 */
[----:B------:R-:W3:Y:S01]  /*a5a0*/  LDL.LU.64 R12, [R1+0x2c0] ;  /* 0x0002c000010c7983 */ /* 0x000ee20000300a00 */
[----:B0-----:R-:W-:-:S03]  /*a5b0*/  IMAD.MOV.U32 R0, RZ, RZ, R5 ;  /* 0x000000ffff007224 */ /* 0x001fc600078e0005 */
[----:B-----5:R-:W-:Y:S04]  /*a5c0*/  STL [R1+0x800], R28 ;  /* 0x0008001c01007387 */ /* 0x020fe80000100800 */
[----:B------:R0:W-:Y:S02]  /*a5d0*/  STL [R1+0x7f4], R0 ;  /* 0x0007f40001007387 */ /* 0x0001e40000100800 */
[----:B0-----:R-:W-:Y:S02]  /*a5e0*/  IMAD.MOV.U32 R0, RZ, RZ, R29 ;  /* 0x000000ffff007224 */ /* 0x001fe400078e001d */
[----:B------:R-:W4:Y:S04]  /*a5f0*/  LDL.LU.64 R28, [R1+0xc0] ;  /* 0x0000c000011c7983 */ /* 0x000f280000300a00 */
[----:B----4-:R0:W-:Y:S04]  /*a600*/  STL.64 [R1+0x12e8], R28 ;  /* 0x0012e81c01007387 */ /* 0x0101e80000100a00 */
[----:B------:R1:W-:Y:S04]  /*a610*/  STL [R1+0x7fc], R0 ;  /* 0x0007fc0001007387 */ /* 0x0003e80000100800 */
[----:B0-----:R-:W4:Y:S01]  /*a620*/  LDL.LU.64 R28, [R1+0x350] ;  /* 0x00035000011c7983 */ /* 0x001f220000300a00 */
[----:B-1----:R-:W-:-:S03]  /*a630*/  IMAD.MOV.U32 R0, RZ, RZ, R11 ;  /* 0x000000ffff007224 */ /* 0x002fc600078e000b */
[----:B------:R0:W-:Y:S04]  /*a640*/  STL [R1+0x808], R10 ;  /* 0x0008080a01007387 */ /* 0x0001e80000100800 */
[----:B0-----:R-:W5:Y:S04]  /*a650*/  LDL.LU.64 R10, [R1+0x358] ;  /* 0x00035800010a7983 */ /* 0x001f680000300a00 */
[----:B------:R0:W-:Y:S04]  /*a660*/  STL [R1+0x804], R0 ;  /* 0x0008040001007387 */ /* 0x0001e80000100800 */
[----:B------:R-:W-:Y:S04]  /*a670*/  STL [R1+0x810], R20 ;  /* 0x0008101401007387 */ /* 0x000fe80000100800 */
[----:B------:R-:W5:Y:S01]  /*a680*/  LDL.LU.64 R26, [R1+0x2d0] ;  /* 0x0002d000011a7983 */ /* 0x000f620000300a00 */
[----:B0-----:R-:W-:-:S03]  /*a690*/  IMAD.MOV.U32 R0, RZ, RZ, R21 ;  /* 0x000000ffff007224 */ /* 0x001fc600078e0015 */
[----:B------:R-:W5:Y:S04]  /*a6a0*/  LDL.LU.64 R8, [R1+0x360] ;  /* 0x0003600001087983 */ /* 0x000f680000300a00 */
        /* <DEDUP_REMOVED lines=16> */
[----:B--2---:R1:W-:Y:S04]  /*a7b0*/  STL [R1+0x830], R14 ;  /* 0x0008300e01007387 */ /* 0x0043e80000100800 */
[----:B0-----:R-:W2:Y:S04]  /*a7c0*/  LDL.LU R0, [R1+0x390] ;  /* 0x0003900001007983 */ /* 0x001ea80000300800 */
[----:B------:R-:W2:Y:S01]  /*a7d0*/  LDL.LU.64 R18, [R1+0x2f8] ;  /* 0x0002f80001127983 */ /* 0x000ea20000300a00 */
[----:B-1----:R-:W-:-:S03]  /*a7e0*/  IMAD.MOV.U32 R14, RZ, RZ, R15 ;  /* 0x000000ffff0e7224 */ /* 0x002fc600078e000f */
[----:B------:R-:W2:Y:S04]  /*a7f0*/  LDL.LU.64 R16, [R1+0x380] ;  /* 0x0003800001107983 */ /* 0x000ea80000300a00 */
[----:B------:R0:W-:Y:S04]  /*a800*/  STL [R1+0x82c], R14 ;  /* 0x00082c0e01007387 */ /* 0x0001e80000100800 */
[----:B---3--:R1:W-:Y:S04]  /*a810*/  STL [R1+0x838], R12 ;  /* 0x0008380c01007387 */ /* 0x0083e80000100800 */
[----:B------:R-:W3:Y:S01]  /*a820*/  LDL.LU R15, [R1+0x394] ;  /* 0x00039400010f7983 */ /* 0x000ee20000300800 */
[----:B0-----:R-:W-:-:S03]  /*a830*/  IMAD.MOV.U32 R14, RZ, RZ, R13 ;  /* 0x000000ffff0e7224 */ /* 0x001fc600078e000d */
[----:B-1----:R-:W2:Y:S04]  /*a840*/  LDL.LU.64 R12, [R1+0xa8] ;  /* 0x0000a800010c7983 */ /* 0x002ea80000300a00 */
[----:B------:R0:W-:Y:S04]  /*a850*/  STL [R1+0x834], R14 ;  /* 0x0008340e01007387 */ /* 0x0001e80000100800 */
[----:B----4-:R1:W-:Y:S01]  /*a860*/  STL [R1+0x840], R28 ;  /* 0x0008401c01007387 */ /* 0x0103e20000100800 */
[----:B0-----:R-:W-:-:S03]  /*a870*/  IMAD.MOV.U32 R14, RZ, RZ, R29 ;  /* 0x000000ffff0e7224 */ /* 0x001fc600078e001d */
[----:B-1----:R-:W4:Y:S04]  /*a880*/  LDL.LU.64 R28, [R1+0x12e8] ;  /* 0x0012e800011c7983 */ /* 0x002f280000300a00 */
[----:B----4-:R-:W-:Y:S04]  /*a890*/  STL [R1+0x848], R28 ;  /* 0x0008481c01007387 */ /* 0x010fe80000100800 */
[----:B------:R0:W-:Y:S02]  /*a8a0*/  STL [R1+0x83c], R14 ;  /* 0x00083c0e01007387 */ /* 0x0001e40000100800 */
[----:B0-----:R-:W-:-:S02]  /*a8b0*/  IMAD.MOV.U32 R14, RZ, RZ, R29 ;  /* 0x000000ffff0e7224 */ /* 0x001fc400078e001d */
[----:B------:R-:W4:Y:S04]  /*a8c0*/  LDL.LU.64 R28, [R1+0x388] ;  /* 0x00038800011c7983 */ /* 0x000f280000300a00 */
[----:B------:R0:W-:Y:S04]  /*a8d0*/  STL [R1+0x844], R14 ;  /* 0x0008440e01007387 */ /* 0x0001e80000100800 */
[----:B-----5:R1:W-:Y:S01]  /*a8e0*/  STL [R1+0x850], R10 ;  /* 0x0008500a01007387 */ /* 0x0203e20000100800 */
[----:B0-----:R-:W-:-:S03]  /*a8f0*/  IMAD.MOV.U32 R14, RZ, RZ, R11 ;  /* 0x000000ffff0e7224 */ /* 0x001fc600078e000b */
[----:B-1----:R-:W5:Y:S04]  /*a900*/  LDL.LU.64 R10, [R1+0x12e0] ;  /* 0x0012e000010a7983 */ /* 0x002f680000300a00 */
[----:B------:R-:W-:Y:S04]  /*a910*/  STL [R1+0x858], R26 ;  /* 0x0008581a01007387 */ /* 0x000fe80000100800 */
[----:B------:R0:W-:Y:S04]  /*a920*/  STL [R1+0x84c], R14 ;  /* 0x00084c0e01007387 */ /* 0x0001e80000100800 */
[----:B------:R1:W-:Y:S01]  /*a930*/  STL [R1+0x860], R8 ;  /* 0x0008600801007387 */ /* 0x0003e20000100800 */
[----:B0-----:R-:W-:-:S02]  /*a940*/  IMAD.MOV.U32 R14, RZ, RZ, R27 ;  /* 0x000000ffff0e7224 */ /* 0x001fc400078e001b */
[----:B-1----:R-:W-:-:S03]  /*a950*/  IMAD.MOV.U32 R8, RZ, RZ, R9 ;  /* 0x000000ffff087224 */ /* 0x002fc600078e0009 */
[----:B------:R-:W-:Y:S04]  /*a960*/  STL [R1+0x854], R14 ;  /* 0x0008540e01007387 */ /* 0x000fe80000100800 */
        /* <DEDUP_REMOVED lines=18> */
[----:B------:R0:W-:Y:S01]  /*aa90*/  STL [R1+0x88c], R2 ;  /* 0x00088c0201007387 */ /* 0x0001e20000100800 */
[----:B--2---:R-:W-:Y:S02]  /*aaa0*/  IMAD R0, R0, c[0x0][0x184], RZ ;  /* 0x0000610000007a24 */ /* 0x004fe400078e02ff */
[----:B------:R-:W-:Y:S01]  /*aab0*/  IMAD.MOV.U32 R3, RZ, RZ, R17 ;  /* 0x000000ffff037224 */ /* 0x000fe200078e0011 */
[----:B------:R-:W-:Y:S01]  /*aac0*/  STL [R1+0x898], R18 ;  /* 0x0008981201007387 */ /* 0x000fe20000100800 */
[----:B0-----:R-:W-:-:S03]  /*aad0*/  IMAD.MOV.U32 R2, RZ, RZ, R19 ;  /* 0x000000ffff027224 */ /* 0x001fc600078e0013 */
[----:B------:R-:W-:Y:S01]  /*aae0*/  STL [R1+0x8a0], R16 ;  /* 0x0008a01001007387 */ /* 0x000fe20000100800 */
[----:B------:R-:W-:-:S03]  /*aaf0*/  LEA R14, P1, R0, c[0x0][0x160], 0x1 ;  /* 0x00005800000e7a11 */ /* 0x000fc600078208ff */
[----:B------:R3:W-:Y:S01]  /*ab00*/  STL [R1+0x894], R2 ;  /* 0x0008940201007387 */ /* 0x0007e20000100800 */
[----:B------:R-:W-:-:S03]  /*ab10*/  IMAD.MOV.U32 R8, RZ, RZ, c[0x0][0x188] ;  /* 0x00006200ff087624 */ /* 0x000fc600078e00ff */
[----:B------:R0:W-:Y:S01]  /*ab20*/  STL [R1+0x89c], R3 ;  /* 0x00089c0301007387 */ /* 0x0001e20000100800 */
[----:B---3--:R-:W-:-:S03]  /*ab30*/  IMAD R2, R15, c[0x0][0x184], RZ ;  /* 0x000061000f027a24 */ /* 0x008fc600078e02ff */
[----:B------:R1:W-:Y:S01]  /*ab40*/  STL [R1+0x8a8], R12 ;  /* 0x0008a80c01007387 */ /* 0x0003e20000100800 */
[----:B------:R-:W-:Y:S01]  /*ab50*/  LEA.HI.X.SX32 R15, R0, c[0x0][0x164], 0x1, P1 ;  /* 0x00005900000f7a11 */ /* 0x000fe200008f0eff */
[----:B0-----:R-:W-:Y:S02]  /*ab60*/  IMAD.MOV.U32 R3, RZ, RZ, R13 ;  /* 0x000000ffff037224 */ /* 0x001fe400078e000d */
[----:B------:R-:W-:-:S03]  /*ab70*/  IMAD R4, R8, 0x7f, RZ ;  /* 0x0000007f08047824 */ /* 0x000fc600078e02ff */
[----:B------:R0:W-:Y:S01]  /*ab80*/  STL [R1+0x8a4], R3 ;  /* 0x0008a40301007387 */ /* 0x0001e20000100800 */
[----:B-1----:R-:W-:-:S04]  /*ab90*/  LEA R12, P0, R2, c[0x0][0x160], 0x1 ;  /* 0x00005800020c7a11 */ /* 0x002fc800078008ff */
[----:B------:R-:W-:Y:S01]  /*aba0*/  LEA.HI.X.SX32 R13, R2, c[0x0][0x164], 0x1, P0 ;  /* 0x00005900020d7a11 */ /* 0x000fe200000f0eff */
[----:B0-----:R-:W-:-:S04]  /*abb0*/  IMAD.WIDE R2, R4, 0x2, R14 ;  /* 0x0000000204027825 */ /* 0x001fc800078e020e */
[----:B------:R-:W-:-:S04]  /*abc0*/  IMAD.WIDE R4, R4, 0x2, R12 ;  /* 0x0000000204047825 */ /* 0x000fc800078e020c */
[C---:B------:R-:W-:Y:S02]  /*abd0*/  IMAD R6, R8.reuse, 0x7d, RZ ;  /* 0x0000007d08067824 */ /* 0x040fe400078e02ff */
[----:B----4-:R-:W-:Y:S01]  /*abe0*/  IMAD.MOV.U32 R0, RZ, RZ, R29 ;  /* 0x000000ffff007224 */ /* 0x010fe200078e001d */
[----:B------:R-:W-:Y:S04]  /*abf0*/  STL [R1+0x8b0], R28 ;  /* 0x0008b01c01007387 */ /* 0x000fe80000100800 */
[----:B------:R-:W-:Y:S04]  /*ac00*/  STL.64 [R1+0x3c0], R14 ;  /* 0x0003c00e01007387 */ /* 0x000fe80000100a00 */
[----:B------:R0:W-:Y:S02]  /*ac10*/  STL [R1+0x8ac], R0 ;  /* 0x0008ac0001007387 */ /* 0x0001e40000100800 */
[----:B0-----:R-:W-:-:S02]  /*ac20*/  IMAD R0, R8, 0x7e, RZ ;  /* 0x0000007e08007824 */ /* 0x001fc400078e02ff */
[----:B-----5:R-:W-:Y:S04]  /*ac30*/  STL [R1+0x8b8], R10 ;  /* 0x0008b80a01007387 */ /* 0x020fe80000100800 */
[----:B------:R-:W-:Y:S04]  /*ac40*/  STL.64 [R1+0x3c8], R12 ;  /* 0x0003c80c01007387 */ /* 0x000fe80000100a00 */
[----:B------:R-:W-:Y:S04]  /*ac50*/  STL [R1+0x8b4], R11 ;  /* 0x0008b40b01007387 */ /* 0x000fe80000100800 */
[----:B------:R-:W-:Y:S04]  /*ac60*/  STL [R1+0x8c0], R2 ;  /* 0x0008c00201007387 */ /* 0x000fe80000100800 */
[----:B------:R0:W-:Y:S04]  /*ac70*/  STL [R1+0x8bc], R3 ;  /* 0x0008bc0301007387 */ /* 0x0001e80000100800 */
[----:B------:R-:W-:Y:S01]  /*ac80*/  STL [R1+0x8c8], R4 ;  /* 0x0008c80401007387 */ /* 0x000fe20000100800 */
[----:B0-----:R-:W-:-:S03]  /*ac90*/  IMAD.WIDE R2, R0, 0x2, R14 ;  /* 0x0000000200027825 */ /* 0x001fc600078e020e */
[----:B------:R0:W-:Y:S04]  /*aca0*/  STL [R1+0x8c4], R5 ;  /* 0x0008c40501007387 */ /* 0x0001e80000100800 */
[----:B------:R-:W-:Y:S04]  /*acb0*/  STL [R1+0x8d0], R2 ;  /* 0x0008d00201007387 */ /* 0x000fe80000100800 */
[----:B------:R1:W-:Y:S01]  /*acc0*/  STL [R1+0x8cc], R3 ;  /* 0x0008cc0301007387 */ /* 0x0003e20000100800 */
[----:B0-----:R-:W-:-:S04]  /*acd0*/  IMAD.WIDE R4, R0, 0x2, R12 ;  /* 0x0000000200047825 */ /* 0x001fc800078e020c */
[----:B------:R-:W-:Y:S01]  /*ace0*/  IMAD R0, R8, 0x7c, RZ ;  /* 0x0000007c08007824 */ /* 0x000fe200078e02ff */
[----:B------:R-:W-:Y:S01]  /*acf0*/  STL [R1+0x8d8], R4 ;  /* 0x0008d80401007387 */ /* 0x000fe20000100800 */
[----:B-1----:R-:W-:-:S03]  /*ad00*/  IMAD.WIDE R2, R6, 0x2, R14 ;  /* 0x0000000206027825 */ /* 0x002fc600078e020e */
[----:B------:R0:W-:Y:S01]  /*ad10*/  STL [R1+0x8d4], R5 ;  /* 0x0008d40501007387 */ /* 0x0001e20000100800 */
[----:B------:R-:W-:-:S03]  /*ad20*/  IMAD.WIDE R6, R6, 0x2, R12 ;  /* 0x0000000206067825 */ /* 0x000fc600078e020c */
[----:B------:R-:W-:Y:S04]  /*ad30*/  STL [R1+0x8e0], R2 ;  /* 0x0008e00201007387 */ /* 0x000fe80000100800 */
[----:B------:R1:W-:Y:S04]  /*ad40*/  STL [R1+0x8dc], R3 ;  /* 0x0008dc0301007387 */ /* 0x0003e80000100800 */
[----:B------:R2:W-:Y:S01]  /*ad50*/  STL [R1+0x8e8], R6 ;  /* 0x0008e80601007387 */ /* 0x0005e20000100800 */
[----:B0-----:R-:W-:-:S04]  /*ad60*/  IMAD.WIDE R4, R0, 0x2, R12 ;  /* 0x0000000200047825 */ /* 0x001fc800078e020c */
[----:B-1----:R-:W-:Y:S01]  /*ad70*/  IMAD.WIDE R2, R0, 0x2, R14 ;  /* 0x0000000200027825 */ /* 0x002fe200078e020e */
[----:B------:R-:W-:Y:S03]  /*ad80*/  STL [R1+0x8e4], R7 ;  /* 0x0008e40701007387 */ /* 0x000fe60000100800 */
[C---:B--2---:R-:W-:Y:S01]  /*ad90*/  IMAD R6, R8.reuse, 0x7b, RZ ;  /* 0x0000007b08067824 */ /* 0x044fe200078e02ff */
[----:B------:R-:W-:Y:S04]  /*ada0*/  STL [R1+0x8f0], R2 ;  /* 0x0008f00201007387 */ /* 0x000fe80000100800 */
[----:B------:R0:W-:Y:S01]  /*adb0*/  STL [R1+0x8ec], R3 ;  /* 0x0008ec0301007387 */ /* 0x0001e20000100800 */
[----:B------:R-:W-:-:S03]  /*adc0*/  IMAD R0, R8, 0x7a, RZ ;  /* 0x0000007a08007824 */ /* 0x000fc600078e02ff */
[----:B------:R-:W-:Y:S01]  /*add0*/  STL [R1+0x8f8], R4 ;  /* 0x0008f80401007387 */ /* 0x000fe20000100800 */
[----:B0-----:R-:W-:-:S03]  /*ade0*/  IMAD.WIDE R2, R6, 0x2, R14 ;  /* 0x0000000206027825 */ /* 0x001fc600078e020e */
        /* <DEDUP_REMOVED lines=403> */
[----:B------:R-:W-:-:S03]  /*c720*/  IMAD.SHL.U32 R0, R8, 0x40, RZ ;  /* 0x0000004008007824 */ /* 0x000fc600078e00ff */
        /* <DEDUP_REMOVED lines=426> */
[----:B------:R-:W2:Y:S01]  /*e1d0*/  S2R R28, SR_TID.X ;  /* 0x00000000001c7919 */ /* 0x000ea20000002100 */
[----:B0-----:R-:W-:-:S03]  /*e1e0*/  IMAD.WIDE R4, R0, 0x2, R12 ;  /* 0x0000000200047825 */ /* 0x001fc600078e020c */
[----:B------:R0:W-:Y:S01]  /*e1f0*/  STL [R1+0x1068], R6 ;  /* 0x0010680601007387 */ /* 0x0001e20000100800 */
[----:B-1----:R-:W-:-:S03]  /*e200*/  IMAD.WIDE R2, R0, 0x2, R14 ;  /* 0x0000000200027825 */ /* 0x002fc600078e020e */
[----:B------:R-:W-:Y:S04]  /*e210*/  STL [R1+0x1064], R7 ;  /* 0x0010640701007387 */ /* 0x000fe80000100800 */
[----:B------:R-:W-:Y:S01]  /*e220*/  STL [R1+0x1070], R2 ;  /* 0x0010700201007387 */ /* 0x000fe20000100800 */
[----:B0-----:R-:W-:-:S03]  /*e230*/  IMAD R6, R8, 0x3, RZ ;  /* 0x0000000308067824 */ /* 0x001fc600078e02ff */
[----:B------:R0:W-:Y:S01]  /*e240*/  STL [R1+0x106c], R3 ;  /* 0x00106c0301007387 */ /* 0x0001e20000100800 */
[----:B------:R-:W-:-:S03]  /*e250*/  IMAD.SHL.U32 R0, R8, 0x2, RZ ;  /* 0x0000000208007824 */ /* 0x000fc600078e00ff */
[----:B------:R-:W-:Y:S01]  /*e260*/  STL [R1+0x1078], R4 ;  /* 0x0010780401007387 */ /* 0x000fe20000100800 */
[----:B0-----:R-:W-:-:S03]  /*e270*/  IMAD.WIDE R2, R6, 0x2, R14 ;  /* 0x0000000206027825 */ /* 0x001fc600078e020e */
[----:B------:R0:W-:Y:S01]  /*e280*/  STL [R1+0x1074], R5 ;  /* 0x0010740501007387 */ /* 0x0001e20000100800 */
[----:B------:R-:W-:-:S03]  /*e290*/  IMAD.WIDE R6, R6, 0x2, R12 ;  /* 0x0000000206067825 */ /* 0x000fc600078e020c */
[----:B------:R-:W-:Y:S04]  /*e2a0*/  STL [R1+0x1080], R2 ;  /* 0x0010800201007387 */ /* 0x000fe80000100800 */
[----:B------:R1:W-:Y:S01]  /*e2b0*/  STL [R1+0x107c], R3 ;  /* 0x00107c0301007387 */ /* 0x0003e20000100800 */
[----:B0-----:R-:W-:-:S03]  /*e2c0*/  IMAD.WIDE R4, R0, 0x2, R12 ;  /* 0x0000000200047825 */ /* 0x001fc600078e020c */
[----:B------:R-:W-:Y:S01]  /*e2d0*/  STL [R1+0x1088], R6 ;  /* 0x0010880601007387 */ /* 0x000fe20000100800 */
[----:B-1----:R-:W-:-:S03]  /*e2e0*/  IMAD.WIDE R2, R0, 0x2, R14 ;  /* 0x0000000200027825 */ /* 0x002fc600078e020e */
[----:B------:R0:W-:Y:S04]  /*e2f0*/  STL [R1+0x1084], R7 ;  /* 0x0010840701007387 */ /* 0x0001e80000100800 */
[----:B------:R-:W-:Y:S04]  /*e300*/  STL [R1+0x1090], R2 ;  /* 0x0010900201007387 */ /* 0x000fe80000100800 */
[----:B------:R1:W-:Y:S01]  /*e310*/  STL [R1+0x108c], R3 ;  /* 0x00108c0301007387 */ /* 0x0003e20000100800 */
[----:B0-----:R-:W-:-:S03]  /*e320*/  IMAD.WIDE R6, R8, 0x2, R14 ;  /* 0x0000000208067825 */ /* 0x001fc600078e020e */
[----:B------:R2:W-:Y:S04]  /*e330*/  STL [R1+0x1098], R4 ;  /* 0x0010980401007387 */ /* 0x0005e80000100800 */
[----:B------:R0:W-:Y:S01]  /*e340*/  STL [R1+0x1094], R5 ;  /* 0x0010940501007387 */ /* 0x0001e20000100800 */
[----:B-1----:R-:W-:-:S03]  /*e350*/  IMAD.WIDE R2, R8, 0x2, R12 ;  /* 0x0000000208027825 */ /* 0x002fc600078e020c */
[----:B------:R-:W-:Y:S04]  /*e360*/  STL [R1+0x10a0], R6 ;  /* 0x0010a00601007387 */ /* 0x000fe80000100800 */
[----:B------:R-:W-:Y:S01]  /*e370*/  STL [R1+0x109c], R7 ;  /* 0x00109c0701007387 */ /* 0x000fe20000100800 */
[----:B--2---:R-:W-:-:S03]  /*e380*/  IMAD.SHL.U32 R4, R28, 0x80, RZ ;  /* 0x000000801c047824 */ /* 0x004fc600078e00ff */
[----:B------:R-:W-:Y:S04]  /*e390*/  STL [R1+0x10a8], R2 ;  /* 0x0010a80201007387 */ /* 0x000fe80000100800 */
[----:B------:R1:W-:Y:S04]  /*e3a0*/  STL [R1+0x10a4], R3 ;  /* 0x0010a40301007387 */ /* 0x0003e80000100800 */
[----:B------:R-:W-:Y:S04]  /*e3b0*/  STL [R1+0x5b8], RZ ;  /* 0x0005b8ff01007387 */ /* 0x000fe80000100800 */
[----:B------:R-:W-:Y:S04]  /*e3c0*/  STL [R1+0x300], RZ ;  /* 0x000300ff01007387 */ /* 0x000fe80000100800 */
[----:B------:R2:W-:Y:S04]  /*e3d0*/  STL [R1+0x11dc], R4 ;  /* 0x0011dc0401007387 */ /* 0x0005e80000100800 */
[----:B------:R-:W-:Y:S04]  /*e3e0*/  STL [R1+0x304], RZ ;  /* 0x000304ff01007387 */ /* 0x000fe80000100800 */
        /* <DEDUP_REMOVED lines=54> */
[----:B------:R-:W3:Y:S04]  /*e750*/  LDL.LU R15, [R1+0x3a4] ;  /* 0x0003a400010f7983 */ /* 0x000ee80000300800 */
[----:B------:R-:W4:Y:S04]  /*e760*/  S2R R29, SR_TID.X ;  /* 0x00000000001d7919 */ /* 0x000f280000002100 */
[----:B------:R-:W5:Y:S04]  /*e770*/  S2R R13, SR_TID.X ;  /* 0x00000000000d7919 */ /* 0x000f680000002100 */
[----:B------:R-:W1:Y:S04]  /*e780*/  S2R R12, SR_TID.X ;  /* 0x00000000000c7919 */ /* 0x000e680000002100 */
[----:B------:R-:W-:Y:S04]  /*e790*/  STL [R1+0x1d0], RZ ;  /* 0x0001d0ff01007387 */ /* 0x000fe80000100800 */
[----:B------:R-:W-:Y:S01]  /*e7a0*/  STL [R1+0x1d4], RZ ;  /* 0x0001d4ff01007387 */ /* 0x000fe20000100800 */
[----:B----4-:R-:W-:-:S03]  /*e7b0*/  LOP3.LUT R29, R29, 0x3f, RZ, 0xc0, !PT ;  /* 0x0000003f1d1d7812 */ /* 0x010fc600078ec0ff */
[----:B------:R-:W-:Y:S02]  /*e7c0*/  STL [R1+0x1d8], RZ ;  /* 0x0001d8ff01007387 */ /* 0x000fe40000100800 */
[----:B0-----:R-:W-:Y:S02]  /*e7d0*/  IMAD.SHL.U32 R5, R29, 0x2, RZ ;  /* 0x000000021d057824 */ /* 0x001fe400078e00ff */
[----:B------:R-:W-:Y:S01]  /*e7e0*/  STL [R1+0x1dc], RZ ;  /* 0x0001dcff01007387 */ /* 0x000fe20000100800 */
[----:B------:R-:W-:-:S03]  /*e7f0*/  IMAD.MOV.U32 R29, RZ, RZ, c[0x0][0x18c] ;  /* 0x00006300ff1d7624 */ /* 0x000fc600078e00ff */
[----:B------:R-:W-:Y:S01]  /*e800*/  STL [R1+0x1c0], RZ ;  /* 0x0001c0ff01007387 */ /* 0x000fe20000100800 */
[----:B-1----:R-:W-:-:S03]  /*e810*/  IMAD.SHL.U32 R3, R29, 0x80, RZ ;  /* 0x000000801d037824 */ /* 0x002fc600078e00ff */
[----:B------:R-:W-:Y:S01]  /*e820*/  STL [R1+0x1c4], RZ ;  /* 0x0001c4ff01007387 */ /* 0x000fe20000100800 */
[----:B-----5:R-:W-:-:S03]  /*e830*/  IMAD.SHL.U32 R29, R13, 0x2, RZ ;  /* 0x000000020d1d7824 */ /* 0x020fc600078e00ff */
[----:B------:R-:W-:Y:S01]  /*e840*/  STL [R1+0x1c8], RZ ;  /* 0x0001c8ff01007387 */ /* 0x000fe20000100800 */
[----:B------:R-:W-:-:S03]  /*e850*/  LOP3.LUT R13, R13, 0x7, RZ, 0xc0, !PT ;  /* 0x000000070d0d7812 */ /* 0x000fc600078ec0ff */
[----:B------:R-:W-:Y:S04]  /*e860*/  STL [R1+0x1cc], RZ ;  /* 0x0001ccff01007387 */ /* 0x000fe80000100800 */
[----:B------:R-:W-:Y:S01]  /*e870*/  STL [R1+0x390], RZ ;  /* 0x000390ff01007387 */ /* 0x000fe20000100800 */
[----:B------:R-:W-:-:S03]  /*e880*/  LOP3.LUT R29, R29, 0x10, RZ, 0xc0, !PT ;  /* 0x000000101d1d7812 */ /* 0x000fc600078ec0ff */
[----:B------:R-:W-:Y:S04]  /*e890*/  STL [R1+0x394], RZ ;  /* 0x000394ff01007387 */ /* 0x000fe80000100800 */
[----:B------:R-:W-:Y:S04]  /*e8a0*/  STL [R1+0x398], RZ ;  /* 0x000398ff01007387 */ /* 0x000fe80000100800 */
[----:B------:R-:W-:Y:S01]  /*e8b0*/  STL [R1+0x39c], RZ ;  /* 0x00039cff01007387 */ /* 0x000fe20000100800 */
[----:B------:R-:W-:-:S03]  /*e8c0*/  IMAD R13, R13, 0x110, RZ ;  /* 0x000001100d0d7824 */ /* 0x000fc600078e02ff */
[----:B------:R-:W-:Y:S01]  /*e8d0*/  STL [R1+0x380], RZ ;  /* 0x000380ff01007387 */ /* 0x000fe20000100800 */
[----:B------:R-:W-:-:S03]  /*e8e0*/  LOP3.LUT R29, R29, 0x20, R12, 0xf8, !PT ;  /* 0x000000201d1d7812 */ /* 0x000fc600078ef80c */
[----:B------:R-:W-:Y:S04]  /*e8f0*/  STL [R1+0x384], RZ ;  /* 0x000384ff01007387 */ /* 0x000fe80000100800 */
[----:B------:R-:W-:Y:S04]  /*e900*/  STL [R1+0x388], RZ ;  /* 0x000388ff01007387 */ /* 0x000fe80000100800 */
[----:B------:R-:W-:Y:S04]  /*e910*/  STL [R1+0x38c], RZ ;  /* 0x00038cff01007387 */ /* 0x000fe80000100800 */
[----:B------:R-:W-:Y:S01]  /*e920*/  STL [R1+0x370], RZ ;  /* 0x000370ff01007387 */ /* 0x000fe20000100800 */
[----:B------:R-:W-:-:S03]  /*e930*/  LOP3.LUT R29, R13, R29, RZ, 0x3c, !PT ;  /* 0x0000001d0d1d7212 */ /* 0x000fc600078e3cff */
[----:B------:R-:W-:Y:S04]  /*e940*/  STL [R1+0x374], RZ ;  /* 0x000374ff01007387 */ /* 0x000fe80000100800 */
[----:B------:R-:W-:Y:S04]  /*e950*/  STL [R1+0x378], RZ ;  /* 0x000378ff01007387 */ /* 0x000fe80000100800 */
[----:B------:R-:W-:Y:S04]  /*e960*/  STL [R1+0x37c], RZ ;  /* 0x00037cff01007387 */ /* 0x000fe80000100800 */
[----:B------:R-:W-:Y:S01]  /*e970*/  STL [R1+0x360], RZ ;  /* 0x000360ff01007387 */ /* 0x000fe20000100800 */
[----:B--2---:R-:W-:-:S03]  /*e980*/  LOP3.LUT R4, R29, 0x800, R4, 0xf8, !PT ;  /* 0x000008001d047812 */ /* 0x004fc600078ef804 */
[----:B------:R-:W-:Y:S04]  /*e990*/  STL [R1+0x364], RZ ;  /* 0x000364ff01007387 */ /* 0x000fe80000100800 */
[----:B------:R-:W-:Y:S04]  /*e9a0*/  STL [R1+0x368], RZ ;  /* 0x000368ff01007387 */ /* 0x000fe80000100800 */
[----:B------:R-:W-:Y:S04]  /*e9b0*/  STL [R1+0x36c], RZ ;  /* 0x00036cff01007387 */ /* 0x000fe80000100800 */
[----:B------:R-:W-:Y:S04]  /*e9c0*/  STL [R1+0x350], RZ ;  /* 0x000350ff01007387 */ /* 0x000fe80000100800 */
[----:B------:R-:W0:Y:S01]  /*e9d0*/  S2R R29, SR_TID.X ;  /* 0x00000000001d7919 */ /* 0x000e220000002100 */
[----:B------:R-:W-:-:S04]  /*e9e0*/  SHF.R.S32.HI R2, RZ, 0x1f, R3 ;  /* 0x0000001fff027819 */ /* 0x000fc80000011403 */
[----:B------:R-:W-:Y:S02]  /*e9f0*/  SHF.L.U64.HI R2, R3, 0x1, R2 ;  /* 0x0000000103027819 */ /* 0x000fe40000010202 */
[C---:B------:R-:W-:Y:S02]  /*ea00*/  LOP3.LUT R3, R5.reuse, 0x10, RZ, 0x3c, !PT ;  /* 0x0000001005037812 */ /* 0x040fe400078e3cff */
[C---:B------:R-:W-:Y:S02]  /*ea10*/  LOP3.LUT R3, R5.reuse, 0x40, RZ, 0x3c, !PT ;  /* 0x0000004005037812 */ /* 0x040fe400078e3cff */
[----:B------:R-:W-:Y:S02]  /*ea20*/  LOP3.LUT R3, R5, 0x60, RZ, 0x3c, !PT ;  /* 0x0000006005037812 */ /* 0x000fe400078e3cff */
[----:B------:R-:W-:Y:S01]  /*ea30*/  LOP3.LUT R3, R4, 0x40, RZ, 0x3c, !PT ;  /* 0x0000004004037812 */ /* 0x000fe200078e3cff */
[----:B------:R-:W-:Y:S02]  /*ea40*/  IMAD.SHL.U32 R8, R8, 0x80, RZ ;  /* 0x0000008008087824 */ /* 0x000fe400078e00ff */
[----:B------:R-:W-:Y:S01]  /*ea50*/  IMAD.SHL.U32 R28, R28, 0x2, RZ ;  /* 0x000000021c1c7824 */ /* 0x000fe200078e00ff */
[----:B0-----:R-:W-:-:S05]  /*ea60*/  LOP3.LUT R29, R29, 0x7, RZ, 0xc0, !PT ;  /* 0x000000071d1d7812 */ /* 0x001fca00078ec0ff */
[----:B------:R-:W-:Y:S01]  /*ea70*/  IMAD R29, R29, 0x110, RZ ;  /* 0x000001101d1d7824 */ /* 0x000fe200078e02ff */
[----:B------:R-:W-:Y:S02]  /*ea80*/  SHF.R.S32.HI R0, RZ, 0x1f, R8 ;  /* 0x0000001fff007819 */ /* 0x000fe40000011408 */
[----:B------:R-:W-:Y:S02]  /*ea90*/  LOP3.LUT R7, R5, 0x20, RZ, 0x3c, !PT ;  /* 0x0000002005077812 */ /* 0x000fe400078e3cff */
[----:B------:R-:W-:Y:S02]  /*eaa0*/  LOP3.LUT R29, R29, 0x30, R28, 0x78, !PT ;  /* 0x000000301d1d7812 */ /* 0x000fe400078e781c */
[----:B------:R-:W-:Y:S02]  /*eab0*/  LOP3.LUT R7, R5, 0x50, RZ, 0x3c, !PT ;  /* 0x0000005005077812 */ /* 0x000fe400078e3cff */
[----:B------:R-:W-:Y:S02]  /*eac0*/  SHF.L.U64.HI R0, R8, 0x1, R0 ;  /* 0x0000000108007819 */ /* 0x000fe40000010200 */
[----:B---3--:R-:W-:-:S05]  /*ead0*/  SHF.R.S32.HI R6, RZ, 0x7, R15 ;  /* 0x00000007ff067819 */ /* 0x008fca000001140f */
[----:B------:R0:W-:Y:S04]  /*eae0*/  STL [R1+0x11d4], R6 ;  /* 0x0011d40601007387 */ /* 0x0001e80000100800 */
[----:B------:R1:W-:Y:S04]  /*eaf0*/  STL [R1+0x354], RZ ;  /* 0x000354ff01007387 */ /* 0x0003e80000100800 */
[----:B------:R1:W-:Y:S04]  /*eb00*/  STL [R1+0x358], RZ ;  /* 0x000358ff01007387 */ /* 0x0003e80000100800 */
[----:B------:R1:W-:Y:S04]  /*eb10*/  STL [R1+0x35c], RZ ;  /* 0x00035cff01007387 */ /* 0x0003e80000100800 */
[----:B------:R1:W-:Y:S04]  /*eb20*/  STL [R1+0x3d0], R4 ;  /* 0x0003d00401007387 */ /* 0x0003e80000100800 */
        /* <DEDUP_REMOVED lines=44> */
[----:B------:R1:W-:Y:S01]  /*edf0*/  STL [R1+0x3d4], R3 ;  /* 0x0003d40301007387 */ /* 0x0003e20000100800 */
[----:B0-----:R-:W-:-:S02]  /*ee00*/  LOP3.LUT R6, R5, 0x30, RZ, 0x3c, !PT ;  /* 0x0000003005067812 */ /* 0x001fc400078e3cff */
[----:B------:R-:W-:Y:S02]  /*ee10*/  LOP3.LUT R6, R5, 0x70, RZ, 0x3c, !PT ;  /* 0x0000007005067812 */ /* 0x000fe400078e3cff */
[----:B------:R-:W-:-:S06]  /*ee20*/  LOP3.LUT R5, R29, 0x40, RZ, 0x3c, !PT ;  /* 0x000000401d057812 */ /* 0x000fcc00078e3cff */
.L_x_3:
[----:B01----:R-:W2:Y:S04]  /*ee30*/  LDL.64 R4, [R1+0x3c8] ;  /* 0x0003c80001047983 */ /* 0x003ea80000100a00 */
[----:B-----5:R-:W-:Y:S04]  /*ee40*/  STL [R1+0x27cc], R15 ;  /* 0x0027cc0f01007387 */ /* 0x020fe80000100800 */
        /* <DEDUP_REMOVED lines=212> */
[----:B0-----:R-:W3:Y:S01]  /*fb90*/  LDL.LU R0, [R1+0x5b8] ;  /* 0x0005b80001007983 */ /* 0x001ee20000300800 */
[----:B------:R-:W-:Y:S01]  /*fba0*/  IMAD.MOV.U32 R3, RZ, RZ, -0x80 ;  /* 0xffffff80ff037424 */ /* 0x000fe200078e00ff */
[----:B------:R-:W-:-:S02]  /*fbb0*/  PRMT R15, RZ, 0x7610, R15 ;  /* 0x00007610ff0f7816 */ /* 0x000fc4000000000f */
[----:B------:R-:W-:Y:S01]  /*fbc0*/  STL [R1+0x13a8], R2 ;  /* 0x0013a80201007387 */ /* 0x000fe20000100800 */
[----:B------:R-:W-:-:S03]  /*fbd0*/  PRMT R14, RZ, 0x7610, R14 ;  /* 0x00007610ff0e7816 */ /* 0x000fc6000000000e */
[----:B------:R-:W-:Y:S04]  /*fbe0*/  STL [R1+0x2684], R2 ;  /* 0x0026840201007387 */ /* 0x000fe80000100800 */
[----:B------:R-:W-:Y:S04]  /*fbf0*/  STL [R1+0x268c], R2 ;  /* 0x00268c0201007387 */ /* 0x000fe80000100800 */
[----:B------:R-:W-:Y:S04]  /*fc00*/  STL [R1+0x2694], R2 ;  /* 0x0026940201007387 */ /* 0x000fe80000100800 */
[----:B------:R-:W-:Y:S01]  /*fc10*/  STL [R1+0x26a4], R2 ;  /* 0x0026a40201007387 */ /* 0x000fe20000100800 */
[----:B---3--:R-:W-:-:S03]  /*fc20*/  IMAD R3, R0, R3, c[0x0][0x180] ;  /* 0x0000600000037624 */ /* 0x008fc600078e0203 */
[----:B------:R-:W-:Y:S02]  /*fc30*/  STL [R1+0x1958], R0 ;  /* 0x0019580001007387 */ /* 0x000fe40000100800 */
[C---:B------:R-:W-:Y:S02]  /*fc40*/  ISETP.GT.AND P0, PT, R3.reuse, RZ, PT ;  /* 0x000000ff0300720c */ /* 0x040fe40003f04270 */
[C---:B------:R-:W-:Y:S02]  /*fc50*/  ISETP.GT.AND P1, PT, R3.reuse, 0x1, PT ;  /* 0x000000010300780c */ /* 0x040fe40003f24270 */
[----:B------:R-:W-:-:S09]  /*fc60*/  ISETP.GT.AND P2, PT, R3, 0x2, PT ;  /* 0x000000020300780c */ /* 0x000fd20003f44270 */
[----:B--2---:R-:W2:Y:S04]  /*fc70*/  @P0 LDG.E.U16 R15, [R4.64] ;  /* 0x00000004040f0981 */ /* 0x004ea8000c1e1500 */
[----:B--2---:R0:W-:Y:S04]  /*fc80*/  STL [R1+0x514], R15 ;  /* 0x0005140f01007387 */ /* 0x0041e80000100800 */
[----:B0-----:R-:W2:Y:S04]  /*fc90*/  LDL.LU R15, [R1+0x2abc] ;  /* 0x002abc00010f7983 */ /* 0x001ea80000300800 */
[----:B------:R-:W3:Y:S01]  /*fca0*/  LDL.64 R4, [R1+0x3c0] ;  /* 0x0003c00001047983 */ /* 0x000ee20000100a00 */
[----:B--2---:R-:W-:-:S03]  /*fcb0*/  PRMT R15, RZ, 0x7610, R15 ;  /* 0x00007610ff0f7816 */ /* 0x004fc6000000000f */
[----:B---3--:R-:W2:Y:S04]  /*fcc0*/  @P0 LDG.E.U16 R14, [R4.64] ;  /* 0x00000004040e0981 */ /* 0x008ea8000c1e1500 */
[----:B--2---:R0:W-:Y:S04]  /*fcd0*/  STL [R1+0x510], R14 ;  /* 0x0005100e01007387 */ /* 0x0041e80000100800 */
[----:B0-----:R-:W2:Y:S04]  /*fce0*/  LDL.LU R14, [R1+0x2ab8] ;  /* 0x002ab800010e7983 */ /* 0x001ea80000300800 */
[----:B------:R-:W3:Y:S04]  /*fcf0*/  LDL R4, [R1+0x10a4] ;  /* 0x0010a40001047983 */ /* 0x000ee80000100800 */
[----:B------:R-:W3:Y:S01]  /*fd00*/  LDL R5, [R1+0x10a8] ;  /* 0x0010a80001057983 */ /* 0x000ee20000100800 */
[----:B------:R-:W-:-:S02]  /*fd10*/  ISETP.GT.AND P0, PT, R3, 0x3, PT ;  /* 0x000000030300780c */ /* 0x000fc40003f04270 */
[----:B--2---:R-:W-:Y:S02]  /*fd20*/  PRMT R14, RZ, 0x7610, R14 ;  /* 0x00007610ff0e7816 */ /* 0x004fe4000000000e */
[----:B---3--:R-:W-:-:S04]  /*fd30*/  @P1 LOP3.LUT R5, R5, R4, RZ, 0x3c, !PT ;  /* 0x0000000405051212 */ /* 0x008fc800078e3cff */
[----:B------:R-:W-:-:S04]  /*fd40*/  @P1 LOP3.LUT R4, R5, R4, RZ, 0x3c, !PT ;  /* 0x0000000405041212 */ /* 0x000fc800078e3cff */
[----:B------:R-:W-:-:S05]  /*fd50*/  @P1 LOP3.LUT R5, R5, R4, RZ, 0x3c, !PT ;  /* 0x0000000405051212 */ /* 0x000fca00078e3cff */
[----:B------:R-:W2:Y:S04]  /*fd60*/  @P1 LDG.E.U16 R15, [R4.64] ;  /* 0x00000004040f1981 */ /* 0x000ea8000c1e1500 */
[----:B--2---:R0:W-:Y:S04]  /*fd70*/  STL [R1+0x50c], R15 ;  /* 0x00050c0f01007387 */ /* 0x0041e80000100800 */
[----:B0-----:R-:W2:Y:S04]  /*fd80*/  LDL.LU R15, [R1+0x2ab4] ;  /* 0x002ab400010f7983 */ /* 0x001ea80000300800 */
[----:B------:R-:W3:Y:S04]  /*fd90*/  LDL R4, [R1+0x109c] ;  /* 0x00109c0001047983 */ /* 0x000ee80000100800 */
[----:B------:R-:W3:Y:S01]  /*fda0*/  LDL R5, [R1+0x10a0] ;  /* 0x0010a00001057983 */ /* 0x000ee20000100800 */
[----:B--2---:R-:W-:-:S02]  /*fdb0*/  PRMT R15, RZ, 0x7610, R15 ;  /* 0x00007610ff0f7816 */ /* 0x004fc4000000000f */
        /* <DEDUP_REMOVED lines=369> */
[----:B------:R-:W-:-:S02]  /*114d0*/  PRMT R2, RZ, 0x7610, R2 ;  /* 0x00007610ff027816 */ /* 0x000fc40000000002 */
[----:B------:R-:W-:Y:S02]  /*114e0*/  ISETP.GT.AND P2, PT, R3, 0x17, PT ;  /* 0x000000170300780c */ /* 0x000fe40003f44270 */
        /* <DEDUP_REMOVED lines=17> */
[----:B------:R-:W3:Y:S02]  /*11600*/  LDL R5, [R1+0xf58] ;  /* 0x000f580001057983 */ /* 0x000ee40000100800 */
[----:B---3--:R-:W-:-:S04]  /*11610*/  @P1 LOP3.LUT R5, R5, R4, RZ, 0x3c, !PT ;  /* 0x0000000405051212 */ /* 0x008fc800078e3cff */
[----:B------:R-:W-:-:S04]  /*11620*/  @P1 LOP3.LUT R4, R5, R4, RZ, 0x3c, !PT ;  /* 0x0000000405041212 */ /* 0x000fc800078e3cff */
[----:B------:R-:W-:-:S05]  /*11630*/  @P1 LOP3.LUT R5, R5, R4, RZ, 0x3c, !PT ;  /* 0x0000000405051212 */ /* 0x000fca00078e3cff */
[----:B------:R-:W3:Y:S04]  /*11640*/  @P1 LDG.E.U16 R15, [R4.64] ;  /* 0x00000004040f1981 */ /* 0x000ee8000c1e1500 */
[----:B---3--:R0:W-:Y:S04]  /*11650*/  STL [R1+0x470], R15 ;  /* 0x0004700f01007387 */ /* 0x0081e80000100800 */
[----:B0-----:R-:W3:Y:S04]  /*11660*/  LDL.LU R15, [R1+0x2a0c] ;  /* 0x002a0c00010f7983 */ /* 0x001ee80000300800 */
[----:B------:R-:W4:Y:S04]  /*11670*/  LDL R4, [R1+0xf4c] ;  /* 0x000f4c0001047983 */ /* 0x000f280000100800 */
[----:B------:R-:W4:Y:S01]  /*11680*/  LDL R5, [R1+0xf50] ;  /* 0x000f500001057983 */ /* 0x000f220000100800 */
[----:B--2---:R-:W-:-:S02]  /*11690*/  PRMT R14, RZ, 0x7610, R14 ;  /* 0x00007610ff0e7816 */ /* 0x004fc4000000000e */
[----:B------:R-:W-:Y:S02]  /*116a0*/  ISETP.GT.AND P0, PT, R3, 0x18, PT ;  /* 0x000000180300780c */ /* 0x000fe40003f04270 */
[----:B----4-:R-:W-:-:S04]  /*116b0*/  @P1 LOP3.LUT R5, R5, R4, RZ, 0x3c, !PT ;  /* 0x0000000405051212 */ /* 0x010fc800078e3cff */
[----:B------:R-:W-:-:S04]  /*116c0*/  @P1 LOP3.LUT R4, R5, R4, RZ, 0x3c, !PT ;  /* 0x0000000405041212 */ /* 0x000fc800078e3cff */
[----:B------:R-:W-:-:S05]  /*116d0*/  @P1 LOP3.LUT R5, R5, R4, RZ, 0x3c, !PT ;  /* 0x0000000405051212 */ /* 0x000fca00078e3cff */
[----:B------:R0:W2:Y:S04]  /*116e0*/  @P1 LDG.E.U16 R2, [R4.64] ;  /* 0x0000000404021981 */ /* 0x0000a8000c1e1500 */
[----:B0-----:R-:W4:Y:S04]  /*116f0*/  LDL R4, [R1+0xf44] ;  /* 0x000f440001047983 */ /* 0x001f280000100800 */
[----:B------:R-:W4:Y:S01]  /*11700*/  LDL R5, [R1+0xf48] ;  /* 0x000f480001057983 */ /* 0x000f220000100800 */
[----:B---3--:R-:W-:-:S03]  /*11710*/  PRMT R15, RZ, 0x7610, R15 ;  /* 0x00007610ff0f7816 */ /* 0x008fc6000000000f */
[----:B--2---:R-:W-:Y:S01]  /*11720*/  STL [R1+0x26a8], R2 ;  /* 0x0026a80201007387 */ /* 0x004fe20000100800 */
[----:B----4-:R-:W-:-:S04]  /*11730*/  @P2 LOP3.LUT R5, R5, R4, RZ, 0x3c, !PT ;  /* 0x0000000405052212 */ /* 0x010fc800078e3cff */
        /* <DEDUP_REMOVED lines=418> */
[----:B---3--:R-:W-:Y:S02]  /*13160*/  PRMT R15, RZ, 0x7610, R15 ;  /* 0x00007610ff0f7816 */ /* 0x008fe4000000000f */
[----:B----4-:R-:W-:-:S04]  /*13170*/  @P0 LOP3.LUT R5, R5, R4, RZ, 0x3c, !PT ;  /* 0x0000000405050212 */ /* 0x010fc800078e3cff */
[----:B------:R-:W-:-:S04]  /*13180*/  @P0 LOP3.LUT R4, R5, R4, RZ, 0x3c, !PT ;  /* 0x0000000405040212 */ /* 0x000fc800078e3cff */
[----:B------:R-:W-:-:S05]  /*13190*/  @P0 LOP3.LUT R5, R5, R4, RZ, 0x3c, !PT ;  /* 0x0000000405050212 */ /* 0x000fca00078e3cff */
[----:B------:R0:W2:Y:S04]  /*131a0*/  @P0 LDG.E.U16 R2, [R4.64] ;  /* 0x0000000404020981 */ /* 0x0000a8000c1e1500 */
[----:B0-----:R-:W3:Y:S04]  /*131b0*/  LDL R4, [R1+0xddc] ;  /* 0x000ddc0001047983 */ /* 0x001ee80000100800 */
[----:B------:R-:W3:Y:S04]  /*131c0*/  LDL R5, [R1+0xde0] ;  /* 0x000de00001057983 */ /* 0x000ee80000100800 */
[----:B--2---:R-:W-:Y:S01]  /*131d0*/  STL [R1+0x26fc], R2 ;  /* 0x0026fc0201007387 */ /* 0x004fe20000100800 */
        /* <DEDUP_REMOVED lines=641> */
[----:B0-----:R-:W2:Y:S01]  /*159f0*/  LDL.LU R14, [R1+0x284c] ;  /* 0x00284c00010e7983 */ /* 0x001ea20000300800 */
[----:B------:R-:W3:Y:S02]  /*15a00*/  LDL R4, [R1+0xbbc] ;  /* 0x000bbc0001047983 */ /* 0x000ee40000100800 */
        /* <DEDUP_REMOVED lines=247> */
[----:B------:R-:W3:Y:S02]  /*16980*/  LDL R5, [R1+0xaf0] ;  /* 0x000af00001057983 */ /* 0x000ee40000100800 */
[----:B---3--:R-:W-:-:S04]  /*16990*/  @P2 LOP3.LUT R5, R5, R4, RZ, 0x3c, !PT ;  /* 0x0000000405052212 */ /* 0x008fc800078e3cff */
[----:B------:R-:W-:-:S04]  /*169a0*/  @P2 LOP3.LUT R4, R5, R4, RZ, 0x3c, !PT ;  /* 0x0000000405042212 */ /* 0x000fc800078e3cff */
[----:B------:R-:W-:-:S05]  /*169b0*/  @P2 LOP3.LUT R5, R5, R4, RZ, 0x3c, !PT ;  /* 0x0000000405052212 */ /* 0x000fca00078e3cff */
[----:B------:R-:W3:Y:S04]  /*169c0*/  @P2 LDG.E.U16 R15, [R4.64] ;  /* 0x00000004040f2981 */ /* 0x000ee8000c1e1500 */
[----:B---3--:R0:W-:Y:S04]  /*169d0*/  STL [R1+0x68], R15 ;  /* 0x0000680f01007387 */ /* 0x0081e80000100800 */
[----:B0-----:R-:W3:Y:S01]  /*169e0*/  LDL.LU R15, [R1+0x27e0] ;  /* 0x0027e000010f7983 */ /* 0x001ee20000300800 */
[----:B------:R-:W4:Y:S02]  /*169f0*/  LDL R4, [R1+0xae4] ;  /* 0x000ae40001047983 */ /* 0x000f240000100800 */
[----:B------:R-:W4:Y:S01]  /*16a00*/  LDL R5, [R1+0xae8] ;  /* 0x000ae80001057983 */ /* 0x000f220000100800 */
[----:B---3--:R-:W-:-:S02]  /*16a10*/  PRMT R15, RZ, 0x7610, R15 ;  /* 0x00007610ff0f7816 */ /* 0x008fc4000000000f */
[----:B----4-:R-:W-:-:S04]  /*16a20*/  @P0 LOP3.LUT R5, R5, R4, RZ, 0x3c, !PT ;  /* 0x0000000405050212 */ /* 0x010fc800078e3cff */
[----:B------:R-:W-:-:S04]  /*16a30*/  @P0 LOP3.LUT R4, R5, R4, RZ, 0x3c, !PT ;  /* 0x0000000405040212 */ /* 0x000fc800078e3cff */
[----:B------:R-:W-:-:S05]  /*16a40*/  @P0 LOP3.LUT R5, R5, R4, RZ, 0x3c, !PT ;  /* 0x0000000405050212 */ /* 0x000fca00078e3cff */
[----:B------:R-:W3:Y:S04]  /*16a50*/  @P0 LDG.E.U16 R15, [R4.64] ;  /* 0x00000004040f0981 */ /* 0x000ee8000c1e1500 */
[----:B---3--:R0:W-:Y:S04]  /*16a60*/  STL [R1+0x64], R15 ;  /* 0x0000640f01007387 */ /* 0x0081e80000100800 */
[----:B0-----:R-:W3:Y:S01]  /*16a70*/  LDL.LU R15, [R1+0x27dc] ;  /* 0x0027dc00010f7983 */ /* 0x001ee20000300800 */
[----:B------:R-:W4:Y:S02]  /*16a80*/  LDL R4, [R1+0xadc] ;  /* 0x000adc0001047983 */ /* 0x000f240000100800 */
[----:B------:R-:W4:Y:S01]  /*16a90*/  LDL R5, [R1+0xae0] ;  /* 0x000ae00001057983 */ /* 0x000f220000100800 */
[----:B------:R-:W-:-:S02]  /*16aa0*/  ISETP.GT.AND P1, PT, R3, 0x5e, PT ;  /* 0x0000005e0300780c */ /* 0x000fc40003f24270 */
[----:B---3--:R-:W-:Y:S02]  /*16ab0*/  PRMT R15, RZ, 0x7610, R15 ;  /* 0x00007610ff0f7816 */ /* 0x008fe4000000000f */
        /* <DEDUP_REMOVED lines=36> */
[----:B--2---:R-:W-:-:S02]  /*16d00*/  PRMT R14, RZ, 0x7610, R14 ;  /* 0x00007610ff0e7816 */ /* 0x004fc4000000000e */
[----:B------:R-:W-:Y:S02]  /*16d10*/  ISETP.GT.AND P1, PT, R3, 0x60, PT ;  /* 0x000000600300780c */ /* 0x000fe40003f24270 */
[----:B----4-:R-:W-:-:S04]  /*16d20*/  @P0 LOP3.LUT R5, R5, R4, RZ, 0x3c, !PT ;  /* 0x0000000405050212 */ /* 0x010fc800078e3cff */
[----:B------:R-:W-:-:S04]  /*16d30*/  @P0 LOP3.LUT R4, R5, R4, RZ, 0x3c, !PT ;  /* 0x0000000405040212 */ /* 0x000fc800078e3cff */
[----:B------:R-:W-:-:S05]  /*16d40*/  @P0 LOP3.LUT R5, R5, R4, RZ, 0x3c, !PT ;  /* 0x0000000405050212 */ /* 0x000fca00078e3cff */
[----:B------:R-:W2:Y:S04]  /*16d50*/  @P0 LDG.E.U16 R14, [R4.64] ;  /* 0x00000004040e0981 */ /* 0x000ea8000c1e1500 */
[----:B--2---:R0:W-:Y:S04]  /*16d60*/  STL [R1+0x518], R14 ;  /* 0x0005180e01007387 */ /* 0x0041e80000100800 */
[----:B0-----:R-:W2:Y:S01]  /*16d70*/  LDL.LU R14, [R1+0x27c8] ;  /* 0x0027c800010e7983 */ /* 0x001ea20000300800 */
[----:B------:R-:W4:Y:S02]  /*16d80*/  LDL R4, [R1+0xab4] ;  /* 0x000ab40001047983 */ /* 0x000f240000100800 */
[----:B------:R-:W4:Y:S01]  /*16d90*/  LDL R5, [R1+0xab8] ;  /* 0x000ab80001057983 */ /* 0x000f220000100800 */
[----:B------:R-:W-:-:S02]  /*16da0*/  PRMT R29, RZ, 0x7610, R29 ;  /* 0x00007610ff1d7816 */ /* 0x000fc4000000001d */
[----:B----4-:R-:W-:-:S04]  /*16db0*/  @P1 LOP3.LUT R5, R5, R4, RZ, 0x3c, !PT ;  /* 0x0000000405051212 */ /* 0x010fc800078e3cff */
[----:B------:R-:W-:-:S04]  /*16dc0*/  @P1 LOP3.LUT R4, R5, R4, RZ, 0x3c, !PT ;  /* 0x0000000405041212 */ /* 0x000fc800078e3cff */
[----:B------:R-:W-:-:S05]  /*16dd0*/  @P1 LOP3.LUT R5, R5, R4, RZ, 0x3c, !PT ;  /* 0x0000000405051212 */ /* 0x000fca00078e3cff */
[----:B------:R-:W4:Y:S04]  /*16de0*/  @P1 LDG.E.U16 R29, [R4.64] ;  /* 0x00000004041d1981 */ /* 0x000f28000c1e1500 */
[----:B----4-:R0:W-:Y:S04]  /*16df0*/  STL [R1+0x5c], R29 ;  /* 0x00005c1d01007387 */ /* 0x0101e80000100800 */
[----:B0-----:R-:W4:Y:S01]  /*16e00*/  LDL.LU R29, [R1+0x27c4] ;  /* 0x0027c400011d7983 */ /* 0x001f220000300800 */
[----:B------:R-:W2:Y:S02]  /*16e10*/  LDL R4, [R1+0xaac] ;  /* 0x000aac0001047983 */ /* 0x000ea40000100800 */
[----:B------:R-:W2:Y:S01]  /*16e20*/  LDL R5, [R1+0xab0] ;  /* 0x000ab00001057983 */ /* 0x000ea20000100800 */
[----:B------:R-:W-:-:S02]  /*16e30*/  PRMT R17, RZ, 0x7610, R17 ;  /* 0x00007610ff117816 */ /* 0x000fc40000000011 */
[----:B------:R-:W-:Y:S02]  /*16e40*/  ISETP.GT.AND P0, PT, R3, 0x61, PT ;  /* 0x000000610300780c */ /* 0x000fe40003f04270 */
[----:B--2---:R-:W-:-:S04]  /*16e50*/  @P1 LOP3.LUT R5, R5, R4, RZ, 0x3c, !PT ;  /* 0x0000000405051212 */ /* 0x004fc800078e3cff */
[----:B------:R-:W-:-:S04]  /*16e60*/  @P1 LOP3.LUT R4, R5, R4, RZ, 0x3c, !PT ;  /* 0x0000000405041212 */ /* 0x000fc800078e3cff */
[----:B------:R-:W-:-:S05]  /*16e70*/  @P1 LOP3.LUT R5, R5, R4, RZ, 0x3c, !PT ;  /* 0x0000000405051212 */ /* 0x000fca00078e3cff */
[----:B------:R-:W2:Y:S04]  /*16e80*/  @P1 LDG.E.U16 R17, [R4.64] ;  /* 0x0000000404111981 */ /* 0x000ea8000c1e1500 */
[----:B--2---:R0:W-:Y:S04]  /*16e90*/  STL [R1+0x58], R17 ;  /* 0x0000581101007387 */ /* 0x0041e80000100800 */
[----:B0-----:R-:W2:Y:S01]  /*16ea0*/  LDL.LU R17, [R1+0x27c0] ;  /* 0x0027c00001117983 */ /* 0x001ea20000300800 */
[----:B------:R-:W2:Y:S02]  /*16eb0*/  LDL R4, [R1+0xaa4] ;  /* 0x000aa40001047983 */ /* 0x000ea40000100800 */
[----:B------:R-:W2:Y:S01]  /*16ec0*/  LDL R5, [R1+0xaa8] ;  /* 0x000aa80001057983 */ /* 0x000ea20000100800 */
[----:B------:R-:W-:-:S02]  /*16ed0*/  PRMT R16, RZ, 0x7610, R16 ;  /* 0x00007610ff107816 */ /* 0x000fc40000000010 */
        /* <DEDUP_REMOVED lines=84> */
[----:B---3--:R-:W-:-:S02]  /*17420*/  PRMT R15, RZ, 0x7610, R15 ;  /* 0x00007610ff0f7816 */ /* 0x008fc4000000000f */
[----:B------:R-:W-:Y:S02]  /*17430*/  ISETP.GT.AND P0, PT, R3, 0x66, PT ;  /* 0x000000660300780c */ /* 0x000fe40003f04270 */
[----:B--2---:R-:W-:-:S04]  /*17440*/  @P2 LOP3.LUT R5, R5, R4, RZ, 0x3c, !PT ;  /* 0x0000000405052212 */ /* 0x004fc800078e3cff */
[----:B------:R-:W-:-:S04]  /*17450*/  @P2 LOP3.LUT R4, R5, R4, RZ, 0x3c, !PT ;  /* 0x0000000405042212 */ /* 0x000fc800078e3cff */
[----:B------:R-:W-:-:S05]  /*17460*/  @P2 LOP3.LUT R5, R5, R4, RZ, 0x3c, !PT ;  /* 0x0000000405052212 */ /* 0x000fca00078e3cff */
[----:B------:R0:W2:Y:S04]  /*17470*/  @P2 LDG.E.U16 R15, [R4.64] ;  /* 0x00000004040f2981 */ /* 0x0000a8000c1e1500 */
[----:B0-----:R-:W3:Y:S04]  /*17480*/  LDL R4, [R1+0xa54] ;  /* 0x000a540001047983 */ /* 0x001ee80000100800 */
[----:B------:R-:W3:Y:S01]  /*17490*/  LDL R5, [R1+0xa58] ;  /* 0x000a580001057983 */ /* 0x000ee20000100800 */
[----:B------:R-:W-:-:S03]  /*174a0*/  PRMT R23, RZ, 0x7610, R23 ;  /* 0x00007610ff177816 */ /* 0x000fc60000000017 */
[----:B--2---:R0:W-:Y:S04]  /*174b0*/  STL [R1+0x30], R15 ;  /* 0x0000300f01007387 */ /* 0x0041e80000100800 */
[----:B0-----:R-:W2:Y:S01]  /*174c0*/  LDL R15, [R1+0xa20] ;  /* 0x000a2000010f7983 */ /* 0x001ea20000100800 */
[-C--:B---3--:R-:W-:Y:S02]  /*174d0*/  @P0 LOP3.LUT R5, R5, R4.reuse, RZ, 0x3c, !PT ;  /* 0x0000000405050212 */ /* 0x088fe400078e3cff */
[----:B------:R-:W-:Y:S02]  /*174e0*/  ISETP.GT.AND P1, PT, R3, 0x68, PT ;  /* 0x000000680300780c */ /* 0x000fe40003f24270 */
[----:B------:R-:W-:-:S04]  /*174f0*/  @P0 LOP3.LUT R4, R5, R4, RZ, 0x3c, !PT ;  /* 0x0000000405040212 */ /* 0x000fc800078e3cff */
[----:B------:R-:W-:-:S05]  /*17500*/  @P0 LOP3.LUT R5, R5, R4, RZ, 0x3c, !PT ;  /* 0x0000000405050212 */ /* 0x000fca00078e3cff */
[----:B------:R-:W3:Y:S04]  /*17510*/  @P0 LDG.E.U16 R23, [R4.64] ;  /* 0x0000000404170981 */ /* 0x000ee8000c1e1500 */
[----:B---3--:R0:W-:Y:S04]  /*17520*/  STL [R1+0x4dc], R23 ;  /* 0x0004dc1701007387 */ /* 0x0081e80000100800 */
[----:B0-----:R-:W3:Y:S01]  /*17530*/  LDL.LU R23, [R1+0x2798] ;  /* 0x0027980001177983 */ /* 0x001ee20000300800 */
        /* <DEDUP_REMOVED lines=25> */
[----:B------:R-:W2:Y:S01]  /*176d0*/  @P2 LDG.E.U16 R8, [R4.64] ;  /* 0x0000000404082981 */ /* 0x000ea2000c1e1500 */
[----:B------:R-:W-:-:S03]  /*176e0*/  PRMT R24, RZ, 0x7610, R24 ;  /* 0x00007610ff187816 */ /* 0x000fc60000000018 */
[----:B--2---:R0:W-:Y:S04]  /*176f0*/  STL [R1+0x24], R8 ;  /* 0x0000240801007387 */ /* 0x0041e80000100800 */
[----:B0-----:R-:W2:Y:S01]  /*17700*/  LDL.LU R8, [R1+0x278c] ;  /* 0x00278c0001087983 */ /* 0x001ea20000300800 */
[----:B------:R-:W2:Y:S02]  /*17710*/  LDL R5, [R1+0xa1c] ;  /* 0x000a1c0001057983 */ /* 0x000ea40000100800 */
[----:B------:R-:W-:Y:S01]  /*17720*/  @P2 IMAD.MOV.U32 R4, RZ, RZ, R15 ;  /* 0x000000ffff042224 */ /* 0x000fe200078e000f */
[----:B------:R-:W-:Y:S01]  /*17730*/  ISETP.GT.AND P1, PT, R3, 0x6a, PT ;  /* 0x0000006a0300780c */ /* 0x000fe20003f24270 */
[----:B------:R-:W3:Y:S04]  /*17740*/  LDL R15, [R1+0x9f8] ;  /* 0x0009f800010f7983 */ /* 0x000ee80000100800 */
[----:B--2---:R-:W2:Y:S04]  /*17750*/  @P2 LDG.E.U16 R24, [R4.64] ;  /* 0x0000000404182981 */ /* 0x004ea8000c1e1500 */
        /* <DEDUP_REMOVED lines=42> */
[----:B---3--:R-:W-:Y:S01]  /*17a00*/  @P1 IMAD.MOV.U32 R4, RZ, RZ, R15 ;  /* 0x000000ffff041224 */ /* 0x008fe200078e000f */
[----:B------:R-:W-:Y:S01]  /*17a10*/  PRMT R2, RZ, 0x7610, R2 ;  /* 0x00007610ff027816 */ /* 0x000fe20000000002 */
[----:B------:R-:W3:Y:S04]  /*17a20*/  LDL R15, [R1+0x934] ;  /* 0x00093400010f7983 */ /* 0x000ee80000100800 */
[----:B--2---:R0:W2:Y:S04]  /*17a30*/  @P1 LDG.E.U16 R14, [R4.64] ;  /* 0x00000004040e1981 */ /* 0x0040a8000c1e1500 */
[----:B0-----:R-:W2:Y:S04]  /*17a40*/  LDL R4, [R1+0x9ec] ;  /* 0x0009ec0001047983 */ /* 0x001ea80000100800 */
[----:B------:R-:W2:Y:S02]  /*17a50*/  LDL R5, [R1+0x9f0] ;  /* 0x0009f00001057983 */ /* 0x000ea40000100800 */
[----:B--2---:R-:W-:-:S04]  /*17a60*/  @P1 LOP3.LUT R5, R5, R4, RZ, 0x3c, !PT ;  /* 0x0000000405051212 */ /* 0x004fc800078e3cff */
[----:B------:R-:W-:-:S04]  /*17a70*/  @P1 LOP3.LUT R4, R5, R4, RZ, 0x3c, !PT ;  /* 0x0000000405041212 */ /* 0x000fc800078e3cff */
[----:B------:R-:W-:Y:S01]  /*17a80*/  @P1 LOP3.LUT R5, R5, R4, RZ, 0x3c, !PT ;  /* 0x0000000405051212 */ /* 0x000fe200078e3cff */
[----:B------:R0:W-:Y:S04]  /*17a90*/  STL [R1+0xc], R14 ;  /* 0x00000c0e01007387 */ /* 0x0001e80000100800 */
[----:B------:R1:W2:Y:S01]  /*17aa0*/  @P1 LDG.E.U16 R2, [R4.64] ;  /* 0x0000000404021981 */ /* 0x0002a2000c1e1500 */
[----:B------:R-:W-:Y:S02]  /*17ab0*/  ISETP.GT.AND P2, PT, R3, 0x70, PT ;  /* 0x000000700300780c */ /* 0x000fe40003f44270 */
[----:B------:R-:W-:Y:S01]  /*17ac0*/  PRMT R19, RZ, 0x7610, R19 ;  /* 0x00007610ff137816 */ /* 0x000fe20000000013 */
[----:B0-----:R-:W2:Y:S04]  /*17ad0*/  LDL R14, [R1+0x938] ;  /* 0x00093800010e7983 */ /* 0x001ea80000100800 */
[----:B-1----:R-:W2:Y:S04]  /*17ae0*/  LDL R4, [R1+0x9b4] ;  /* 0x0009b40001047983 */ /* 0x002ea80000100800 */
[----:B------:R-:W2:Y:S02]  /*17af0*/  LDL R5, [R1+0x9b8] ;  /* 0x0009b80001057983 */ /* 0x000ea40000100800 */
[----:B--2---:R-:W-:-:S04]  /*17b00*/  @P2 LOP3.LUT R5, R5, R4, RZ, 0x3c, !PT ;  /* 0x0000000405052212 */ /* 0x004fc800078e3cff */
[----:B------:R-:W-:-:S04]  /*17b10*/  @P2 LOP3.LUT R4, R5, R4, RZ, 0x3c, !PT ;  /* 0x0000000405042212 */ /* 0x000fc800078e3cff */
[----:B------:R-:W-:-:S05]  /*17b20*/  @P2 LOP3.LUT R5, R5, R4, RZ, 0x3c, !PT ;  /* 0x0000000405052212 */ /* 0x000fca00078e3cff */
[----:B------:R-:W2:Y:S04]  /*17b30*/  @P2 LDG.E.U16 R19, [R4.64] ;  /* 0x0000000404132981 */ /* 0x000ea8000c1e1500 */
[----:B------:R0:W-:Y:S04]  /*17b40*/  STL [R1+0x2704], R2 ;  /* 0x0027040201007387 */ /* 0x0001e80000100800 */
[----:B0-----:R-:W3:Y:S04]  /*17b50*/  LDL R2, [R1+0x930] ;  /* 0x0009300001027983 */ /* 0x001ee80000100800 */
[----:B--2---:R0:W-:Y:S04]  /*17b60*/  STL [R1], R19 ;  /* 0x0000001301007387 */ /* 0x0041e80000100800 */
[----:B0-----:R-:W2:Y:S01]  /*17b70*/  LDL.LU R19, [R1+0x2774] ;  /* 0x0027740001137983 */ /* 0x001ea20000300800 */
[----:B------:R-:W2:Y:S02]  /*17b80*/  LDL R4, [R1+0x9ac] ;  /* 0x0009ac0001047983 */ /* 0x000ea40000100800 */
[----:B------:R-:W2:Y:S01]  /*17b90*/  LDL R5, [R1+0x9b0] ;  /* 0x0009b00001057983 */ /* 0x000ea20000100800 */
[----:B----4-:R-:W-:-:S02]  /*17ba0*/  PRMT R29, RZ, 0x7610, R29 ;  /* 0x00007610ff1d7816 */ /* 0x010fc4000000001d */
[----:B------:R-:W-:Y:S02]  /*17bb0*/  ISETP.GT.AND P3, PT, R3, 0x78, PT ;  /* 0x000000780300780c */ /* 0x000fe40003f64270 */
[----:B--2---:R-:W-:-:S04]  /*17bc0*/  @P2 LOP3.LUT R5, R5, R4, RZ, 0x3c, !PT ;  /* 0x0000000405052212 */ /* 0x004fc800078e3cff */
[----:B------:R-:W-:-:S04]  /*17bd0*/  @P2 LOP3.LUT R4, R5, R4, RZ, 0x3c, !PT ;  /* 0x0000000405042212 */ /* 0x000fc800078e3cff */
[----:B------:R-:W-:-:S05]  /*17be0*/  @P2 LOP3.LUT R5, R5, R4, RZ, 0x3c, !PT ;  /* 0x0000000405052212 */ /* 0x000fca00078e3cff */
[----:B------:R0:W2:Y:S01]  /*17bf0*/  @P2 LDG.E.U16 R29, [R4.64] ;  /* 0x00000004041d2981 */ /* 0x0000a2000c1e1500 */
[----:B------:R-:W-:Y:S01]  /*17c00*/  PRMT R17, RZ, 0x7610, R17 ;  /* 0x00007610ff117816 */ /* 0x000fe20000000011 */
[----:B0-----:R-:W-:Y:S02]  /*17c10*/  @P3 IMAD.MOV.U32 R4, RZ, RZ, R14 ;  /* 0x000000ffff043224 */ /* 0x001fe400078e000e */
[----:B---3--:R-:W-:-:S05]  /*17c20*/  @P3 IMAD.MOV.U32 R5, RZ, RZ, R15 ;  /* 0x000000ffff053224 */ /* 0x008fca00078e000f */
[----:B------:R0:W3:Y:S04]  /*17c30*/  @P3 LDG.E.U16 R17, [R4.64] ;  /* 0x0000000404113981 */ /* 0x0000e8000c1e1500 */
[----:B--2---:R1:W-:Y:S01]  /*17c40*/  STL [R1+0x2760], R29 ;  /* 0x0027601d01007387 */ /* 0x0043e20000100800 */
[----:B0-----:R-:W2:Y:S01]  /*17c50*/  LDL R5, [R1+0x92c] ;  /* 0x00092c0001057983 */ /* 0x001ea20000100800 */
[----:B------:R-:W-:Y:S01]  /*17c60*/  PRMT R16, RZ, 0x7610, R16 ;  /* 0x00007610ff107816 */ /* 0x000fe20000000010 */
[----:B------:R-:W-:Y:S01]  /*17c70*/  @P3 IMAD.MOV.U32 R4, RZ, RZ, R2 ;  /* 0x000000ffff043224 */ /* 0x000fe200078e0002 */
[----:B------:R-:W4:Y:S04]  /*17c80*/  LDL R15, [R1+0x99c] ;  /* 0x00099c00010f7983 */ /* 0x000f280000100800 */
[----:B------:R-:W4:Y:S04]  /*17c90*/  LDL R14, [R1+0x9a0] ;  /* 0x0009a000010e7983 */ /* 0x000f280000100800 */
[----:B-1----:R-:W4:Y:S04]  /*17ca0*/  LDL R29, [R1+0x9a8] ;  /* 0x0009a800011d7983 */ /* 0x002f280000100800 */
[----:B---3--:R-:W-:Y:S01]  /*17cb0*/  STL [R1+0x2764], R17 ;  /* 0x0027641101007387 */ /* 0x008fe20000100800 */
[----:B------:R-:W-:-:S02]  /*17cc0*/  ISETP.GT.AND P1, PT, R3, 0x6d, PT ;  /* 0x0000006d0300780c */ /* 0x000fc40003f24270 */
[----:B------:R-:W-:Y:S01]  /*17cd0*/  PRMT R18, RZ, 0x7610, R18 ;  /* 0x00007610ff127816 */ /* 0x000fe20000000012 */
[----:B------:R-:W3:Y:S01]  /*17ce0*/  LDL R2, [R1+0x928] ;  /* 0x0009280001027983 */ /* 0x000ee20000100800 */
[----:B--2---:R0:W2:Y:S04]  /*17cf0*/  @P3 LDG.E.U16 R16, [R4.64] ;  /* 0x0000000404103981 */ /* 0x0040a8000c1e1500 */
[----:B0-----:R-:W2:Y:S04]  /*17d00*/  LDL R4, [R1+0x9e4] ;  /* 0x0009e40001047983 */ /* 0x001ea80000100800 */
[----:B------:R-:W2:Y:S02]  /*17d10*/  LDL R5, [R1+0x9e8] ;  /* 0x0009e80001057983 */ /* 0x000ea40000100800 */
[----:B--2---:R-:W-:-:S04]  /*17d20*/  @P1 LOP3.LUT R5, R5, R4, RZ, 0x3c, !PT ;  /* 0x0000000405051212 */ /* 0x004fc800078e3cff */
[----:B------:R-:W-:-:S04]  /*17d30*/  @P1 LOP3.LUT R4, R5, R4, RZ, 0x3c, !PT ;  /* 0x0000000405041212 */ /* 0x000fc800078e3cff */
[----:B------:R-:W-:-:S05]  /*17d40*/  @P1 LOP3.LUT R5, R5, R4, RZ, 0x3c, !PT ;  /* 0x0000000405051212 */ /* 0x000fca00078e3cff */
[----:B------:R-:W2:Y:S04]  /*17d50*/  @P1 LDG.E.U16 R18, [R4.64] ;  /* 0x0000000404121981 */ /* 0x000ea8000c1e1500 */
[----:B------:R-:W-:Y:S01]  /*17d60*/  STL [R1+0x2768], R16 ;  /* 0x0027681001007387 */ /* 0x000fe20000100800 */
[----:B------:R-:W-:Y:S02]  /*17d70*/  ISETP.GT.AND P2, PT, R3, 0x71, PT ;  /* 0x000000710300780c */ /* 0x000fe40003f44270 */
[----:B------:R-:W-:Y:S01]  /*17d80*/  PRMT R28, RZ, 0x7610, R28 ;  /* 0x00007610ff1c7816 */ /* 0x000fe2000000001c */
[----:B--2---:R0:W-:Y:S04]  /*17d90*/  STL [R1+0x4], R18 ;  /* 0x0000041201007387 */ /* 0x0041e80000100800 */
[----:B0-----:R-:W2:Y:S01]  /*17da0*/  LDL.LU R18, [R1+0x2770] ;  /* 0x0027700001127983 */ /* 0x001ea20000300800 */
[----:B------:R-:W2:Y:S05]  /*17db0*/  LDL R5, [R1+0x9a4] ;  /* 0x0009a40001057983 */ /* 0x000eaa0000100800 */
[----:B----4-:R-:W-:Y:S01]  /*17dc0*/  @P2 IMAD.MOV.U32 R4, RZ, RZ, R29 ;  /* 0x000000ffff042224 */ /* 0x010fe200078e001d */
[----:B------:R-:W-:Y:S01]  /*17dd0*/  PRMT R27, RZ, 0x7610, R27 ;  /* 0x00007610ff1b7816 */ /* 0x000fe2000000001b */
[----:B------:R-:W4:Y:S04]  /*17de0*/  LDL R29, [R1+0x920] ;  /* 0x00092000011d7983 */ /* 0x000f280000100800 */
[----:B--2---:R0:W2:Y:S02]  /*17df0*/  @P2 LDG.E.U16 R28, [R4.64] ;  /* 0x00000004041c2981 */ /* 0x0040a4000c1e1500 */
[----:B0-----:R-:W-:-:S02]  /*17e00*/  @P2 IMAD.MOV.U32 R4, RZ, RZ, R14 ;  /* 0x000000ffff042224 */ /* 0x001fc400078e000e */
[----:B------:R-:W-:-:S05]  /*17e10*/  @P2 IMAD.MOV.U32 R5, RZ, RZ, R15 ;  /* 0x000000ffff052224 */ /* 0x000fca00078e000f */
[----:B------:R0:W4:Y:S01]  /*17e20*/  @P2 LDG.E.U16 R27, [R4.64] ;  /* 0x00000004041b2981 */ /* 0x000122000c1e1500 */
[----:B------:R-:W-:-:S03]  /*17e30*/  ISETP.GT.AND P3, PT, R3, 0x79, PT ;  /* 0x000000790300780c */ /* 0x000fc60003f64270 */
[----:B--2---:R1:W-:Y:S01]  /*17e40*/  STL [R1+0x274c], R28 ;  /* 0x00274c1c01007387 */ /* 0x0043e20000100800 */
[----:B0-----:R-:W2:Y:S02]  /*17e50*/  LDL R5, [R1+0x924] ;  /* 0x0009240001057983 */ /* 0x001ea40000100800 */
[----:B------:R-:W2:Y:S02]  /*17e60*/  LDL R15, [R1+0x994] ;  /* 0x00099400010f7983 */ /* 0x000ea40000100800 */
[----:B------:R-:W2:Y:S01]  /*17e70*/  LDL R14, [R1+0x998] ;  /* 0x00099800010e7983 */ /* 0x000ea20000100800 */
[----:B-1----:R-:W2:Y:S01]  /*17e80*/  LDL R28, [R1+0x91c] ;  /* 0x00091c00011c7983 */ /* 0x002ea20000100800 */
[----:B------:R-:W-:-:S03]  /*17e90*/  PRMT R13, RZ, 0x7610, R13 ;  /* 0x00007610ff0d7816 */ /* 0x000fc6000000000d */
[----:B---3--:R-:W-:Y:S01]  /*17ea0*/  @P3 IMAD.MOV.U32 R4, RZ, RZ, R2 ;  /* 0x000000ffff043224 */ /* 0x008fe200078e0002 */
[----:B----4-:R0:W-:Y:S01]  /*17eb0*/  STL [R1+0x2750], R27 ;  /* 0x0027501b01007387 */ /* 0x0101e20000100800 */
[----:B------:R-:W3:Y:S03]  /*17ec0*/  LDL R2, [R1+0x990] ;  /* 0x0009900001027983 */ /* 0x000ee60000100800 */
[----:B0-----:R-:W4:Y:S01]  /*17ed0*/  LDL R27, [R1+0x98c] ;  /* 0x00098c00011b7983 */ /* 0x001f220000100800 */
[----:B------:R-:W-:Y:S02]  /*17ee0*/  ISETP.GT.AND P2, PT, R3, 0x72, PT ;  /* 0x000000720300780c */ /* 0x000fe40003f44270 */
[----:B------:R-:W-:Y:S02]  /*17ef0*/  PRMT R12, RZ, 0x7610, R12 ;  /* 0x00007610ff0c7816 */ /* 0x000fe4000000000c */
[----:B------:R-:W-:Y:S01]  /*17f00*/  PRMT R26, RZ, 0x7610, R26 ;  /* 0x00007610ff1a7816 */ /* 0x000fe2000000001a */
[----:B--2---:R0:W2:Y:S02]  /*17f10*/  @P3 LDG.E.U16 R13, [R4.64] ;  /* 0x00000004040d3981 */ /* 0x0040a4000c1e1500 */
[----:B0-----:R-:W-:-:S02]  /*17f20*/  @P3 IMAD.MOV.U32 R4, RZ, RZ, R29 ;  /* 0x000000ffff043224 */ /* 0x001fc400078e001d */
[----:B------:R-:W-:-:S05]  /*17f30*/  @P3 IMAD.MOV.U32 R5, RZ, RZ, R28 ;  /* 0x000000ffff053224 */ /* 0x000fca00078e001c */
[----:B------:R0:W2:Y:S02]  /*17f40*/  @P3 LDG.E.U16 R12, [R4.64] ;  /* 0x00000004040c3981 */ /* 0x0000a4000c1e1500 */
[----:B0-----:R-:W-:Y:S02]  /*17f50*/  @P2 IMAD.MOV.U32 R4, RZ, RZ, R14 ;  /* 0x000000ffff042224 */ /* 0x001fe400078e000e */
[----:B------:R-:W-:-:S05]  /*17f60*/  @P2 IMAD.MOV.U32 R5, RZ, RZ, R15 ;  /* 0x000000ffff052224 */ /* 0x000fca00078e000f */
[----:B------:R3:W2:Y:S01]  /*17f70*/  @P2 LDG.E.U16 R26, [R4.64] ;  /* 0x00000004041a2981 */ /* 0x0006a2000c1e1500 */
[----:B------:R-:W-:Y:S01]  /*17f80*/  PRMT R25, RZ, 0x7610, R25 ;  /* 0x00007610ff197816 */ /* 0x000fe20000000019 */
[----:B---3--:R-:W-:Y:S02]  /*17f90*/  @P2 IMAD.MOV.U32 R4, RZ, RZ, R2 ;  /* 0x000000ffff042224 */ /* 0x008fe400078e0002 */
[----:B----4-:R-:W-:-:S05]  /*17fa0*/  @P2 IMAD.MOV.U32 R5, RZ, RZ, R27 ;  /* 0x000000ffff052224 */ /* 0x010fca00078e001b */
[----:B------:R-:W3:Y:S04]  /*17fb0*/  @P2 LDG.E.U16 R25, [R4.64] ;  /* 0x0000000404192981 */ /* 0x000ee8000c1e1500 */
[----:B--2---:R0:W-:Y:S01]  /*17fc0*/  STL [R1+0x2754], R13 ;  /* 0x0027540d01007387 */ /* 0x0041e20000100800 */
[----:B------:R-:W2:Y:S03]  /*17fd0*/  LDL R28, [R1+0x914] ;  /* 0x00091400011c7983 */ /* 0x000ea60000100800 */
[----:B0-----:R-:W4:Y:S04]  /*17fe0*/  LDL R13, [R1+0x918] ;  /* 0x00091800010d7983 */ /* 0x001f280000100800 */
[----:B------:R-:W-:Y:S01]  /*17ff0*/  STL [R1+0x2758], R12 ;  /* 0x0027580c01007387 */ /* 0x000fe20000100800 */
[----:B------:R-:W4:Y:S02]  /*18000*/  LDL R15, [R1+0x90c] ;  /* 0x00090c00010f7983 */ /* 0x000f240000100800 */
[----:B------:R-:W4:Y:S01]  /*18010*/  LDL R14, [R1+0x910] ;  /* 0x00091000010e7983 */ /* 0x000f220000100800 */
[----:B------:R0:W-:Y:S01]  /*18020*/  STL [R1+0x2734], R26 ;  /* 0x0027341a01007387 */ /* 0x0001e20000100800 */
[----:B------:R-:W4:Y:S02]  /*18030*/  LDL R27, [R1+0x984] ;  /* 0x00098400011b7983 */ /* 0x000f240000100800 */
[----:B------:R-:W4:Y:S01]  /*18040*/  LDL R2, [R1+0x988] ;  /* 0x0009880001027983 */ /* 0x000f220000100800 */
[----:B------:R-:W-:-:S02]  /*18050*/  ISETP.GT.AND P3, PT, R3, 0x7a, PT ;  /* 0x0000007a0300780c */ /* 0x000fc40003f64270 */
[----:B------:R-:W-:Y:S01]  /*18060*/  PRMT R11, RZ, 0x7610, R11 ;  /* 0x00007610ff0b7816 */ /* 0x000fe2000000000b */
[----:B---3--:R-:W-:Y:S04]  /*18070*/  STL [R1+0x2738], R25 ;  /* 0x0027381901007387 */ /* 0x008fe80000100800 */
[----:B0-----:R-:W3:Y:S01]  /*18080*/  LDL R26, [R1+0x97c] ;  /* 0x00097c00011a7983 */ /* 0x001ee20000100800 */
[----:B------:R-:W-:Y:S02]  /*18090*/  ISETP.GT.AND P2, PT, R3, 0x73, PT ;  /* 0x000000730300780c */ /* 0x000fe40003f44270 */
[----:B------:R-:W-:Y:S02]  /*180a0*/  PRMT R10, RZ, 0x7610, R10 ;  /* 0x00007610ff0a7816 */ /* 0x000fe4000000000a */
[----:B------:R-:W-:Y:S01]  /*180b0*/  PRMT R23, RZ, 0x7610, R23 ;  /* 0x00007610ff177816 */ /* 0x000fe20000000017 */
[----:B--2---:R-:W-:-:S02]  /*180c0*/  @P3 IMAD.MOV.U32 R5, RZ, RZ, R28 ;  /* 0x000000ffff053224 */ /* 0x004fc400078e001c */
[----:B----4-:R-:W-:Y:S02]  /*180d0*/  @P3 IMAD.MOV.U32 R4, RZ, RZ, R13 ;  /* 0x000000ffff043224 */ /* 0x010fe400078e000d */
[----:B------:R-:W2:Y:S04]  /*180e0*/  LDL R13, [R1+0x980] ;  /* 0x00098000010d7983 */ /* 0x000ea80000100800 */
[----:B------:R0:W4:Y:S02]  /*180f0*/  @P3 LDG.E.U16 R11, [R4.64] ;  /* 0x00000004040b3981 */ /* 0x000124000c1e1500 */
[----:B0-----:R-:W-:Y:S02]  /*18100*/  @P3 IMAD.MOV.U32 R4, RZ, RZ, R14 ;  /* 0x000000ffff043224 */ /* 0x001fe400078e000e */
[----:B------:R-:W-:-:S05]  /*18110*/  @P3 IMAD.MOV.U32 R5, RZ, RZ, R15 ;  /* 0x000000ffff053224 */ /* 0x000fca00078e000f */
[----:B------:R0:W4:Y:S02]  /*18120*/  @P3 LDG.E.U16 R10, [R4.64] ;  /* 0x00000004040a3981 */ /* 0x000124000c1e1500 */
[----:B0-----:R-:W-:Y:S02]  /*18130*/  @P2 IMAD.MOV.U32 R4, RZ, RZ, R2 ;  /* 0x000000ffff042224 */ /* 0x001fe400078e0002 */
[----:B------:R-:W-:-:S05]  /*18140*/  @P2 IMAD.MOV.U32 R5, RZ, RZ, R27 ;  /* 0x000000ffff052224 */ /* 0x000fca00078e001b */
[----:B------:R3:W4:Y:S01]  /*18150*/  @P2 LDG.E.U16 R23, [R4.64] ;  /* 0x0000000404172981 */ /* 0x000722000c1e1500 */
[----:B------:R-:W-:Y:S01]  /*18160*/  PRMT R22, RZ, 0x7610, R22 ;  /* 0x00007610ff167816 */ /* 0x000fe20000000016 */
[----:B---3--:R-:W-:Y:S02]  /*18170*/  @P2 IMAD.MOV.U32 R5, RZ, RZ, R26 ;  /* 0x000000ffff052224 */ /* 0x008fe400078e001a */
[----:B--2---:R-:W-:Y:S01]  /*18180*/  @P2 IMAD.MOV.U32 R4, RZ, RZ, R13 ;  /* 0x000000ffff042224 */ /* 0x004fe200078e000d */
[----:B----4-:R-:W-:Y:S01]  /*18190*/  STL [R1+0x273c], R11 ;  /* 0x00273c0b01007387 */ /* 0x010fe20000100800 */
[----:B------:R-:W2:Y:S02]  /*181a0*/  LDL R15, [R1+0x904] ;  /* 0x00090400010f7983 */ /* 0x000ea40000100800 */
[----:B------:R-:W3:Y:S01]  /*181b0*/  LDL R14, [R1+0x908] ;  /* 0x00090800010e7983 */ /* 0x000ee20000100800 */
[----:B------:R2:W4:Y:S04]  /*181c0*/  @P2 LDG.E.U16 R22, [R4.64] ;  /* 0x0000000404162981 */ /* 0x000528000c1e1500 */
[----:B------:R-:W-:Y:S01]  /*181d0*/  STL [R1+0x2740], R10 ;  /* 0x0027400a01007387 */ /* 0x000fe20000100800 */
[----:B------:R-:W4:Y:S02]  /*181e0*/  LDL R27, [R1+0x8fc] ;  /* 0x0008fc00011b7983 */ /* 0x000f240000100800 */
[----:B------:R-:W4:Y:S01]  /*181f0*/  LDL R2, [R1+0x900] ;  /* 0x0009000001027983 */ /* 0x000f220000100800 */
[----:B------:R0:W-:Y:S01]  /*18200*/  STL [R1+0x2718], R23 ;  /* 0x0027181701007387 */ /* 0x0001e20000100800 */
[----:B------:R-:W4:Y:S02]  /*18210*/  LDL R26, [R1+0x9dc] ;  /* 0x0009dc00011a7983 */ /* 0x000f240000100800 */
[----:B------:R-:W4:Y:S01]  /*18220*/  LDL R13, [R1+0x9e0] ;  /* 0x0009e000010d7983 */ /* 0x000f220000100800 */
[----:B------:R-:W-:-:S02]  /*18230*/  ISETP.GT.AND P3, PT, R3, 0x7b, PT ;  /* 0x0000007b0300780c */ /* 0x000fc40003f64270 */
[----:B------:R-:W-:Y:S02]  /*18240*/  PRMT R9, RZ, 0x7610, R9 ;  /* 0x00007610ff097816 */ /* 0x000fe40000000009 */
[----:B------:R-:W-:Y:S02]  /*18250*/  PRMT R8, RZ, 0x7610, R8 ;  /* 0x00007610ff087816 */ /* 0x000fe40000000008 */
[----:B------:R-:W-:-:S07]  /*18260*/  PRMT R24, RZ, 0x7610, R24 ;  /* 0x00007610ff187816 */ /* 0x000fce0000000018 */
[----:B--2---:R-:W-:Y:S02]  /*18270*/  @P3 IMAD.MOV.U32 R5, RZ, RZ, R15 ;  /* 0x000000ffff053224 */ /* 0x004fe400078e000f */
[----:B---3--:R-:W-:Y:S01]  /*18280*/  @P3 IMAD.MOV.U32 R4, RZ, RZ, R14 ;  /* 0x000000ffff043224 */ /* 0x008fe200078e000e */
[----:B----4-:R-:W-:Y:S01]  /*18290*/  STL [R1+0x271c], R22 ;  /* 0x00271c1601007387 */ /* 0x010fe20000100800 */
[----:B------:R-:W2:Y:S02]  /*182a0*/  LDL R15, [R1+0x974] ;  /* 0x00097400010f7983 */ /* 0x000ea40000100800 */
[----:B------:R-:W3:Y:S01]  /*182b0*/  LDL R14, [R1+0x978] ;  /* 0x00097800010e7983 */ /* 0x000ee20000100800 */
[----:B------:R1:W4:Y:S02]  /*182c0*/  @P3 LDG.E.U16 R9, [R4.64] ;  /* 0x0000000404093981 */ /* 0x000324000c1e1500 */
[----:B-1----:R-:W-:Y:S02]  /*182d0*/  @P3 IMAD.MOV.U32 R5, RZ, RZ, R27 ;  /* 0x000000ffff053224 */ /* 0x002fe400078e001b */
[----:B------:R-:W-:-:S05]  /*182e0*/  @P3 IMAD.MOV.U32 R4, RZ, RZ, R2 ;  /* 0x000000ffff043224 */ /* 0x000fca00078e0002 */
[----:B------:R1:W4:Y:S02]  /*182f0*/  @P3 LDG.E.U16 R8, [R4.64] ;  /* 0x0000000404083981 */ /* 0x000324000c1e1500 */
[----:B-1----:R-:W-:Y:S02]  /*18300*/  @P1 IMAD.MOV.U32 R5, RZ, RZ, R26 ;  /* 0x000000ffff051224 */ /* 0x002fe400078e001a */
[----:B------:R-:W-:-:S05]  /*18310*/  @P1 IMAD.MOV.U32 R4, RZ, RZ, R13 ;  /* 0x000000ffff041224 */ /* 0x000fca00078e000d */
[----:B------:R2:W4:Y:S01]  /*18320*/  @P1 LDG.E.U16 R24, [R4.64] ;  /* 0x0000000404181981 */ /* 0x000522000c1e1500 */
[----:B------:R-:W-:Y:S02]  /*18330*/  ISETP.GT.AND P2, PT, R3, 0x74, PT ;  /* 0x000000740300780c */ /* 0x000fe40003f44270 */
[----:B------:R-:W-:-:S11]  /*18340*/  PRMT R21, RZ, 0x7610, R21 ;  /* 0x00007610ff157816 */ /* 0x000fd60000000015 */
[----:B--2---:R-:W-:Y:S02]  /*18350*/  @P2 IMAD.MOV.U32 R5, RZ, RZ, R15 ;  /* 0x000000ffff052224 */ /* 0x004fe400078e000f */
[----:B---3--:R-:W-:Y:S01]  /*18360*/  @P2 IMAD.MOV.U32 R4, RZ, RZ, R14 ;  /* 0x000000ffff042224 */ /* 0x008fe200078e000e */
[----:B----4-:R1:W-:Y:S01]  /*18370*/  STL [R1+0x2720], R9 ;  /* 0x0027200901007387 */ /* 0x0103e20000100800 */
[----:B0-----:R-:W2:Y:S02]  /*18380*/  LDL R23, [R1+0x96c] ;  /* 0x00096c0001177983 */ /* 0x001ea40000100800 */
[----:B------:R-:W3:Y:S01]  /*18390*/  LDL R2, [R1+0x970] ;  /* 0x0009700001027983 */ /* 0x000ee20000100800 */
[----:B------:R2:W4:Y:S04]  /*183a0*/  @P2 LDG.E.U16 R21, [R4.64] ;  /* 0x0000000404152981 */ /* 0x000528000c1e1500 */
[----:B------:R-:W-:Y:S01]  /*183b0*/  STL [R1+0x2724], R8 ;  /* 0x0027240801007387 */ /* 0x000fe20000100800 */
[----:B------:R-:W4:Y:S03]  /*183c0*/  LDL R13, [R1+0x8f4] ;  /* 0x0008f400010d7983 */ /* 0x000f260000100800 */
[----:B-1----:R-:W4:Y:S04]  /*183d0*/  LDL R9, [R1+0x8f8] ;  /* 0x0008f80001097983 */ /* 0x002f280000100800 */
[----:B------:R-:W-:Y:S01]  /*183e0*/  STL [R1+0x26c0], R24 ;  /* 0x0026c01801007387 */ /* 0x000fe20000100800 */
[----:B------:R-:W4:Y:S02]  /*183f0*/  LDL R15, [R1+0x8ec] ;  /* 0x0008ec00010f7983 */ /* 0x000f240000100800 */
[----:B------:R-:W4:Y:S01]  /*18400*/  LDL R14, [R1+0x8f0] ;  /* 0x0008f000010e7983 */ /* 0x000f220000100800 */
[----:B------:R-:W-:-:S02]  /*18410*/  PRMT R20, RZ, 0x7610, R20 ;  /* 0x00007610ff147816 */ /* 0x000fc40000000014 */
[----:B------:R-:W-:Y:S02]  /*18420*/  ISETP.GT.AND P3, PT, R3, 0x7c, PT ;  /* 0x0000007c0300780c */ /* 0x000fe40003f64270 */
[----:B------:R-:W-:Y:S02]  /*18430*/  PRMT R7, RZ, 0x7610, R7 ;  /* 0x00007610ff077816 */ /* 0x000fe40000000007 */
[----:B------:R-:W-:Y:S01]  /*18440*/  PRMT R6, RZ, 0x7610, R6 ;  /* 0x00007610ff067816 */ /* 0x000fe20000000006 */
[----:B--2---:R-:W-:Y:S02]  /*18450*/  @P2 IMAD.MOV.U32 R5, RZ, RZ, R23 ;  /* 0x000000ffff052224 */ /* 0x004fe400078e0017 */
[----:B---3--:R-:W-:Y:S01]  /*18460*/  @P2 IMAD.MOV.U32 R4, RZ, RZ, R2 ;  /* 0x000000ffff042224 */ /* 0x008fe200078e0002 */
[----:B----4-:R0:W-:Y:S01]  /*18470*/  STL [R1+0x2708], R21 ;  /* 0x0027081501007387 */ /* 0x0101e20000100800 */
[----:B------:R-:W2:Y:S03]  /*18480*/  LDL R2, [R1+0x968] ;  /* 0x0009680001027983 */ /* 0x000ea60000100800 */
[----:B------:R1:W3:Y:S04]  /*18490*/  @P2 LDG.E.U16 R20, [R4.64] ;  /* 0x0000000404142981 */ /* 0x0002e8000c1e1500 */
[----:B0-----:R-:W4:Y:S01]  /*184a0*/  LDL R21, [R1+0x964] ;  /* 0x0009640001157983 */ /* 0x001f220000100800 */
[----:B-1----:R-:W-:-:S02]  /*184b0*/  @P3 IMAD.MOV.U32 R5, RZ, RZ, R13 ;  /* 0x000000ffff053224 */ /* 0x002fc400078e000d */
[----:B------:R-:W-:-:S05]  /*184c0*/  @P3 IMAD.MOV.U32 R4, RZ, RZ, R9 ;  /* 0x000000ffff043224 */ /* 0x000fca00078e0009 */
[----:B------:R0:W4:Y:S02]  /*184d0*/  @P3 LDG.E.U16 R7, [R4.64] ;  /* 0x0000000404073981 */ /* 0x000124000c1e1500 */
[----:B0-----:R-:W-:Y:S02]  /*184e0*/  @P3 IMAD.MOV.U32 R5, RZ, RZ, R15 ;  /* 0x000000ffff053224 */ /* 0x001fe400078e000f */
[----:B------:R-:W-:-:S05]  /*184f0*/  @P3 IMAD.MOV.U32 R4, RZ, RZ, R14 ;  /* 0x000000ffff043224 */ /* 0x000fca00078e000e */
[----:B------:R2:W4:Y:S01]  /*18500*/  @P3 LDG.E.U16 R6, [R4.64] ;  /* 0x0000000404063981 */ /* 0x000522000c1e1500 */
[----:B------:R-:W-:Y:S02]  /*18510*/  ISETP.GT.AND P1, PT, R3, 0x75, PT ;  /* 0x000000750300780c */ /* 0x000fe40003f24270 */
[----:B------:R-:W-:-:S11]  /*18520*/  PRMT R19, RZ, 0x7610, R19 ;  /* 0x00007610ff137816 */ /* 0x000fd60000000013 */
[----:B--2---:R-:W-:Y:S01]  /*18530*/  @P1 IMAD.MOV.U32 R4, RZ, RZ, R2 ;  /* 0x000000ffff041224 */ /* 0x004fe200078e0002 */
[----:B---3--:R-:W-:Y:S01]  /*18540*/  STL [R1+0x270c], R20 ;  /* 0x00270c1401007387 */ /* 0x008fe20000100800 */
[----:B------:R-:W2:Y:S02]  /*18550*/  LDL R13, [R1+0x95c] ;  /* 0x00095c00010d7983 */ /* 0x000ea40000100800 */
[----:B------:R-:W3:Y:S02]  /*18560*/  LDL R9, [R1+0x960] ;  /* 0x0009600001097983 */ /* 0x000ee40000100800 */
[----:B----4-:R-:W-:-:S05]  /*18570*/  @P1 IMAD.MOV.U32 R5, RZ, RZ, R21 ;  /* 0x000000ffff051224 */ /* 0x010fca00078e0015 */
[----:B------:R2:W4:Y:S04]  /*18580*/  @P1 LDG.E.U16 R19, [R4.64] ;  /* 0x0000000404131981 */ /* 0x000528000c1e1500 */
[----:B------:R0:W-:Y:S01]  /*18590*/  STL [R1+0x2710], R7 ;  /* 0x0027100701007387 */ /* 0x0001e20000100800 */
[----:B------:R-:W3:Y:S02]  /*185a0*/  LDL R15, [R1+0x8e4] ;  /* 0x0008e400010f7983 */ /* 0x000ee40000100800 */
[----:B------:R-:W3:Y:S01]  /*185b0*/  LDL R14, [R1+0x8e8] ;  /* 0x0008e800010e7983 */ /* 0x000ee20000100800 */
[----:B------:R-:W-:Y:S01]  /*185c0*/  STL [R1+0x2714], R6 ;  /* 0x0027140601007387 */ /* 0x000fe20000100800 */
[----:B------:R-:W3:Y:S02]  /*185d0*/  LDL R23, [R1+0x8dc] ;  /* 0x0008dc0001177983 */ /* 0x000ee40000100800 */
[----:B------:R-:W3:Y:S01]  /*185e0*/  LDL R2, [R1+0x8e0] ;  /* 0x0008e00001027983 */ /* 0x000ee20000100800 */
[----:B------:R-:W-:-:S02]  /*185f0*/  ISETP.GT.AND P2, PT, R3, 0x7d, PT ;  /* 0x0000007d0300780c */ /* 0x000fc40003f44270 */
[----:B------:R-:W-:Y:S01]  /*18600*/  PRMT R18, RZ, 0x7610, R18 ;  /* 0x00007610ff127816 */ /* 0x000fe20000000012 */
[----:B--2---:R-:W-:Y:S01]  /*18610*/  @P1 IMAD.MOV.U32 R5, RZ, RZ, R13 ;  /* 0x000000ffff051224 */ /* 0x004fe200078e000d */
[----:B----4-:R-:W-:Y:S01]  /*18620*/  STL [R1+0x26c4], R19 ;  /* 0x0026c41301007387 */ /* 0x010fe20000100800 */
[----:B------:R-:W2:Y:S02]  /*18630*/  LDL R21, [R1+0xa4c] ;  /* 0x000a4c0001157983 */ /* 0x000ea40000100800 */
[----:B------:R-:W4:Y:S02]  /*18640*/  LDL R13, [R1+0xa50] ;  /* 0x000a5000010d7983 */ /* 0x000f240000100800 */
[----:B---3--:R-:W-:Y:S01]  /*18650*/  @P1 IMAD.MOV.U32 R4, RZ, RZ, R9 ;  /* 0x000000ffff041224 */ /* 0x008fe200078e0009 */
[----:B0-----:R-:W3:Y:S04]  /*18660*/  LDL R7, [R1+0xa48] ;  /* 0x000a480001077983 */ /* 0x001ee80000100800 */
[----:B------:R-:W3:Y:S04]  /*18670*/  LDL R9, [R1+0xa44] ;  /* 0x000a440001097983 */ /* 0x000ee80000100800 */
[----:B------:R0:W3:Y:S02]  /*18680*/  @P1 LDG.E.U16 R18, [R4.64] ;  /* 0x0000000404121981 */ /* 0x0000e4000c1e1500 */
[----:B0-----:R-:W-:-:S02]  /*18690*/  PRMT R5, RZ, 0x7610, R5 ;  /* 0x00007610ff057816 */ /* 0x001fc40000000005 */
[----:B------:R-:W-:-:S04]  /*186a0*/  PRMT R4, RZ, 0x7610, R4 ;  /* 0x00007610ff047816 */ /* 0x000fc80000000004 */
[----:B------:R0:W3:Y:S02]  /*186b0*/  @P2 LDG.E.U16 R5, [R14.64] ;  /* 0x000000040e052981 */ /* 0x0000e4000c1e1500 */
[----:B0-----:R-:W-:Y:S02]  /*186c0*/  @P2 IMAD.MOV.U32 R14, RZ, RZ, R2 ;  /* 0x000000ffff0e2224 */ /* 0x001fe400078e0002 */
[----:B------:R-:W-:-:S05]  /*186d0*/  @P2 IMAD.MOV.U32 R15, RZ, RZ, R23 ;  /* 0x000000ffff0f2224 */ /* 0x000fca00078e0017 */
[----:B------:R2:W3:Y:S01]  /*186e0*/  @P2 LDG.E.U16 R4, [R14.64] ;  /* 0x000000040e042981 */ /* 0x0004e2000c1e1500 */
[----:B------:R-:W-:Y:S02]  /*186f0*/  PRMT R12, RZ, 0x7610, R12 ;  /* 0x00007610ff0c7816 */ /* 0x000fe4000000000c */
[----:B------:R-:W-:Y:S01]  /*18700*/  ISETP.GT.AND P1, PT, R3, 0x67, PT ;  /* 0x000000670300780c */ /* 0x000fe20003f24270 */
[----:B--2---:R-:W-:Y:S02]  /*18710*/  @P0 IMAD.MOV.U32 R15, RZ, RZ, R21 ;  /* 0x000000ffff0f0224 */ /* 0x004fe400078e0015 */
[----:B----4-:R-:W-:-:S05]  /*18720*/  @P0 IMAD.MOV.U32 R14, RZ, RZ, R13 ;  /* 0x000000ffff0e0224 */ /* 0x010fca00078e000d */
[----:B------:R0:W2:Y:S04]  /*18730*/  @P0 LDG.E.U16 R12, [R14.64] ;  /* 0x000000040e0c0981 */ /* 0x0000a8000c1e1500 */
[----:B---3--:R1:W-:Y:S01]  /*18740*/  STL [R1+0x26c8], R18 ;  /* 0x0026c81201007387 */ /* 0x0083e20000100800 */
[----:B0-----:R-:W-:Y:S02]  /*18750*/  @P1 IMAD.MOV.U32 R14, RZ, RZ, R7 ;  /* 0x000000ffff0e1224 */ /* 0x001fe400078e0007 */
[----:B------:R-:W-:Y:S01]  /*18760*/  @P1 IMAD.MOV.U32 R15, RZ, RZ, R9 ;  /* 0x000000ffff0f1224 */ /* 0x000fe200078e0009 */
[----:B------:R-:W-:Y:S01]  /*18770*/  STL [R1+0x26cc], R5 ;  /* 0x0026cc0501007387 */ /* 0x000fe20000100800 */
[----:B------:R-:W3:Y:S02]  /*18780*/  LDL R26, [R1+0xa3c] ;  /* 0x000a3c00011a7983 */ /* 0x000ee40000100800 */
[----:B------:R-:W4:Y:S01]  /*18790*/  LDL R2, [R1+0xa40] ;  /* 0x000a400001027983 */ /* 0x000f220000100800 */
[----:B------:R0:W-:Y:S01]  /*187a0*/  STL [R1+0x26d0], R4 ;  /* 0x0026d00401007387 */ /* 0x0001e20000100800 */
[----:B------:R-:W3:Y:S02]  /*187b0*/  LDL R24, [R1+0x9d4] ;  /* 0x0009d40001187983 */ /* 0x000ee40000100800 */
[----:B------:R-:W3:Y:S02]  /*187c0*/  LDL R23, [R1+0x9d8] ;  /* 0x0009d80001177983 */ /* 0x000ee40000100800 */
[----:B------:R-:W3:Y:S01]  /*187d0*/  LDL R21, [R1+0x9cc] ;  /* 0x0009cc0001157983 */ /* 0x000ee20000100800 */
[----:B-1----:R-:W3:Y:S04]  /*187e0*/  LDL R18, [R1+0x9d0] ;  /* 0x0009d00001127983 */ /* 0x002ee80000100800 */
[----:B------:R-:W3:Y:S01]  /*187f0*/  LDL R13, [R1+0x9c4] ;  /* 0x0009c400010d7983 */ /* 0x000ee20000100800 */
[----:B0-----:R-:W-:-:S06]  /*18800*/  PRMT R4, RZ, 0x7610, R4 ;  /* 0x00007610ff047816 */ /* 0x001fcc0000000004 */
[----:B------:R4:W3:Y:S04]  /*18810*/  @P1 LDG.E.U16 R4, [R14.64] ;  /* 0x000000040e041981 */ /* 0x0008e8000c1e1500 */
[----:B--2---:R0:W-:Y:S01]  /*18820*/  STL [R1+0x45c], R12 ;  /* 0x00045c0c01007387 */ /* 0x0041e20000100800 */
[----:B------:R-:W2:Y:S02]  /*18830*/  LDL R9, [R1+0x9bc] ;  /* 0x0009bc0001097983 */ /* 0x000ea40000100800 */
[----:B------:R-:W2:Y:S01]  /*18840*/  LDL R7, [R1+0x9c0] ;  /* 0x0009c00001077983 */ /* 0x000ea20000100800 */
[----:B0-----:R-:W2:Y:S01]  /*18850*/  LDL R12, [R1+0x9c8] ;  /* 0x0009c800010c7983 */ /* 0x001ea20000100800 */
[----:B----4-:R-:W-:Y:S01]  /*18860*/  @P1 IMAD.MOV.U32 R14, RZ, RZ, R2 ;  /* 0x000000ffff0e1224 */ /* 0x010fe200078e0002 */
[----:B------:R-:W-:-:S02]  /*18870*/  ISETP.GT.AND P0, PT, R3, 0x6e, PT ;  /* 0x0000006e0300780c */ /* 0x000fc40003f04270 */
[----:B---3--:R0:W-:Y:S01]  /*18880*/  STL [R1+0x454], R4 ;  /* 0x0004540401007387 */ /* 0x0081e20000100800 */
[----:B------:R-:W3:Y:S03]  /*18890*/  LDL R2, [R1+0x958] ;  /* 0x0009580001027983 */ /* 0x000ee60000100800 */
[----:B0-----:R-:W4:Y:S01]  /*188a0*/  LDL R4, [R1+0x954] ;  /* 0x0009540001047983 */ /* 0x001f220000100800 */
[----:B------:R-:W-:Y:S01]  /*188b0*/  PRMT R25, RZ, 0x7610, R25 ;  /* 0x00007610ff197816 */ /* 0x000fe20000000019 */
[----:B------:R-:W-:Y:S01]  /*188c0*/  @P1 IMAD.MOV.U32 R15, RZ, RZ, R26 ;  /* 0x000000ffff0f1224 */ /* 0x000fe200078e001a */
[----:B------:R-:W-:-:S04]  /*188d0*/  PRMT R22, RZ, 0x7610, R22 ;  /* 0x00007610ff167816 */ /* 0x000fc80000000016 */
[----:B------:R0:W4:Y:S01]  /*188e0*/  @P1 LDG.E.U16 R25, [R14.64] ;  /* 0x000000040e191981 */ /* 0x000122000c1e1500 */
[----:B------:R-:W-:Y:S02]  /*188f0*/  ISETP.GT.AND P1, PT, R3, 0x6f, PT ;  /* 0x0000006f0300780c */ /* 0x000fe40003f24270 */
[----:B------:R-:W-:Y:S01]  /*18900*/  PRMT R17, RZ, 0x7610, R17 ;  /* 0x00007610ff117816 */ /* 0x000fe20000000011 */
[----:B0-----:R-:W-:Y:S02]  /*18910*/  @P0 IMAD.MOV.U32 R14, RZ, RZ, R23 ;  /* 0x000000ffff0e0224 */ /* 0x001fe400078e0017 */
[----:B------:R-:W-:-:S05]  /*18920*/  @P0 IMAD.MOV.U32 R15, RZ, RZ, R24 ;  /* 0x000000ffff0f0224 */ /* 0x000fca00078e0018 */
[----:B------:R0:W4:Y:S01]  /*18930*/  @P0 LDG.E.U16 R22, [R14.64] ;  /* 0x000000040e160981 */ /* 0x000122000c1e1500 */
[----:B------:R-:W-:Y:S01]  /*18940*/  PRMT R10, RZ, 0x7610, R10 ;  /* 0x00007610ff0a7816 */ /* 0x000fe2000000000a */
[----:B0-----:R-:W-:Y:S02]  /*18950*/  @P0 IMAD.MOV.U32 R14, RZ, RZ, R18 ;  /* 0x000000ffff0e0224 */ /* 0x001fe400078e0012 */
[----:B------:R-:W-:-:S05]  /*18960*/  @P0 IMAD.MOV.U32 R15, RZ, RZ, R21 ;  /* 0x000000ffff0f0224 */ /* 0x000fca00078e0015 */
[----:B------:R0:W4:Y:S01]  /*18970*/  @P0 LDG.E.U16 R17, [R14.64] ;  /* 0x000000040e110981 */ /* 0x000122000c1e1500 */
[----:B------:R-:W-:Y:S01]  /*18980*/  PRMT R6, RZ, 0x7610, R6 ;  /* 0x00007610ff067816 */ /* 0x000fe20000000006 */
[----:B0-----:R-:W-:Y:S02]  /*18990*/  @P1 IMAD.MOV.U32 R15, RZ, RZ, R13 ;  /* 0x000000ffff0f1224 */ /* 0x001fe400078e000d */
[----:B--2---:R-:W-:-:S05]  /*189a0*/  @P1 IMAD.MOV.U32 R14, RZ, RZ, R12 ;  /* 0x000000ffff0e1224 */ /* 0x004fca00078e000c */
[----:B------:R0:W2:Y:S02]  /*189b0*/  @P1 LDG.E.U16 R10, [R14.64] ;  /* 0x000000040e0a1981 */ /* 0x0000a4000c1e1500 */
[----:B0-----:R-:W-:Y:S02]  /*189c0*/  @P1 IMAD.MOV.U32 R14, RZ, RZ, R7 ;  /* 0x000000ffff0e1224 */ /* 0x001fe400078e0007 */
[----:B------:R-:W-:Y:S01]  /*189d0*/  @P1 IMAD.MOV.U32 R15, RZ, RZ, R9 ;  /* 0x000000ffff0f1224 */ /* 0x000fe200078e0009 */
[----:B------:R-:W-:Y:S02]  /*189e0*/  ISETP.GT.AND P0, PT, R3, 0x76, PT ;  /* 0x000000760300780c */ /* 0x000fe40003f04270 */
[----:B------:R-:W-:Y:S01]  /*189f0*/  PRMT R0, RZ, 0x7610, R0 ;  /* 0x00007610ff007816 */ /* 0x000fe20000000000 */
[----:B------:R-:W2:Y:S04]  /*18a00*/  LDL R7, [R1+0x94c] ;  /* 0x00094c0001077983 */ /* 0x000ea80000100800 */
[----:B------:R3:W2:Y:S06]  /*18a10*/  @P1 LDG.E.U16 R6, [R14.64] ;  /* 0x000000040e061981 */ /* 0x0006ac000c1e1500 */
[----:B---3--:R-:W-:-:S02]  /*18a20*/  @P0 IMAD.MOV.U32 R14, RZ, RZ, R2 ;  /* 0x000000ffff0e0224 */ /* 0x008fc400078e0002 */
[----:B----4-:R-:W-:-:S05]  /*18a30*/  @P0 IMAD.MOV.U32 R15, RZ, RZ, R4 ;  /* 0x000000ffff0f0224 */ /* 0x010fca00078e0004 */
[----:B------:R-:W3:Y:S04]  /*18a40*/  @P0 LDG.E.U16 R0, [R14.64] ;  /* 0x000000040e000981 */ /* 0x000ee8000c1e1500 */
[----:B--2---:R0:W-:Y:S01]  /*18a50*/  STL [R1+0x42c], R6 ;  /* 0x00042c0601007387 */ /* 0x0041e20000100800 */
[----:B------:R-:W2:Y:S02]  /*18a60*/  LDL R4, [R1+0x944] ;  /* 0x0009440001047983 */ /* 0x000ea40000100800 */
[----:B------:R-:W4:Y:S02]  /*18a70*/  LDL R2, [R1+0x948] ;  /* 0x0009480001027983 */ /* 0x000f240000100800 */
[----:B------:R-:W2:Y:S01]  /*18a80*/  LDL R18, [R1+0x93c] ;  /* 0x00093c0001127983 */ /* 0x000ea20000100800 */
[----:B0-----:R-:W2:Y:S01]  /*18a90*/  LDL R6, [R1+0x950] ;  /* 0x0009500001067983 */ /* 0x001ea20000100800 */
[----:B------:R0:W-:Y:S02]  /*18aa0*/  STL [R1+0x43c], R17 ;  /* 0x00043c1101007387 */ /* 0x0001e40000100800 */
[----:B------:R-:W4:Y:S02]  /*18ab0*/  LDL R13, [R1+0x8d4] ;  /* 0x0008d400010d7983 */ /* 0x000f240000100800 */
[----:B------:R-:W4:Y:S01]  /*18ac0*/  LDL R12, [R1+0x8d8] ;  /* 0x0008d800010c7983 */ /* 0x000f220000100800 */
[----:B0-----:R-:W4:Y:S04]  /*18ad0*/  LDL R17, [R1+0x940] ;  /* 0x0009400001117983 */ /* 0x001f280000100800 */
[----:B---3--:R-:W-:Y:S01]  /*18ae0*/  STL [R1+0x2534], R0 ;  /* 0x0025340001007387 */ /* 0x008fe20000100800 */
[----:B------:R-:W-:Y:S02]  /*18af0*/  STL [R1+0x2538], R0 ;  /* 0x0025380001007387 */ /* 0x000fe40000100800 */
[----:B------:R-:W-:Y:S02]  /*18b00*/  STL [R1+0x2540], R0 ;  /* 0x0025400001007387 */ /* 0x000fe40000100800 */
[----:B------:R-:W-:Y:S01]  /*18b10*/  STL [R1+0x2548], R0 ;  /* 0x0025480001007387 */ /* 0x000fe20000100800 */
[----:B------:R-:W-:Y:S01]  /*18b20*/  STL [R1+0x44c], R25 ;  /* 0x00044c1901007387 */ /* 0x000fe20000100800 */
        /* <DEDUP_REMOVED lines=12> */
[----:B------:R0:W-:Y:S02]  /*18bf0*/  STL [R1+0x434], R10 ;  /* 0x0004340a01007387 */ /* 0x0001e40000100800 */
        /* <DEDUP_REMOVED lines=31> */
[----:B------:R-:W-:Y:S01]  /*18df0*/  STL [R1+0x2690], R0 ;  /* 0x0026900001007387 */ /* 0x000fe20000100800 */
[----:B------:R-:W-:Y:S01]  /*18e00*/  ISETP.GT.AND P1, PT, R3, 0x77, PT ;  /* 0x000000770300780c */ /* 0x000fe20003f24270 */
[----:B------:R1:W-:Y:S01]  /*18e10*/  STL [R1+0x2698], R0 ;  /* 0x0026980001007387 */ /* 0x0003e20000100800 */
[----:B0-----:R-:W3:Y:S04]  /*18e20*/  LDL R10, [R1+0x8cc] ;  /* 0x0008cc00010a7983 */ /* 0x001ee80000100800 */
[----:B------:R-:W3:Y:S01]  /*18e30*/  LDL R9, [R1+0x8d0] ;  /* 0x0008d00001097983 */ /* 0x000ee20000100800 */
[----:B------:R-:W-:Y:S01]  /*18e40*/  PRMT R20, RZ, 0x7610, R20 ;  /* 0x00007610ff147816 */ /* 0x000fe20000000014 */
[----:B------:R-:W-:-:S02]  /*18e50*/  @P0 IMAD.MOV.U32 R15, RZ, RZ, R7 ;  /* 0x000000ffff0f0224 */ /* 0x000fc400078e0007 */
[----:B------:R-:W3:Y:S01]  /*18e60*/  LDL R7, [R1+0x8c4] ;  /* 0x0008c40001077983 */ /* 0x000ee20000100800 */
[----:B--2---:R-:W-:-:S03]  /*18e70*/  @P0 IMAD.MOV.U32 R14, RZ, RZ, R6 ;  /* 0x000000ffff0e0224 */ /* 0x004fc600078e0006 */
[----:B------:R-:W2:Y:S04]  /*18e80*/  LDL R6, [R1+0x8c8] ;  /* 0x0008c80001067983 */ /* 0x000ea80000100800 */
[----:B------:R4:W2:Y:S02]  /*18e90*/  @P0 LDG.E.U16 R20, [R14.64] ;  /* 0x000000040e140981 */ /* 0x0008a4000c1e1500 */
[----:B----4-:R-:W-:Y:S02]  /*18ea0*/  @P1 IMAD.MOV.U32 R14, RZ, RZ, R2 ;  /* 0x000000ffff0e1224 */ /* 0x010fe400078e0002 */
[----:B------:R-:W-:Y:S01]  /*18eb0*/  @P1 IMAD.MOV.U32 R15, RZ, RZ, R4 ;  /* 0x000000ffff0f1224 */ /* 0x000fe200078e0004 */
[----:B------:R-:W4:Y:S04]  /*18ec0*/  LDL R2, [R1+0x8c0] ;  /* 0x0008c00001027983 */ /* 0x000f280000100800 */
[----:B------:R-:W4:Y:S01]  /*18ed0*/  LDL R4, [R1+0x8bc] ;  /* 0x0008bc0001047983 */ /* 0x000f220000100800 */
[----:B------:R-:W-:-:S02]  /*18ee0*/  PRMT R19, RZ, 0x7610, R19 ;  /* 0x00007610ff137816 */ /* 0x000fc40000000013 */
[----:B------:R-:W-:Y:S02]  /*18ef0*/  ISETP.GT.AND P0, PT, R3, 0x7e, PT ;  /* 0x0000007e0300780c */ /* 0x000fe40003f04270 */
[----:B------:R-:W-:Y:S02]  /*18f00*/  PRMT R16, RZ, 0x7610, R16 ;  /* 0x00007610ff107816 */ /* 0x000fe40000000010 */
[----:B------:R0:W4:Y:S01]  /*18f10*/  @P1 LDG.E.U16 R19, [R14.64] ;  /* 0x000000040e131981 */ /* 0x000122000c1e1500 */
[----:B------:R-:W-:Y:S01]  /*18f20*/  PRMT R11, RZ, 0x7610, R11 ;  /* 0x00007610ff0b7816 */ /* 0x000fe2000000000b */
[----:B0-----:R-:W-:Y:S02]  /*18f30*/  @P1 IMAD.MOV.U32 R14, RZ, RZ, R17 ;  /* 0x000000ffff0e1224 */ /* 0x001fe400078e0011 */
[----:B------:R-:W-:-:S05]  /*18f40*/  @P1 IMAD.MOV.U32 R15, RZ, RZ, R18 ;  /* 0x000000ffff0f1224 */ /* 0x000fca00078e0012 */
[----:B------:R0:W4:Y:S01]  /*18f50*/  @P1 LDG.E.U16 R16, [R14.64] ;  /* 0x000000040e101981 */ /* 0x000122000c1e1500 */
[----:B------:R-:W-:Y:S02]  /*18f60*/  ISETP.GT.AND P1, PT, R3, 0x7f, PT ;  /* 0x0000007f0300780c */ /* 0x000fe40003f24270 */
[----:B------:R-:W-:Y:S01]  /*18f70*/  PRMT R8, RZ, 0x7610, R8 ;  /* 0x00007610ff087816 */ /* 0x000fe20000000008 */
[----:B0-----:R-:W-:Y:S02]  /*18f80*/  @P0 IMAD.MOV.U32 R14, RZ, RZ, R12 ;  /* 0x000000ffff0e0224 */ /* 0x001fe400078e000c */
[----:B------:R-:W-:-:S05]  /*18f90*/  @P0 IMAD.MOV.U32 R15, RZ, RZ, R13 ;  /* 0x000000ffff0f0224 */ /* 0x000fca00078e000d */
[----:B------:R3:W4:Y:S01]  /*18fa0*/  @P0 LDG.E.U16 R11, [R14.64] ;  /* 0x000000040e0b0981 */ /* 0x000722000c1e1500 */
[----:B------:R-:W-:Y:S02]  /*18fb0*/  PRMT R5, RZ, 0x7610, R5 ;  /* 0x00007610ff057816 */ /* 0x000fe40000000005 */
[----:B-1----:R-:W-:Y:S01]  /*18fc0*/  PRMT R0, RZ, 0x7610, R0 ;  /* 0x00007610ff007816 */ /* 0x002fe20000000000 */
[----:B---3--:R-:W-:Y:S02]  /*18fd0*/  @P0 IMAD.MOV.U32 R15, RZ, RZ, R10 ;  /* 0x000000ffff0f0224 */ /* 0x008fe400078e000a */
[----:B------:R-:W-:-:S05]  /*18fe0*/  @P0 IMAD.MOV.U32 R14, RZ, RZ, R9 ;  /* 0x000000ffff0e0224 */ /* 0x000fca00078e0009 */
[----:B------:R0:W3:Y:S02]  /*18ff0*/  @P0 LDG.E.U16 R8, [R14.64] ;  /* 0x000000040e080981 */ /* 0x0000e4000c1e1500 */
[----:B0-----:R-:W-:Y:S02]  /*19000*/  @P1 IMAD.MOV.U32 R15, RZ, RZ, R7 ;  /* 0x000000ffff0f1224 */ /* 0x001fe400078e0007 */
[----:B--2---:R-:W-:-:S05]  /*19010*/  @P1 IMAD.MOV.U32 R14, RZ, RZ, R6 ;  /* 0x000000ffff0e1224 */ /* 0x004fca00078e0006 */
[----:B------:R4:W2:Y:S02]  /*19020*/  @P1 LDG.E.U16 R5, [R14.64] ;  /* 0x000000040e051981 */ /* 0x0008a4000c1e1500 */
[----:B----4-:R-:W-:Y:S02]  /*19030*/  @P1 IMAD.MOV.U32 R14, RZ, RZ, R2 ;  /* 0x000000ffff0e1224 */ /* 0x010fe400078e0002 */
[----:B------:R-:W-:-:S05]  /*19040*/  @P1 IMAD.MOV.U32 R15, RZ, RZ, R4 ;  /* 0x000000ffff0f1224 */ /* 0x000fca00078e0004 */
[----:B------:R-:W4:Y:S04]  /*19050*/  @P1 LDG.E.U16 R0, [R14.64] ;  /* 0x000000040e001981 */ /* 0x000f28000c1e1500 */
        /* <DEDUP_REMOVED lines=20> */
[----:B------:R0:W-:Y:S04]  /*191a0*/  STL [R1+0x40c], R16 ;  /* 0x00040c1001007387 */ /* 0x0001e80000100800 */
[----:B------:R-:W1:Y:S01]  /*191b0*/  S2R R26, SR_TID.X ;  /* 0x00000000001a7919 */ /* 0x000e620000002100 */
[----:B------:R-:W-:Y:S02]  /*191c0*/  STL [R1+0x263c], R15 ;  /* 0x00263c0f01007387 */ /* 0x000fe40000100800 */
[----:B------:R-:W-:Y:S02]  /*191d0*/  STL [R1+0x2644], R15 ;  /* 0x0026440f01007387 */ /* 0x000fe40000100800 */
[----:B------:R-:W-:Y:S01]  /*191e0*/  STL [R1+0x264c], R15 ;  /* 0x00264c0f01007387 */ /* 0x000fe20000100800 */
[----:B------:R-:W-:Y:S01]  /*191f0*/  STL [R1+0x404], R11 ;  /* 0x0004040b01007387 */ /* 0x000fe20000100800 */
[----:B------:R-:W-:Y:S02]  /*19200*/  STL [R1+0x2654], R15 ;  /* 0x0026540f01007387 */ /* 0x000fe40000100800 */
[----:B------:R-:W-:Y:S02]  /*19210*/  STL [R1+0x265c], R15 ;  /* 0x00265c0f01007387 */ /* 0x000fe40000100800 */
[----:B------:R-:W-:Y:S01]  /*19220*/  STL [R1+0x2664], R15 ;  /* 0x0026640f01007387 */ /* 0x000fe20000100800 */
[----:B------:R-:W-:Y:S04]  /*19230*/  STL [R1+0x266c], R15 ;  /* 0x00266c0f01007387 */ /* 0x000fe80000100800 */
[----:B------:R-:W0:Y:S04]  /*19240*/  S2R R2, SR_TID.X ;  /* 0x0000000000027919 */ /* 0x000e280000002100 */
[----:B------:R-:W-:Y:S06]  /*19250*/  BAR.SYNC.DEFER_BLOCKING 0x0 ;  /* 0x0000000000007b1d */ /* 0x000fec0000010000 */
[----:B---3--:R-:W-:Y:S01]  /*19260*/  STL [R1+0x400], R8 ;  /* 0x0004000801007387 */ /* 0x008fe20000100800 */
[----:B------:R-:W-:Y:S02]  /*19270*/  STL [R1+0x2674], R15 ;  /* 0x0026740f01007387 */ /* 0x000fe40000100800 */
[----:B------:R-:W-:Y:S02]  /*19280*/  STL [R1+0x267c], R15 ;  /* 0x00267c0f01007387 */ /* 0x000fe40000100800 */
[----:B------:R-:W-:Y:S01]  /*19290*/  STL [R1+0x269c], R15 ;  /* 0x00269c0f01007387 */ /* 0x000fe20000100800 */
[----:B--2---:R-:W-:Y:S01]  /*192a0*/  STL [R1+0x3fc], R5 ;  /* 0x0003fc0501007387 */ /* 0x004fe20000100800 */
[----:B------:R-:W-:Y:S02]  /*192b0*/  STL [R1+0x2550], R14 ;  /* 0x0025500e01007387 */ /* 0x000fe40000100800 */
[----:B------:R-:W-:Y:S02]  /*192c0*/  STL [R1+0x2558], R14 ;  /* 0x0025580e01007387 */ /* 0x000fe40000100800 */
[----:B------:R-:W-:Y:S01]  /*192d0*/  STL [R1+0x2560], R14 ;  /* 0x0025600e01007387 */ /* 0x000fe20000100800 */
[----:B----4-:R2:W-:Y:S01]  /*192e0*/  STL [R1+0x3f4], R0 ;  /* 0x0003f40001007387 */ /* 0x0105e20000100800 */
[----:B------:R-:W-:Y:S02]  /*192f0*/  STL [R1+0x2568], R14 ;  /* 0x0025680e01007387 */ /* 0x000fe40000100800 */
[----:B------:R-:W-:Y:S02]  /*19300*/  STL [R1+0x2574], R14 ;  /* 0x0025740e01007387 */ /* 0x000fe40000100800 */
[----:B------:R-:W-:Y:S01]  /*19310*/  STL [R1+0x257c], R14 ;  /* 0x00257c0e01007387 */ /* 0x000fe20000100800 */
[----:B------:R-:W-:Y:S01]  /*19320*/  STL [R1+0x2584], R14 ;  /* 0x0025840e01007387 */ /* 0x000fe20000100800 */
[----:B------:R-:W-:Y:S02]  /*19330*/  STL [R1+0x258c], R14 ;  /* 0x00258c0e01007387 */ /* 0x000fe40000100800 */
[----:B------:R-:W-:Y:S02]  /*19340*/  STL [R1+0x2594], R14 ;  /* 0x0025940e01007387 */ /* 0x000fe40000100800 */
[----:B-1----:R-:W-:Y:S01]  /*19350*/  STL [R1+0x275c], R26 ;  /* 0x00275c1a01007387 */ /* 0x002fe20000100800 */
[----:B------:R-:W-:Y:S01]  /*19360*/  STL [R1+0x259c], R14 ;  /* 0x00259c0e01007387 */ /* 0x000fe20000100800 */
[----:B------:R-:W-:Y:S02]  /*19370*/  STL [R1+0x26a0], R14 ;  /* 0x0026a00e01007387 */ /* 0x000fe40000100800 */
[----:B0-----:R-:W3:Y:S01]  /*19380*/  LDL.LU R16, [R1+0x510] ;  /* 0x0005100001107983 */ /* 0x001ee20000300800 */
[----:B------:R-:W-:-:S04]  /*19390*/  LOP3.LUT R29, R2, 0x3f, RZ, 0xc0, !PT ;  /* 0x0000003f021d7812 */ /* 0x000fc800078ec0ff */
[----:B--2---:R-:W-:Y:S01]  /*193a0*/  LOP3.LUT R0, R29, 0x40, RZ, 0xfc, !PT ;  /* 0x000000401d007812 */ /* 0x004fe200078efcff */
[----:B------:R-:W-:-:S03]  /*193b0*/  LOP3.LUT R2, R26, 0x3f, RZ, 0xc0, !PT ;  /* 0x0000003f1a027812 */ /* 0x000fc600078ec0ff */
[-C--:B------:R-:W-:Y:S01]  /*193c0*/  ISETP.GE.AND P1, PT, R0, R3.reuse, PT ;  /* 0x000000030000720c */ /* 0x080fe20003f26270 */
[----:B---3--:R0:W-:Y:S04]  /*193d0*/  STL [R1+0x276c], R16 ;  /* 0x00276c1001007387 */ /* 0x0081e80000100800 */
[----:B0-----:R-:W2:Y:S01]  /*193e0*/  LDL.LU R16, [R1+0x514] ;  /* 0x0005140001107983 */ /* 0x001ea20000300800 */
[----:B------:R-:W3:Y:S02]  /*193f0*/  LDL.LU R17, [R1+0x4d8] ;  /* 0x0004d80001117983 */ /* 0x000ee40000300800 */
[----:B------:R-:W4:Y:S02]  /*19400*/  LDL.LU R29, [R1+0x4d4] ;  /* 0x0004d400011d7983 */ /* 0x000f240000300800 */
[----:B------:R-:W3:Y:S01]  /*19410*/  LDL.LU R14, [R1+0x468] ;  /* 0x00046800010e7983 */ /* 0x000ee20000300800 */
[----:B------:R-:W3:Y:S01]  /*19420*/  LDL.LU R26, [R1+0x464] ;  /* 0x00046400011a7983 */ /* 0x000ee20000300800 */
[----:B------:R-:W3:Y:S02]  /*19430*/  LDL.LU R0, [R1+0x3f8] ;  /* 0x0003f80001007983 */ /* 0x000ee40000300800 */
[----:B------:R-:W3:Y:S02]  /*19440*/  LDL.LU R4, [R1+0x3f0] ;  /* 0x0003f00001047983 */ /* 0x000ee40000300800 */
        /* <DEDUP_REMOVED lines=18> */
[----:B------:R-:W3:Y:S02]  /*19570*/  LDL.LU R27, [R1] ;  /* 0x00000000011b7983 */ /* 0x000ee40000300800 */
[----:B------:R-:W-:Y:S02]  /*19580*/  STL [R1+0x253c], R3 ;  /* 0x00253c0301007387 */ /* 0x000fe40000100800 */
[C---:B------:R-:W-:Y:S01]  /*19590*/  IMAD.SHL.U32 R15, R2.reuse, 0x2, RZ ;  /* 0x00000002020f7824 */ /* 0x040fe200078e00ff */
[----:B------:R-:W-:Y:S01]  /*195a0*/  ISETP.GE.AND P0, PT, R2, R3, PT ;  /* 0x000000030200720c */ /* 0x000fe20003f06270 */
[----:B------:R0:W-:Y:S04]  /*195b0*/  STL [R1+0x2744], R2 ;  /* 0x0027440201007387 */ /* 0x0001e80000100800 */
[----:B0-----:R-:W3:Y:S01]  /*195c0*/  LDL.LU R2, [R1+0x49c] ;  /* 0x00049c0001027983 */ /* 0x001ee20000300800 */
[----:B------:R-:W-:Y:S02]  /*195d0*/  STL [R1+0x2544], R3 ;  /* 0x0025440301007387 */ /* 0x000fe40000100800 */
[----:B------:R0:W-:Y:S02]  /*195e0*/  STL [R1+0x26ac], R3 ;  /* 0x0026ac0301007387 */ /* 0x0001e40000100800 */
[----:B0-----:R-:W3:Y:S04]  /*195f0*/  LDL.LU R3, [R1+0x4a0] ;  /* 0x0004a00001037983 */ /* 0x001ee80000300800 */
[----:B--2---:R0:W-:Y:S04]  /*19600*/  STS.U16 [R15], R16 ;  /* 0x000000100f007388 */ /* 0x0041e80000000400 */
[----:B0-----:R-:W2:Y:S04]  /*19610*/  LDL.LU R16, [R1+0x276c] ;  /* 0x00276c0001107983 */ /* 0x001ea80000300800 */
[----:B--2---:R0:W-:Y:S01]  /*19620*/  STS.U16 [R15+0x80], R16 ;  /* 0x000080100f007388 */ /* 0x0041e20000000400 */
[----:B---3--:R1:W-:Y:S02]  /*19630*/  STS.U16 [R15+0x800], R17 ;  /* 0x000800110f007388 */ /* 0x0083e40000000400 */
[----:B----4-:R2:W-:Y:S01]  /*19640*/  STS.U16 [R15+0x880], R29 ;  /* 0x0008801d0f007388 */ /* 0x0105e20000000400 */
[----:B0-----:R-:W3:Y:S01]  /*19650*/  LDL.LU R16, [R1+0x2768] ;  /* 0x0027680001107983 */ /* 0x001ee20000300800 */
[----:B-1----:R-:W4:Y:S02]  /*19660*/  LDL.LU R17, [R1+0x2764] ;  /* 0x0027640001117983 */ /* 0x002f240000300800 */
[----:B--2---:R-:W2:Y:S02]  /*19670*/  LDL.LU R29, [R1+0x2760] ;  /* 0x00276000011d7983 */ /* 0x004ea40000300800 */
[----:B------:R-:W-:Y:S01]  /*19680*/  STS.U16 [R15+0x1000], R3 ;  /* 0x001000030f007388 */ /* 0x000fe20000000400 */
[----:B------:R-:W-:Y:S01]  /*19690*/  STS.U16 [R15+0x1080], R2 ;  /* 0x001080020f007388 */ /* 0x000fe20000000400 */
[----:B------:R-:W-:Y:S02]  /*196a0*/  STS.U16 [R15+0x1800], R14 ;  /* 0x0018000e0f007388 */ /* 0x000fe40000000400 */
[----:B------:R-:W-:Y:S02]  /*196b0*/  STS.U16 [R15+0x1880], R26 ;  /* 0x0018801a0f007388 */ /* 0x000fe40000000400 */
        /* <DEDUP_REMOVED lines=15> */
[----:B------:R0:W-:Y:S02]  /*197b0*/  STS.U16 [R15+0x5880], R28 ;  /* 0x0058801c0f007388 */ /* 0x0001e40000000400 */
[----:B0-----:R-:W0:Y:S01]  /*197c0*/  S2R R28, SR_TID.X ;  /* 0x00000000001c7919 */ /* 0x001e220000002100 */
[----:B------:R-:W-:Y:S02]  /*197d0*/  STS.U16 [R15+0x6000], R11 ;  /* 0x0060000b0f007388 */ /* 0x000fe40000000400 */
[----:B------:R-:W-:Y:S02]  /*197e0*/  STS.U16 [R15+0x6080], R25 ;  /* 0x006080190f007388 */ /* 0x000fe40000000400 */
[----:B------:R1:W-:Y:S01]  /*197f0*/  STS.U16 [R15+0x6800], R12 ;  /* 0x0068000c0f007388 */ /* 0x0003e20000000400 */
[----:B------:R0:W-:Y:S01]  /*19800*/  STS.U16 [R15+0x6880], R13 ;  /* 0x0068800d0f007388 */ /* 0x0001e20000000400 */
[----:B------:R0:W-:Y:S02]  /*19810*/  STS.U16 [R15+0x7000], R27 ;  /* 0x0070001b0f007388 */ /* 0x0001e40000000400 */
[----:B0-----:R-:W-:-:S05]  /*19820*/  LOP3.LUT R28, R28, 0x3f, RZ, 0xc0, !PT ;  /* 0x0000003f1c1c7812 */ /* 0x001fca00078ec0ff */
[----:B------:R-:W-:-:S05]  /*19830*/  IMAD.SHL.U32 R28, R28, 0x2, RZ ;  /* 0x000000021c1c7824 */ /* 0x000fca00078e00ff */
[----:B------:R-:W-:Y:S01]  /*19840*/  LOP3.LUT R0, R28, 0x10, RZ, 0x3c, !PT ;  /* 0x000000101c007812 */ /* 0x000fe200078e3cff */
[----:B--2---:R-:W-:Y:S01]  /*19850*/  STL [R1+0x26b0], R29 ;  /* 0x0026b01d01007387 */ /* 0x004fe20000100800 */
[----:B----4-:R-:W-:Y:S02]  /*19860*/  STL [R1+0x26b4], R17 ;  /* 0x0026b41101007387 */ /* 0x010fe40000100800 */
[----:B------:R-:W2:Y:S02]  /*19870*/  LDL.LU R26, [R1+0x50c] ;  /* 0x00050c00011a7983 */ /* 0x000ea40000300800 */
[----:B-1----:R-:W4:Y:S01]  /*19880*/  LDL.LU R12, [R1+0x508] ;  /* 0x00050800010c7983 */ /* 0x002f220000300800 */
[----:B------:R-:W4:Y:S01]  /*19890*/  LDL.LU R13, [R1+0x4d0] ;  /* 0x0004d000010d7983 */ /* 0x000f220000300800 */
[----:B------:R-:W4:Y:S02]  /*198a0*/  LDL.LU R27, [R1+0x4cc] ;  /* 0x0004cc00011b7983 */ /* 0x000f240000300800 */
[----:B------:R-:W4:Y:S01]  /*198b0*/  LDL.LU R28, [R1+0x498] ;  /* 0x00049800011c7983 */ /* 0x000f220000300800 */
[----:B------:R-:W-:Y:S01]  /*198c0*/  STS.U16 [R15+0x7080], R29 ;  /* 0x0070801d0f007388 */ /* 0x000fe20000000400 */
[----:B------:R0:W-:Y:S03]  /*198d0*/  STS.U16 [R15+0x7800], R17 ;  /* 0x007800110f007388 */ /* 0x0001e60000000400 */
[----:B0-----:R-:W4:Y:S01]  /*198e0*/  LDL.LU R17, [R1+0x458] ;  /* 0x0004580001117983 */ /* 0x001f220000300800 */
[----:B------:R-:W4:Y:S02]  /*198f0*/  LDL.LU R29, [R1+0x3ec] ;  /* 0x0003ec00011d7983 */ /* 0x000f240000300800 */
[----:B------:R-:W4:Y:S02]  /*19900*/  LDL.LU R3, [R1+0x3e8] ;  /* 0x0003e80001037983 */ /* 0x000f240000300800 */
[----:B------:R-:W4:Y:S01]  /*19910*/  LDL.LU R2, [R1+0x3a4] ;  /* 0x0003a40001027983 */ /* 0x000f220000300800 */
[----:B------:R-:W4:Y:S01]  /*19920*/  LDL.LU R14, [R1+0x3a0] ;  /* 0x0003a000010e7983 */ /* 0x000f220000300800 */
        /* <DEDUP_REMOVED lines=15> */
[----:B------:R-:W4:Y:S04]  /*19a20*/  LDL.LU R25, [R1+0x20] ;  /* 0x0000200001197983 */ /* 0x000f280000300800 */
[----:B---3--:R-:W-:Y:S01]  /*19a30*/  STS.U16 [R15+0x7880], R16 ;  /* 0x007880100f007388 */ /* 0x008fe20000000400 */
[----:B------:R0:W-:Y:S03]  /*19a40*/  STL [R1+0x2728], R15 ;  /* 0x0027280f01007387 */ /* 0x0001e60000100800 */
[----:B0-----:R-:W4:Y:S01]  /*19a50*/  LDL.LU R15, [R1+0x460] ;  /* 0x00046000010f7983 */ /* 0x001f220000300800 */
[----:B------:R0:W-:Y:S03]  /*19a60*/  STL [R1+0x26b8], R16 ;  /* 0x0026b81001007387 */ /* 0x0001e60000100800 */
[----:B0-----:R-:W4:Y:S04]  /*19a70*/  LDL.LU R16, [R1+0x494] ;  /* 0x0004940001107983 */ /* 0x001f280000300800 */
[----:B--2---:R0:W-:Y:S01]  /*19a80*/  STS.U16 [R0+0x100], R26 ;  /* 0x0001001a00007388 */ /* 0x0041e20000000400 */
[----:B----4-:R1:W-:Y:S03]  /*19a90*/  STS.U16 [R0+0x180], R12 ;  /* 0x0001800c00007388 */ /* 0x0103e60000000400 */
[----:B------:R2:W-:Y:S01]  /*19aa0*/  STS.U16 [R0+0x900], R13 ;  /* 0x0009000d00007388 */ /* 0x0005e20000000400 */
[----:B------:R4:W-:Y:S03]  /*19ab0*/  STS.U16 [R0+0x980], R27 ;  /* 0x0009801b00007388 */ /* 0x0009e60000000400 */
[----:B------:R4:W-:Y:S04]  /*19ac0*/  STS.U16 [R0+0x1100], R28 ;  /* 0x0011001c00007388 */ /* 0x0009e80000000400 */
[----:B0-----:R-:W3:Y:S04]  /*19ad0*/  LDL.LU R26, [R1+0x275c] ;  /* 0x00275c00011a7983 */ /* 0x001ee80000300800 */
[----:B-1----:R-:W3:Y:S01]  /*19ae0*/  LDL.LU R12, [R1+0x2758] ;  /* 0x00275800010c7983 */ /* 0x002ee20000300800 */
[----:B--2---:R-:W2:Y:S02]  /*19af0*/  LDL.LU R13, [R1+0x2754] ;  /* 0x00275400010d7983 */ /* 0x004ea40000300800 */
[----:B----4-:R-:W4:Y:S01]  /*19b00*/  LDL.LU R27, [R1+0x2750] ;  /* 0x00275000011b7983 */ /* 0x010f220000300800 */
[----:B------:R-:W2:Y:S04]  /*19b10*/  LDL.LU R28, [R1+0x274c] ;  /* 0x00274c00011c7983 */ /* 0x000ea80000300800 */
        /* <DEDUP_REMOVED lines=19> */
[----:B------:R0:W-:Y:S01]  /*19c50*/  STS.U16 [R0+0x6100], R23 ;  /* 0x0061001700007388 */ /* 0x0001e20000000400 */
[----:B------:R-:W-:Y:S01]  /*19c60*/  STS.U16 [R0+0x6180], R10 ;  /* 0x0061800a00007388 */ /* 0x000fe20000000400 */
[----:B------:R-:W-:Y:S02]  /*19c70*/  STS.U16 [R0+0x6900], R11 ;  /* 0x0069000b00007388 */ /* 0x000fe40000000400 */
[----:B------:R-:W-:Y:S01]  /*19c80*/  STS.U16 [R0+0x6980], R25 ;  /* 0x0069801900007388 */ /* 0x000fe20000000400 */
[----:B---3--:R-:W-:-:S05]  /*19c90*/  LOP3.LUT R26, R26, 0x3f, RZ, 0xc0, !PT ;  /* 0x0000003f1a1a7812 */ /* 0x008fca00078ec0ff */
[----:B0-----:R-:W-:Y:S01]  /*19ca0*/  IMAD.SHL.U32 R23, R26, 0x2, RZ ;  /* 0x000000021a177824 */ /* 0x001fe200078e00ff */
[----:B--2---:R-:W-:Y:S01]  /*19cb0*/  STS.U16 [R0+0x7100], R28 ;  /* 0x0071001c00007388 */ /* 0x004fe20000000400 */
[----:B----4-:R-:W-:Y:S02]  /*19cc0*/  STS.U16 [R0+0x7180], R27 ;  /* 0x0071801b00007388 */ /* 0x010fe40000000400 */
[----:B------:R0:W-:Y:S01]  /*19cd0*/  STS.U16 [R0+0x7900], R13 ;  /* 0x0079000d00007388 */ /* 0x0001e20000000400 */
[----:B------:R-:W-:Y:S01]  /*19ce0*/  STL [R1+0x26bc], R28 ;  /* 0x0026bc1c01007387 */ /* 0x000fe20000100800 */
[----:B------:R1:W-:Y:S01]  /*19cf0*/  STL [R1+0x26d4], R27 ;  /* 0x0026d41b01007387 */ /* 0x0003e20000100800 */
[----:B0-----:R-:W-:-:S05]  /*19d00*/  LOP3.LUT R0, R23, 0x20, RZ, 0x3c, !PT ;  /* 0x0000002017007812 */ /* 0x001fca00078e3cff */
[----:B------:R0:W-:Y:S01]  /*19d10*/  STL [R1+0x2748], R0 ;  /* 0x0027480001007387 */ /* 0x0001e20000100800 */
[----:B------:R-:W2:Y:S02]  /*19d20*/  LDL.LU R2, [R1+0x504] ;  /* 0x0005040001027983 */ /* 0x000ea40000300800 */
[----:B------:R-:W3:Y:S02]  /*19d30*/  LDL.LU R10, [R1+0x500] ;  /* 0x00050000010a7983 */ /* 0x000ee40000300800 */
[----:B------:R-:W4:Y:S01]  /*19d40*/  LDL.LU R11, [R1+0x4c8] ;  /* 0x0004c800010b7983 */ /* 0x000f220000300800 */
[----:B------:R-:W2:Y:S01]  /*19d50*/  LDL.LU R25, [R1+0x4c4] ;  /* 0x0004c40001197983 */ /* 0x000ea20000300800 */
[----:B------:R-:W2:Y:S02]  /*19d60*/  LDL.LU R26, [R1+0x490] ;  /* 0x00049000011a7983 */ /* 0x000ea40000300800 */
[----:B-1----:R-:W2:Y:S02]  /*19d70*/  LDL.LU R27, [R1+0x448] ;  /* 0x00044800011b7983 */ /* 0x002ea40000300800 */
[----:B------:R-:W2:Y:S01]  /*19d80*/  LDL.LU R28, [R1+0x3e4] ;  /* 0x0003e400011c7983 */ /* 0x000ea20000300800 */
[----:B------:R-:W2:Y:S01]  /*19d90*/  LDL.LU R16, [R1+0x3e0] ;  /* 0x0003e00001107983 */ /* 0x000ea20000300800 */
[----:B------:R-:W2:Y:S02]  /*19da0*/  LDL.LU R15, [R1+0x19c] ;  /* 0x00019c00010f7983 */ /* 0x000ea40000300800 */
[----:B------:R-:W2:Y:S02]  /*19db0*/  LDL.LU R17, [R1+0x198] ;  /* 0x0001980001117983 */ /* 0x000ea40000300800 */
        /* <DEDUP_REMOVED lines=13> */
[----:B0-----:R-:W-:Y:S01]  /*19e90*/  LOP3.LUT R0, R23, 0x10, RZ, 0x3c, !PT ;  /* 0x0000001017007812 */ /* 0x001fe200078e3cff */
[----:B------:R-:W2:Y:S01]  /*19ea0*/  LDL.LU R9, [R1+0x48] ;  /* 0x0000480001097983 */ /* 0x000ea20000300800 */
[----:B------:R-:W2:Y:S02]  /*19eb0*/  LDL.LU R22, [R1+0x1c] ;  /* 0x00001c0001167983 */ /* 0x000ea40000300800 */
[----:B------:R-:W2:Y:S02]  /*19ec0*/  LDL.LU R23, [R1+0x18] ;  /* 0x0000180001177983 */ /* 0x000ea40000300800 */
[----:B------:R0:W-:Y:S01]  /*19ed0*/  STL [R1+0x26d8], R13 ;  /* 0x0026d80d01007387 */ /* 0x0001e20000100800 */
[----:B------:R1:W-:Y:S04]  /*19ee0*/  STS.U16 [R0+0x7980], R12 ;  /* 0x0079800c00007388 */ /* 0x0003e80000000400 */
[----:B0-----:R-:W2:Y:S01]  /*19ef0*/  LDL.LU R13, [R1+0x450] ;  /* 0x00045000010d7983 */ /* 0x001ea20000300800 */
[----:B-1----:R-:W2:Y:S02]  /*19f00*/  LDL.LU R0, [R1+0x2748] ;  /* 0x0027480001007983 */ /* 0x002ea40000300800 */
[----:B------:R0:W-:Y:S02]  /*19f10*/  STL [R1+0x26dc], R12 ;  /* 0x0026dc0c01007387 */ /* 0x0001e40000100800 */
[----:B0-----:R-:W4:Y:S04]  /*19f20*/  LDL.LU R12, [R1+0x48c] ;  /* 0x00048c00010c7983 */ /* 0x001f280000300800 */
[----:B--2---:R0:W-:Y:S01]  /*19f30*/  STS.U16 [R0+0x200], R2 ;  /* 0x0002000200007388 */ /* 0x0041e20000000400 */
[----:B---3--:R1:W-:Y:S02]  /*19f40*/  STS.U16 [R0+0x280], R10 ;  /* 0x0002800a00007388 */ /* 0x0083e40000000400 */
[----:B----4-:R2:W-:Y:S01]  /*19f50*/  STS.U16 [R0+0xa00], R11 ;  /* 0x000a000b00007388 */ /* 0x0105e20000000400 */
[----:B------:R3:W-:Y:S04]  /*19f60*/  STS.U16 [R0+0xa80], R25 ;  /* 0x000a801900007388 */ /* 0x0007e80000000400 */
[----:B------:R3:W-:Y:S04]  /*19f70*/  STS.U16 [R0+0x1200], R26 ;  /* 0x0012001a00007388 */ /* 0x0007e80000000400 */
[----:B0-----:R-:W4:Y:S01]  /*19f80*/  LDL.LU R2, [R1+0x2744] ;  /* 0x0027440001027983 */ /* 0x001f220000300800 */
[----:B-1----:R-:W4:Y:S03]  /*19f90*/  LDL.LU R10, [R1+0x2740] ;  /* 0x00274000010a7983 */ /* 0x002f260000300800 */
[----:B--2---:R-:W2:Y:S01]  /*19fa0*/  LDL.LU R11, [R1+0x273c] ;  /* 0x00273c00010b7983 */ /* 0x004ea20000300800 */
[----:B---3--:R-:W3:Y:S03]  /*19fb0*/  LDL.LU R25, [R1+0x2738] ;  /* 0x0027380001197983 */ /* 0x008ee60000300800 */
[----:B------:R-:W2:Y:S04]  /*19fc0*/  LDL.LU R26, [R1+0x2734] ;  /* 0x00273400011a7983 */ /* 0x000ea80000300800 */
[----:B------:R-:W-:Y:S01]  /*19fd0*/  STS.U16 [R0+0x1280], R12 ;  /* 0x0012800c00007388 */ /* 0x000fe20000000400 */
[----:B------:R-:W-:Y:S02]  /*19fe0*/  STS.U16 [R0+0x1a00], R13 ;  /* 0x001a000d00007388 */ /* 0x000fe40000000400 */
[----:B------:R-:W-:Y:S02]  /*19ff0*/  STS.U16 [R0+0x1a80], R27 ;  /* 0x001a801b00007388 */ /* 0x000fe40000000400 */
[----:B------:R-:W-:Y:S01]  /*1a000*/  STS.U16 [R0+0x2200], R28 ;  /* 0x0022001c00007388 */ /* 0x000fe20000000400 */
[----:B------:R-:W-:Y:S01]  /*1a010*/  STS.U16 [R0+0x2280], R16 ;  /* 0x0022801000007388 */ /* 0x000fe20000000400 */
[----:B------:R0:W-:Y:S03]  /*1a020*/  STS.U16 [R0+0x2a00], R15 ;  /* 0x002a000f00007388 */ /* 0x0001e60000000400 */
[----:B--2---:R-:W-:Y:S01]  /*1a030*/  STL [R1+0x26e0], R26 ;  /* 0x0026e01a01007387 */ /* 0x004fe20000100800 */
[----:B0-----:R-:W2:Y:S02]  /*1a040*/  LDL.LU R15, [R1+0x4f8] ;  /* 0x0004f800010f7983 */ /* 0x001ea40000300800 */
[----:B------:R-:W-:Y:S02]  /*1a050*/  STS.U16 [R0+0x2a80], R17 ;  /* 0x002a801100007388 */ /* 0x000fe40000000400 */
[----:B------:R-:W-:Y:S01]  /*1a060*/  STS.U16 [R0+0x3200], R29 ;  /* 0x0032001d00007388 */ /* 0x000fe20000000400 */
[----:B------:R-:W-:Y:S01]  /*1a070*/  STS.U16 [R0+0x3280], R3 ;  /* 0x0032800300007388 */ /* 0x000fe20000000400 */
[----:B------:R-:W-:Y:S02]  /*1a080*/  STS.U16 [R0+0x3a00], R14 ;  /* 0x003a000e00007388 */ /* 0x000fe40000000400 */
[----:B------:R-:W-:Y:S02]  /*1a090*/  STS.U16 [R0+0x3a80], R4 ;  /* 0x003a800400007388 */ /* 0x000fe40000000400 */
[----:B------:R-:W-:Y:S01]  /*1a0a0*/  STS.U16 [R0+0x4200], R5 ;  /* 0x0042000500007388 */ /* 0x000fe20000000400 */
[----:B--2---:R0:W-:Y:S04]  /*1a0b0*/  STL [R1+0x272c], R15 ;  /* 0x00272c0f01007387 */ /* 0x0041e80000100800 */
[----:B0-----:R-:W2:Y:S04]  /*1a0c0*/  LDL.LU R15, [R1+0x4fc] ;  /* 0x0004fc00010f7983 */ /* 0x001ea80000300800 */
[----:B------:R-:W-:Y:S01]  /*1a0d0*/  STS.U16 [R0+0x4280], R18 ;  /* 0x0042801200007388 */ /* 0x000fe20000000400 */
[----:B------:R-:W-:Y:S02]  /*1a0e0*/  STS.U16 [R0+0x4a00], R19 ;  /* 0x004a001300007388 */ /* 0x000fe40000000400 */
[----:B------:R-:W-:Y:S02]  /*1a0f0*/  STS.U16 [R0+0x4a80], R6 ;  /* 0x004a800600007388 */ /* 0x000fe40000000400 */
[----:B------:R-:W-:Y:S01]  /*1a100*/  STS.U16 [R0+0x5200], R7 ;  /* 0x0052000700007388 */ /* 0x000fe20000000400 */
[----:B------:R-:W-:Y:S01]  /*1a110*/  STS.U16 [R0+0x5280], R20 ;  /* 0x0052801400007388 */ /* 0x000fe20000000400 */
[----:B------:R-:W-:Y:S02]  /*1a120*/  STS.U16 [R0+0x5a00], R21 ;  /* 0x005a001500007388 */ /* 0x000fe40000000400 */
[----:B------:R4:W-:Y:S02]  /*1a130*/  STS.U16 [R0+0x5a80], R24 ;  /* 0x005a801800007388 */ /* 0x0009e40000000400 */
[----:B------:R0:W-:Y:S01]  /*1a140*/  STS.U16 [R0+0x6200], R8 ;  /* 0x0062000800007388 */ /* 0x0001e20000000400 */
[----:B------:R1:W-:Y:S01]  /*1a150*/  STS.U16 [R0+0x6280], R9 ;  /* 0x0062800900007388 */ /* 0x0003e20000000400 */
[----:B------:R0:W-:Y:S02]  /*1a160*/  STS.U16 [R0+0x6a00], R22 ;  /* 0x006a001600007388 */ /* 0x0001e40000000400 */
[----:B------:R0:W-:Y:S02]  /*1a170*/  STS.U16 [R0+0x6a80], R23 ;  /* 0x006a801700007388 */ /* 0x0001e40000000400 */
[----:B------:R0:W-:Y:S02]  /*1a180*/  STS.U16 [R0+0x7200], R26 ;  /* 0x0072001a00007388 */ /* 0x0001e40000000400 */
[----:B----4-:R-:W-:-:S02]  /*1a190*/  IMAD.SHL.U32 R24, R2, 0x2, RZ ;  /* 0x0000000202187824 */ /* 0x010fc400078e00ff */
[----:B------:R-:W-:Y:S01]  /*1a1a0*/  IMAD.SHL.U32 R2, R2, 0x2, RZ ;  /* 0x0000000202027824 */ /* 0x000fe200078e00ff */
[----:B--2---:R2:W-:Y:S01]  /*1a1b0*/  STL [R1+0x2730], R15 ;  /* 0x0027300f01007387 */ /* 0x0045e20000100800 */
[----:B0-----:R-:W4:Y:S02]  /*1a1c0*/  LDL.LU R8, [R1+0x4c0] ;  /* 0x0004c00001087983 */ /* 0x001f240000300800 */
[----:B-1----:R-:W4:Y:S02]  /*1a1d0*/  LDL.LU R9, [R1+0x4bc] ;  /* 0x0004bc0001097983 */ /* 0x002f240000300800 */
        /* <DEDUP_REMOVED lines=17> */
[----:B--2---:R-:W-:Y:S01]  /*1a2f0*/  LOP3.LUT R15, R2, 0x20, RZ, 0x3c, !PT ;  /* 0x00000020020f7812 */ /* 0x004fe200078e3cff */
[----:B------:R-:W2:Y:S01]  /*1a300*/  LDL.LU R7, [R1+0x44] ;  /* 0x0000440001077983 */ /* 0x000ea20000300800 */
[----:B------:R-:W2:Y:S02]  /*1a310*/  LDL.LU R20, [R1+0x40] ;  /* 0x0000400001147983 */ /* 0x000ea40000300800 */
[----:B------:R-:W2:Y:S02]  /*1a320*/  LDL.LU R21, [R1+0x14] ;  /* 0x0000140001157983 */ /* 0x000ea40000300800 */
[----:B------:R-:W2:Y:S01]  /*1a330*/  LDL.LU R2, [R1+0x10] ;  /* 0x0000100001027983 */ /* 0x000ea20000300800 */
[----:B---3--:R-:W-:Y:S04]  /*1a340*/  STS.U16 [R15+0x7280], R25 ;  /* 0x007280190f007388 */ /* 0x008fe80000000400 */
[----:B------:R0:W-:Y:S01]  /*1a350*/  STL [R1+0x26e4], R25 ;  /* 0x0026e41901007387 */ /* 0x0001e20000100800 */
[----:B------:R-:W-:Y:S02]  /*1a360*/  STS.U16 [R15+0x7a00], R11 ;  /* 0x007a000b0f007388 */ /* 0x000fe40000000400 */
[----:B------:R-:W-:Y:S01]  /*1a370*/  STS.U16 [R15+0x7a80], R10 ;  /* 0x007a800a0f007388 */ /* 0x000fe20000000400 */
[----:B0-----:R-:W4:Y:S01]  /*1a380*/  LDL.LU R25, [R1+0x3dc] ;  /* 0x0003dc0001197983 */ /* 0x001f220000300800 */
[----:B------:R0:W-:Y:S03]  /*1a390*/  STL [R1+0x26e8], R11 ;  /* 0x0026e80b01007387 */ /* 0x0001e60000100800 */
[----:B0-----:R-:W2:Y:S01]  /*1a3a0*/  LDL.LU R11, [R1+0x438] ;  /* 0x00043800010b7983 */ /* 0x001ea20000300800 */
[----:B------:R-:W2:Y:S01]  /*1a3b0*/  LDL.LU R15, [R1+0x2730] ;  /* 0x00273000010f7983 */ /* 0x000ea20000300800 */
[C---:B------:R-:W-:Y:S01]  /*1a3c0*/  LOP3.LUT R3, R24.reuse, 0x30, RZ, 0x3c, !PT ;  /* 0x0000003018037812 */ /* 0x040fe200078e3cff */
[----:B------:R0:W-:Y:S02]  /*1a3d0*/  STL [R1+0x26ec], R10 ;  /* 0x0026ec0a01007387 */ /* 0x0001e40000100800 */
[----:B0-----:R-:W4:Y:S04]  /*1a3e0*/  LDL.LU R10, [R1+0x440] ;  /* 0x00044000010a7983 */ /* 0x001f280000300800 */
[----:B--2---:R0:W-:Y:S04]  /*1a3f0*/  STS.U16 [R3+0x300], R15 ;  /* 0x0003000f03007388 */ /* 0x0041e80000000400 */
[----:B0-----:R-:W2:Y:S04]  /*1a400*/  LDL.LU R15, [R1+0x272c] ;  /* 0x00272c00010f7983 */ /* 0x001ea80000300800 */
[----:B--2---:R0:W-:Y:S01]  /*1a410*/  STS.U16 [R3+0x380], R15 ;  /* 0x0003800f03007388 */ /* 0x0041e20000000400 */
[----:B----4-:R1:W-:Y:S02]  /*1a420*/  STS.U16 [R3+0xb00], R8 ;  /* 0x000b000803007388 */ /* 0x0103e40000000400 */
[----:B------:R2:W-:Y:S02]  /*1a430*/  STS.U16 [R3+0xb80], R9 ;  /* 0x000b800903007388 */ /* 0x0005e40000000400 */
[----:B------:R4:W-:Y:S01]  /*1a440*/  STS.U16 [R3+0x1300], R22 ;  /* 0x0013001603007388 */ /* 0x0009e20000000400 */
[----:B------:R4:W-:Y:S04]  /*1a450*/  STS.U16 [R3+0x1380], R23 ;  /* 0x0013801703007388 */ /* 0x0009e80000000400 */
[----:B0-----:R-:W3:Y:S01]  /*1a460*/  LDL.LU R15, [R1+0x2728] ;  /* 0x00272800010f7983 */ /* 0x001ee20000300800 */
[----:B-1----:R-:W3:Y:S02]  /*1a470*/  LDL.LU R8, [R1+0x2724] ;  /* 0x0027240001087983 */ /* 0x002ee40000300800 */
        /* <DEDUP_REMOVED lines=20> */
[----:B------:R0:W-:Y:S02]  /*1a5c0*/  STS.U16 [R3+0x5b80], R6 ;  /* 0x005b800603007388 */ /* 0x0001e40000000400 */
[----:B------:R1:W-:Y:S02]  /*1a5d0*/  STS.U16 [R3+0x6300], R7 ;  /* 0x0063000703007388 */ /* 0x0003e40000000400 */
[----:B------:R1:W-:Y:S01]  /*1a5e0*/  STS.U16 [R3+0x6380], R20 ;  /* 0x0063801403007388 */ /* 0x0003e20000000400 */
[----:B------:R1:W-:Y:S01]  /*1a5f0*/  STS.U16 [R3+0x6b00], R21 ;  /* 0x006b001503007388 */ /* 0x0003e20000000400 */
[----:B------:R1:W-:Y:S03]  /*1a600*/  STS.U16 [R3+0x6b80], R2 ;  /* 0x006b800203007388 */ /* 0x0003e60000000400 */
[----:B0-----:R-:W3:Y:S01]  /*1a610*/  LDL.LU R6, [R1+0x4f4] ;  /* 0x0004f40001067983 */ /* 0x001ee20000300800 */
[----:B-1----:R-:W3:Y:S03]  /*1a620*/  LDL.LU R7, [R1+0x4f0] ;  /* 0x0004f00001077983 */ /* 0x002ee60000300800 */
[----:B------:R-:W3:Y:S01]  /*1a630*/  LDL.LU R20, [R1+0x4b8] ;  /* 0x0004b80001147983 */ /* 0x000ee20000300800 */
[----:B------:R-:W3:Y:S03]  /*1a640*/  LDL.LU R21, [R1+0x4b4] ;  /* 0x0004b40001157983 */ /* 0x000ee60000300800 */
[----:B------:R-:W3:Y:S01]  /*1a650*/  LDL.LU R2, [R1+0x480] ;  /* 0x0004800001027983 */ /* 0x000ee20000300800 */
[----:B------:R-:W3:Y:S02]  /*1a660*/  LDL.LU R10, [R1+0x3b8] ;  /* 0x0003b800010a7983 */ /* 0x000ee40000300800 */
[----:B------:R-:W3:Y:S02]  /*1a670*/  LDL.LU R18, [R1+0x18c] ;  /* 0x00018c0001127983 */ /* 0x000ee40000300800 */
[----:B------:R-:W3:Y:S01]  /*1a680*/  LDL.LU R19, [R1+0x188] ;  /* 0x0001880001137983 */ /* 0x000ee20000300800 */
[----:B------:R-:W-:Y:S01]  /*1a690*/  LOP3.LUT R0, R24, 0x40, RZ, 0x3c, !PT ;  /* 0x0000004018007812 */ /* 0x000fe200078e3cff */
[----:B--2---:R-:W-:Y:S04]  /*1a6a0*/  STS.U16 [R3+0x7300], R23 ;  /* 0x0073001703007388 */ /* 0x004fe80000000400 */
[----:B------:R0:W-:Y:S01]  /*1a6b0*/  STL [R1+0x26f0], R23 ;  /* 0x0026f01701007387 */ /* 0x0001e20000100800 */
[----:B----4-:R-:W-:Y:S02]  /*1a6c0*/  STS.U16 [R3+0x7380], R22 ;  /* 0x0073801603007388 */ /* 0x010fe40000000400 */
[----:B------:R-:W-:Y:S01]  /*1a6d0*/  STS.U16 [R3+0x7b00], R9 ;  /* 0x007b000903007388 */ /* 0x000fe20000000400 */
[----:B0-----:R-:W2:Y:S01]  /*1a6e0*/  LDL.LU R23, [R1+0x3bc] ;  /* 0x0003bc0001177983 */ /* 0x001ea20000300800 */
[----:B------:R0:W-:Y:S03]  /*1a6f0*/  STL [R1+0x26f4], R22 ;  /* 0x0026f41601007387 */ /* 0x0001e60000100800 */
[----:B0-----:R-:W4:Y:S01]  /*1a700*/  LDL.LU R22, [R1+0x428] ;  /* 0x0004280001167983 */ /* 0x001f220000300800 */
[----:B------:R-:W2:Y:S02]  /*1a710*/  LDL.LU R24, [R1+0x15c] ;  /* 0x00015c0001187983 */ /* 0x000ea40000300800 */
[----:B------:R0:W-:Y:S02]  /*1a720*/  STL [R1+0x26f8], R9 ;  /* 0x0026f80901007387 */ /* 0x0001e40000100800 */
[----:B0-----:R-:W2:Y:S01]  /*1a730*/  LDL.LU R9, [R1+0x430] ;  /* 0x0004300001097983 */ /* 0x001ea20000300800 */
        /* <DEDUP_REMOVED lines=8> */
[----:B------:R-:W2:Y:S03]  /*1a7c0*/  LDL.LU R17, [R1+0x98] ;  /* 0x0000980001117983 */ /* 0x000ea60000300800 */
[----:B---3--:R0:W-:Y:S01]  /*1a7d0*/  STS.U16 [R3+0x7b80], R8 ;  /* 0x007b800803007388 */ /* 0x0081e20000000400 */
[----:B------:R-:W3:Y:S03]  /*1a7e0*/  LDL.LU R29, [R1+0x6c] ;  /* 0x00006c00011d7983 */ /* 0x000ee60000300800 */
[----:B0-----:R-:W2:Y:S01]  /*1a7f0*/  LDL.LU R3, [R1+0x68] ;  /* 0x0000680001037983 */ /* 0x001ea20000300800 */
[----:B------:R-:W2:Y:S02]  /*1a800*/  LDL.LU R14, [R1+0x3c] ;  /* 0x00003c00010e7983 */ /* 0x000ea40000300800 */
[----:B------:R-:W2:Y:S02]  /*1a810*/  LDL.LU R4, [R1+0x38] ;  /* 0x0000380001047983 */ /* 0x000ea40000300800 */
[----:B------:R-:W2:Y:S01]  /*1a820*/  LDL.LU R5, [R1+0xc] ;  /* 0x00000c0001057983 */ /* 0x000ea20000300800 */
[----:B------:R0:W-:Y:S04]  /*1a830*/  STL [R1+0x2700], R8 ;  /* 0x0027000801007387 */ /* 0x0001e80000100800 */
[----:B0-----:R-:W2:Y:S04]  /*1a840*/  LDL.LU R8, [R1+0x47c] ;  /* 0x00047c0001087983 */ /* 0x001ea80000300800 */
[----:B------:R0:W-:Y:S01]  /*1a850*/  STS.U16 [R0+0x400], R6 ;  /* 0x0004000600007388 */ /* 0x0001e20000000400 */
[----:B------:R1:W-:Y:S02]  /*1a860*/  STS.U16 [R0+0x480], R7 ;  /* 0x0004800700007388 */ /* 0x0003e40000000400 */
[----:B------:R1:W-:Y:S02]  /*1a870*/  STS.U16 [R0+0xc00], R20 ;  /* 0x000c001400007388 */ /* 0x0003e40000000400 */
[----:B------:R1:W-:Y:S01]  /*1a880*/  STS.U16 [R0+0xc80], R21 ;  /* 0x000c801500007388 */ /* 0x0003e20000000400 */
[----:B------:R1:W-:Y:S04]  /*1a890*/  STS.U16 [R0+0x1400], R2 ;  /* 0x0014000200007388 */ /* 0x0003e80000000400 */
[----:B0-----:R-:W3:Y:S01]  /*1a8a0*/  LDL.LU R6, [R1+0x2714] ;  /* 0x0027140001067983 */ /* 0x001ee20000300800 */
[----:B-1----:R-:W3:Y:S03]  /*1a8b0*/  LDL.LU R7, [R1+0x2710] ;  /* 0x0027100001077983 */ /* 0x002ee60000300800 */
[----:B------:R-:W3:Y:S01]  /*1a8c0*/  LDL.LU R20, [R1+0x270c] ;  /* 0x00270c0001147983 */ /* 0x000ee20000300800 */
[----:B------:R-:W3:Y:S03]  /*1a8d0*/  LDL.LU R21, [R1+0x2708] ;  /* 0x0027080001157983 */ /* 0x000ee60000300800 */
[----:B------:R-:W3:Y:S04]  /*1a8e0*/  LDL.LU R2, [R1+0x2704] ;  /* 0x0027040001027983 */ /* 0x000ee80000300800 */
[----:B--2---:R-:W-:Y:S01]  /*1a8f0*/  STS.U16 [R0+0x1480], R8 ;  /* 0x0014800800007388 */ /* 0x004fe20000000400 */
[----:B------:R-:W-:Y:S02]  /*1a900*/  STS.U16 [R0+0x1c00], R9 ;  /* 0x001c000900007388 */ /* 0x000fe40000000400 */
[----:B----4-:R-:W-:Y:S02]  /*1a910*/  STS.U16 [R0+0x1c80], R22 ;  /* 0x001c801600007388 */ /* 0x010fe40000000400 */
[----:B------:R-:W-:Y:S01]  /*1a920*/  STS.U16 [R0+0x2400], R23 ;  /* 0x0024001700007388 */ /* 0x000fe20000000400 */
[----:B------:R-:W-:Y:S01]  /*1a930*/  STS.U16 [R0+0x2480], R10 ;  /* 0x0024800a00007388 */ /* 0x000fe20000000400 */
[----:B------:R0:W-:Y:S02]  /*1a940*/  STS.U16 [R0+0x2c00], R18 ;  /* 0x002c001200007388 */ /* 0x0001e40000000400 */
[----:B------:R1:W-:Y:S02]  /*1a950*/  STS.U16 [R0+0x2c80], R19 ;  /* 0x002c801300007388 */ /* 0x0003e40000000400 */
[----:B------:R2:W-:Y:S01]  /*1a960*/  STS.U16 [R0+0x3400], R24 ;  /* 0x0034001800007388 */ /* 0x0005e20000000400 */
        /* <DEDUP_REMOVED lines=9> */
[----:B---3--:R-:W-:Y:S02]  /*1aa00*/  STS.U16 [R0+0x5c00], R29 ;  /* 0x005c001d00007388 */ /* 0x008fe40000000400 */
[----:B------:R-:W-:Y:S01]  /*1aa10*/  STS.U16 [R0+0x5c80], R3 ;  /* 0x005c800300007388 */ /* 0x000fe20000000400 */
[----:B0-----:R-:W3:Y:S01]  /*1aa20*/  LDL.LU R18, [R1+0x4ec] ;  /* 0x0004ec0001127983 */ /* 0x001ee20000300800 */
[----:B------:R-:W-:Y:S02]  /*1aa30*/  STS.U16 [R0+0x6400], R14 ;  /* 0x0064000e00007388 */ /* 0x000fe40000000400 */
[----:B-1----:R-:W4:Y:S02]  /*1aa40*/  LDL.LU R19, [R1+0x4e8] ;  /* 0x0004e80001137983 */ /* 0x002f240000300800 */
[----:B------:R-:W-:Y:S01]  /*1aa50*/  STS.U16 [R0+0x6480], R4 ;  /* 0x0064800400007388 */ /* 0x000fe20000000400 */
[----:B--2---:R-:W2:Y:S04]  /*1aa60*/  LDL.LU R24, [R1+0x4b0] ;  /* 0x0004b00001187983 */ /* 0x004ea80000300800 */
[----:B------:R-:W-:Y:S01]  /*1aa70*/  STS.U16 [R0+0x6c00], R5 ;  /* 0x006c000500007388 */ /* 0x000fe20000000400 */
[----:B------:R0:W-:Y:S02]  /*1aa80*/  STS.U16 [R0+0x6c80], R2 ;  /* 0x006c800200007388 */ /* 0x0001e40000000400 */
[----:B------:R-:W2:Y:S01]  /*1aa90*/  LDL.LU R8, [R1+0x4ac] ;  /* 0x0004ac0001087983 */ /* 0x000ea20000300800 */
[----:B0-----:R-:W2:Y:S01]  /*1aaa0*/  LDL.LU R2, [R1+0x478] ;  /* 0x0004780001027983 */ /* 0x001ea20000300800 */
[----:B------:R-:W2:Y:S02]  /*1aab0*/  LDL.LU R16, [R1+0x474] ;  /* 0x0004740001107983 */ /* 0x000ea40000300800 */
[----:B------:R-:W2:Y:S02]  /*1aac0*/  LDL.LU R17, [R1+0x420] ;  /* 0x0004200001117983 */ /* 0x000ea40000300800 */
[----:B------:R-:W-:Y:S01]  /*1aad0*/  STS.U16 [R0+0x7400], R21 ;  /* 0x0074001500007388 */ /* 0x000fe20000000400 */
[----:B------:R-:W2:Y:S04]  /*1aae0*/  LDL.LU R29, [R1+0x418] ;  /* 0x00041800011d7983 */ /* 0x000ea80000300800 */
[----:B------:R-:W-:Y:S01]  /*1aaf0*/  STS.U16 [R0+0x7480], R20 ;  /* 0x0074801400007388 */ /* 0x000fe20000000400 */
[----:B------:R-:W2:Y:S02]  /*1ab00*/  LDL.LU R3, [R1+0x3b4] ;  /* 0x0003b40001037983 */ /* 0x000ea40000300800 */
[----:B------:R-:W-:Y:S02]  /*1ab10*/  STS.U16 [R0+0x7c00], R7 ;  /* 0x007c000700007388 */ /* 0x000fe40000000400 */
[----:B------:R-:W2:Y:S01]  /*1ab20*/  LDL.LU R14, [R1+0x3b0] ;  /* 0x0003b000010e7983 */ /* 0x000ea20000300800 */
[----:B------:R0:W-:Y:S01]  /*1ab30*/  STS.U16 [R0+0x7c80], R6 ;  /* 0x007c800600007388 */ /* 0x0001e20000000400 */
[----:B------:R-:W-:-:S03]  /*1ab40*/  LOP3.LUT R28, R15, 0x50, RZ, 0x3c, !PT ;  /* 0x000000500f1c7812 */ /* 0x000fc600078e3cff */
        /* <DEDUP_REMOVED lines=12> */
[----:B------:R-:W2:Y:S04]  /*1ac10*/  LDL.LU R5, [R1+0x60] ;  /* 0x0000600001057983 */ /* 0x000ea80000300800 */
[----:B---3--:R0:W-:Y:S01]  /*1ac20*/  STS.U16 [R28+0x500], R18 ;  /* 0x000500121c007388 */ /* 0x0081e20000000400 */
[----:B----4-:R1:W-:Y:S03]  /*1ac30*/  STS.U16 [R28+0x580], R19 ;  /* 0x000580131c007388 */ /* 0x0103e60000000400 */
[----:B--2---:R2:W-:Y:S01]  /*1ac40*/  STS.U16 [R28+0xd00], R24 ;  /* 0x000d00181c007388 */ /* 0x0045e20000000400 */
[----:B------:R3:W-:Y:S03]  /*1ac50*/  STS.U16 [R28+0xd80], R8 ;  /* 0x000d80081c007388 */ /* 0x0007e60000000400 */
[----:B0-----:R-:W2:Y:S01]  /*1ac60*/  LDL.LU R18, [R1+0x34] ;  /* 0x0000340001127983 */ /* 0x001ea20000300800 */
[----:B-1----:R-:W2:Y:S03]  /*1ac70*/  LDL.LU R19, [R1+0x30] ;  /* 0x0000300001137983 */ /* 0x002ea60000300800 */
[----:B--2---:R-:W2:Y:S01]  /*1ac80*/  LDL.LU R24, [R1+0x4] ;  /* 0x0000040001187983 */ /* 0x004ea20000300800 */
[----:B---3--:R-:W3:Y:S03]  /*1ac90*/  LDL.LU R8, [R1+0x2700] ;  /* 0x0027000001087983 */ /* 0x008ee60000300800 */
[----:B------:R0:W-:Y:S04]  /*1aca0*/  STS.U16 [R28+0x1500], R2 ;  /* 0x001500021c007388 */ /* 0x0001e80000000400 */
[----:B0-----:R-:W2:Y:S01]  /*1acb0*/  LDL.LU R2, [R1+0x26fc] ;  /* 0x0026fc0001027983 */ /* 0x001ea20000300800 */
[----:B------:R0:W-:Y:S02]  /*1acc0*/  STS.U16 [R28+0x1580], R16 ;  /* 0x001580101c007388 */ /* 0x0001e40000000400 */
[----:B------:R1:W-:Y:S02]  /*1acd0*/  STS.U16 [R28+0x1d00], R17 ;  /* 0x001d00111c007388 */ /* 0x0003e40000000400 */
[----:B------:R1:W-:Y:S01]  /*1ace0*/  STS.U16 [R28+0x1d80], R29 ;  /* 0x001d801d1c007388 */ /* 0x0003e20000000400 */
[----:B------:R1:W-:Y:S01]  /*1acf0*/  STS.U16 [R28+0x2500], R3 ;  /* 0x002500031c007388 */ /* 0x0003e20000000400 */
[----:B------:R-:W-:Y:S03]  /*1ad00*/  STS.U16 [R28+0x2580], R14 ;  /* 0x0025800e1c007388 */ /* 0x000fe60000000400 */
[----:B0-----:R-:W3:Y:S01]  /*1ad10*/  LDL.LU R16, [R1+0x4e4] ;  /* 0x0004e40001107983 */ /* 0x001ee20000300800 */
[----:B-1----:R-:W3:Y:S03]  /*1ad20*/  LDL.LU R17, [R1+0x4e0] ;  /* 0x0004e00001117983 */ /* 0x002ee60000300800 */
[----:B------:R-:W3:Y:S01]  /*1ad30*/  LDL.LU R29, [R1+0x4a8] ;  /* 0x0004a800011d7983 */ /* 0x000ee20000300800 */
[----:B------:R-:W3:Y:S03]  /*1ad40*/  LDL.LU R3, [R1+0x4a4] ;  /* 0x0004a40001037983 */ /* 0x000ee60000300800 */
[----:B--2---:R0:W-:Y:S01]  /*1ad50*/  STS.U16 [R28+0x2d00], R2 ;  /* 0x002d00021c007388 */ /* 0x0041e20000000400 */
[----:B------:R1:W-:Y:S02]  /*1ad60*/  STS.U16 [R28+0x2d80], R0 ;  /* 0x002d80001c007388 */ /* 0x0003e40000000400 */
[----:B------:R2:W-:Y:S02]  /*1ad70*/  STS.U16 [R28+0x3500], R9 ;  /* 0x003500091c007388 */ /* 0x0005e40000000400 */
[----:B------:R2:W-:Y:S01]  /*1ad80*/  STS.U16 [R28+0x3580], R22 ;  /* 0x003580161c007388 */ /* 0x0005e20000000400 */
[----:B------:R3:W-:Y:S01]  /*1ad90*/  STS.U16 [R28+0x3d00], R23 ;  /* 0x003d00171c007388 */ /* 0x0007e20000000400 */
[----:B------:R3:W-:Y:S03]  /*1ada0*/  STS.U16 [R28+0x3d80], R10 ;  /* 0x003d800a1c007388 */ /* 0x0007e60000000400 */
[----:B0-----:R-:W2:Y:S01]  /*1adb0*/  LDL.LU R2, [R1+0x470] ;  /* 0x0004700001027983 */ /* 0x001ea20000300800 */
[----:B------:R-:W2:Y:S02]  /*1adc0*/  LDL.LU R14, [R1+0x410] ;  /* 0x00041000010e7983 */ /* 0x000ea40000300800 */
[----:B-1----:R-:W2:Y:S02]  /*1add0*/  LDL.LU R0, [R1+0x408] ;  /* 0x0004080001007983 */ /* 0x002ea40000300800 */
[----:B--2---:R-:W2:Y:S01]  /*1ade0*/  LDL.LU R9, [R1+0x26f8] ;  /* 0x0026f80001097983 */ /* 0x004ea20000300800 */
[----:B------:R-:W2:Y:S01]  /*1adf0*/  LDL.LU R22, [R1+0x26f4] ;  /* 0x0026f40001167983 */ /* 0x000ea20000300800 */
[----:B---3--:R-:W3:Y:S02]  /*1ae00*/  LDL.LU R23, [R1+0x26f0] ;  /* 0x0026f00001177983 */ /* 0x008ee40000300800 */
[----:B------:R-:W2:Y:S01]  /*1ae10*/  LDL.LU R10, [R1+0x26ec] ;  /* 0x0026ec00010a7983 */ /* 0x000ea20000300800 */
[----:B------:R0:W-:Y:S01]  /*1ae20*/  STS.U16 [R28+0x4500], R11 ;  /* 0x0045000b1c007388 */ /* 0x0001e20000000400 */
[----:B------:R1:W-:Y:S02]  /*1ae30*/  STS.U16 [R28+0x4580], R25 ;  /* 0x004580191c007388 */ /* 0x0003e40000000400 */
[----:B------:R1:W-:Y:S02]  /*1ae40*/  STS.U16 [R28+0x4d00], R26 ;  /* 0x004d001a1c007388 */ /* 0x0003e40000000400 */
[----:B------:R1:W-:Y:S01]  /*1ae50*/  STS.U16 [R28+0x4d80], R12 ;  /* 0x004d800c1c007388 */ /* 0x0003e20000000400 */
[----:B------:R1:W-:Y:S01]  /*1ae60*/  STS.U16 [R28+0x5500], R13 ;  /* 0x0055000d1c007388 */ /* 0x0003e20000000400 */
[----:B------:R1:W-:Y:S03]  /*1ae70*/  STS.U16 [R28+0x5580], R27 ;  /* 0x0055801b1c007388 */ /* 0x0003e60000000400 */
[----:B0-----:R-:W2:Y:S01]  /*1ae80*/  LDL.LU R11, [R1+0x26e8] ;  /* 0x0026e800010b7983 */ /* 0x001ea20000300800 */
[----:B-1----:R-:W2:Y:S03]  /*1ae90*/  LDL.LU R25, [R1+0x26e4] ;  /* 0x0026e40001197983 */ /* 0x002ea60000300800 */
[----:B------:R-:W2:Y:S01]  /*1aea0*/  LDL.LU R26, [R1+0x26e0] ;  /* 0x0026e000011a7983 */ /* 0x000ea20000300800 */
[----:B------:R-:W2:Y:S03]  /*1aeb0*/  LDL.LU R12, [R1+0x26dc] ;  /* 0x0026dc00010c7983 */ /* 0x000ea60000300800 */
[----:B------:R-:W2:Y:S01]  /*1aec0*/  LDL.LU R13, [R1+0x26d8] ;  /* 0x0026d800010d7983 */ /* 0x000ea20000300800 */
[----:B------:R-:W2:Y:S03]  /*1aed0*/  LDL.LU R27, [R1+0x26d4] ;  /* 0x0026d400011b7983 */ /* 0x000ea60000300800 */
[----:B------:R0:W-:Y:S01]  /*1aee0*/  STS.U16 [R28+0x5d00], R4 ;  /* 0x005d00041c007388 */ /* 0x0001e20000000400 */
[----:B------:R1:W-:Y:S02]  /*1aef0*/  STS.U16 [R28+0x5d80], R5 ;  /* 0x005d80051c007388 */ /* 0x0003e40000000400 */
[----:B------:R1:W-:Y:S02]  /*1af00*/  STS.U16 [R28+0x6500], R18 ;  /* 0x006500121c007388 */ /* 0x0003e40000000400 */
[----:B------:R1:W-:Y:S01]  /*1af10*/  STS.U16 [R28+0x6580], R19 ;  /* 0x006580131c007388 */ /* 0x0003e20000000400 */
[----:B------:R1:W-:Y:S04]  /*1af20*/  STS.U16 [R28+0x6d00], R24 ;  /* 0x006d00181c007388 */ /* 0x0003e80000000400 */
[----:B0-----:R-:W2:Y:S01]  /*1af30*/  LDL.LU R4, [R1+0x26d0] ;  /* 0x0026d00001047983 */ /* 0x001ea20000300800 */
[----:B-1----:R-:W2:Y:S03]  /*1af40*/  LDL.LU R5, [R1+0x26cc] ;  /* 0x0026cc0001057983 */ /* 0x002ea60000300800 */
[----:B------:R-:W2:Y:S01]  /*1af50*/  LDL.LU R18, [R1+0x26c8] ;  /* 0x0026c80001127983 */ /* 0x000ea20000300800 */
[----:B------:R-:W2:Y:S03]  /*1af60*/  LDL.LU R19, [R1+0x26c4] ;  /* 0x0026c40001137983 */ /* 0x000ea60000300800 */
[----:B------:R-:W2:Y:S01]  /*1af70*/  LDL.LU R24, [R1+0x26c0] ;  /* 0x0026c00001187983 */ /* 0x000ea20000300800 */
[----:B------:R-:W-:-:S03]  /*1af80*/  LOP3.LUT R15, R15, 0x60, RZ, 0x3c, !PT ;  /* 0x000000600f0f7812 */ /* 0x000fc600078e3cff */
[----:B--2---:R-:W-:Y:S01]  /*1af90*/  STS.U16 [R28+0x6d80], R24 ;  /* 0x006d80181c007388 */ /* 0x004fe20000000400 */
[----:B------:R-:W-:Y:S02]  /*1afa0*/  STS.U16 [R28+0x7500], R19 ;  /* 0x007500131c007388 */ /* 0x000fe40000000400 */
[----:B------:R-:W-:Y:S02]  /*1afb0*/  STS.U16 [R28+0x7580], R18 ;  /* 0x007580121c007388 */ /* 0x000fe40000000400 */
[----:B------:R0:W-:Y:S01]  /*1afc0*/  STS.U16 [R28+0x7d00], R5 ;  /* 0x007d00051c007388 */ /* 0x0001e20000000400 */
[----:B------:R1:W-:Y:S01]  /*1afd0*/  STS.U16 [R28+0x7d80], R4 ;  /* 0x007d80041c007388 */ /* 0x0003e20000000400 */
[----:B------:R2:W-:Y:S02]  /*1afe0*/  STS.U16 [R15+0x600], R16 ;  /* 0x000600100f007388 */ /* 0x0005e40000000400 */
[----:B------:R2:W-:Y:S02]  /*1aff0*/  STS.U16 [R15+0x680], R17 ;  /* 0x000680110f007388 */ /* 0x0005e40000000400 */
[----:B------:R3:W-:Y:S01]  /*1b000*/  STS.U16 [R15+0xe00], R29 ;  /* 0x000e001d0f007388 */ /* 0x0007e20000000400 */
[----:B------:R3:W-:Y:S04]  /*1b010*/  STS.U16 [R15+0xe80], R3 ;  /* 0x000e80030f007388 */ /* 0x0007e80000000400 */
[----:B0-----:R-:W4:Y:S01]  /*1b020*/  LDL R5, [R1+0x11b4] ;  /* 0x0011b40001057983 */ /* 0x001f220000100800 */
[----:B-1----:R-:W4:Y:S02]  /*1b030*/  LDL.LU R28, [R1+0x26bc] ;  /* 0x0026bc00011c7983 */ /* 0x002f240000300800 */
[----:B------:R-:W4:Y:S02]  /*1b040*/  LDL R4, [R1+0x11ac] ;  /* 0x0011ac0001047983 */ /* 0x000f240000100800 */
[----:B--2---:R-:W2:Y:S01]  /*1b050*/  LDL.LU R16, [R1+0x26b8] ;  /* 0x0026b80001107983 */ /* 0x004ea20000300800 */
[----:B------:R-:W2:Y:S01]  /*1b060*/  LDL.LU R17, [R1+0x26b4] ;  /* 0x0026b40001117983 */ /* 0x000ea20000300800 */
[----:B---3--:R-:W3:Y:S02]  /*1b070*/  LDL.LU R29, [R1+0x26b0] ;  /* 0x0026b000011d7983 */ /* 0x008ee40000300800 */
[----:B------:R-:W2:Y:S01]  /*1b080*/  LDL.LU R3, [R1+0x26ac] ;  /* 0x0026ac0001037983 */ /* 0x000ea20000300800 */
[----:B------:R0:W-:Y:S04]  /*1b090*/  STS.U16 [R15+0x1600], R2 ;  /* 0x001600020f007388 */ /* 0x0001e80000000400 */
[----:B0-----:R-:W2:Y:S04]  /*1b0a0*/  LDL.LU R2, [R1+0x26a8] ;  /* 0x0026a80001027983 */ /* 0x001ea80000300800 */
[----:B--2---:R0:W-:Y:S04]  /*1b0b0*/  STS.U16 [R15+0x1680], R2 ;  /* 0x001680020f007388 */ /* 0x0041e80000000400 */
[----:B0-----:R-:W2:Y:S01]  /*1b0c0*/  LDL.LU R2, [R1+0x26a4] ;  /* 0x0026a40001027983 */ /* 0x001ea20000300800 */
[----:B----4-:R-:W-:-:S04]  /*1b0d0*/  @!P1 LOP3.LUT R5, R5, R4, RZ, 0x3c, !PT ;  /* 0x0000000405059212 */ /* 0x010fc800078e3cff */
[----:B------:R-:W-:-:S04]  /*1b0e0*/  @!P1 LOP3.LUT R4, R5, R4, RZ, 0x3c, !PT ;  /* 0x0000000405049212 */ /* 0x000fc800078e3cff */
[----:B------:R-:W-:Y:S02]  /*1b0f0*/  @!P1 LOP3.LUT R5, R5, R4, RZ, 0x3c, !PT ;  /* 0x0000000405059212 */ /* 0x000fe400078e3cff */
[----:B--2---:R-:W-:-:S06]  /*1b100*/  PRMT R2, RZ, 0x7610, R2 ;  /* 0x00007610ff027816 */ /* 0x004fcc0000000002 */
[----:B------:R-:W2:Y:S04]  /*1b110*/  @!P1 LDG.E.U16 R2, [R4.64] ;  /* 0x0000000404029981 */ /* 0x000ea8000c1e1500 */
[----:B------:R0:W-:Y:S01]  /*1b120*/  STS.U16 [R15+0x1e00], R14 ;  /* 0x001e000e0f007388 */ /* 0x0001e20000000400 */
[----:B------:R1:W-:Y:S03]  /*1b130*/  STS.U16 [R15+0x1e80], R0 ;  /* 0x001e80000f007388 */ /* 0x0003e60000000400 */
[----:B0-----:R-:W4:Y:S01]  /*1b140*/  LDL.LU R14, [R1+0x26a0] ;  /* 0x0026a000010e7983 */ /* 0x001f220000300800 */
[----:B-1----:R-:W3:Y:S02]  /*1b150*/  LDL.LU R15, [R1+0x269c] ;  /* 0x00269c00010f7983 */ /* 0x002ee40000300800 */
[----:B------:R-:W3:Y:S01]  /*1b160*/  LDL.LU R0, [R1+0x2698] ;  /* 0x0026980001007983 */ /* 0x000ee20000300800 */
[----:B--2---:R0:W-:Y:S04]  /*1b170*/  STL [R1+0x194], R2 ;  /* 0x0001940201007387 */ /* 0x0041e80000100800 */
[----:B0-----:R-:W2:Y:S01]  /*1b180*/  LDL.LU R2, [R1+0x2694] ;  /* 0x0026940001027983 */ /* 0x001ea20000300800 */
[----:B------:R-:W2:Y:S02]  /*1b190*/  LDL R4, [R1+0x11a4] ;  /* 0x0011a40001047983 */ /* 0x000ea40000100800 */
[----:B------:R-:W2:Y:S01]  /*1b1a0*/  LDL R5, [R1+0x11b0] ;  /* 0x0011b00001057983 */ /* 0x000ea20000100800 */
[----:B---3--:R-:W-:-:S02]  /*1b1b0*/  PRMT R0, RZ, 0x7610, R0 ;  /* 0x00007610ff007816 */ /* 0x008fc40000000000 */
[----:B--2---:R-:W-:-:S04]  /*1b1c0*/  @!P0 LOP3.LUT R5, R5, R4, RZ, 0x3c, !PT ;  /* 0x0000000405058212 */ /* 0x004fc800078e3cff */
[----:B------:R-:W-:-:S04]  /*1b1d0*/  @!P0 LOP3.LUT R4, R5, R4, RZ, 0x3c, !PT ;  /* 0x0000000405048212 */ /* 0x000fc800078e3cff */
[----:B------:R-:W-:-:S05]  /*1b1e0*/  @!P0 LOP3.LUT R5, R5, R4, RZ, 0x3c, !PT ;  /* 0x0000000405058212 */ /* 0x000fca00078e3cff */
[----:B------:R-:W2:Y:S04]  /*1b1f0*/  @!P0 LDG.E.U16 R0, [R4.64] ;  /* 0x0000000404008981 */ /* 0x000ea8000c1e1500 */
[----:B--2---:R0:W-:Y:S04]  /*1b200*/  STL [R1+0x198], R0 ;  /* 0x0001980001007387 */ /* 0x0041e80000100800 */
[----:B0-----:R-:W2:Y:S01]  /*1b210*/  LDL.LU R0, [R1+0x2690] ;  /* 0x0026900001007983 */ /* 0x001ea20000300800 */
[----:B------:R-:W3:Y:S02]  /*1b220*/  LDL R4, [R1+0x8b4] ;  /* 0x0008b40001047983 */ /* 0x000ee40000100800 */
[----:B------:R-:W3:Y:S01]  /*1b230*/  LDL R5, [R1+0x8b8] ;  /* 0x0008b80001057983 */ /* 0x000ee20000100800 */
[----:B------:R-:W-:-:S02]  /*1b240*/  PRMT R2, RZ, 0x7610, R2 ;  /* 0x00007610ff027816 */ /* 0x000fc40000000002 */
[----:B---3--:R-:W-:-:S04]  /*1b250*/  @!P0 LOP3.LUT R5, R5, R4, RZ, 0x3c, !PT ;  /* 0x0000000405058212 */ /* 0x008fc800078e3cff */
[----:B------:R-:W-:-:S04]  /*1b260*/  @!P0 LOP3.LUT R4, R5, R4, RZ, 0x3c, !PT ;  /* 0x0000000405048212 */ /* 0x000fc800078e3cff */
[----:B------:R-:W-:-:S05]  /*1b270*/  @!P0 LOP3.LUT R5, R5, R4, RZ, 0x3c, !PT ;  /* 0x0000000405058212 */ /* 0x000fca00078e3cff */
[----:B------:R-:W3:Y:S04]  /*1b280*/  @!P0 LDG.E.U16 R2, [R4.64] ;  /* 0x0000000404028981 */ /* 0x000ee8000c1e1500 */
[----:B---3--:R0:W-:Y:S04]  /*1b290*/  STL [R1+0x190], R2 ;  /* 0x0001900201007387 */ /* 0x0081e80000100800 */
[----:B0-----:R-:W3:Y:S01]  /*1b2a0*/  LDL.LU R2, [R1+0x268c] ;  /* 0x00268c0001027983 */ /* 0x001ee20000300800 */
[----:B------:R-:W3:Y:S02]  /*1b2b0*/  LDL R4, [R1+0x8ac] ;  /* 0x0008ac0001047983 */ /* 0x000ee40000100800 */
[----:B------:R-:W3:Y:S01]  /*1b2c0*/  LDL R5, [R1+0x8b0] ;  /* 0x0008b00001057983 */ /* 0x000ee20000100800 */
[----:B--2---:R-:W-:-:S02]  /*1b2d0*/  PRMT R0, RZ, 0x7610, R0 ;  /* 0x00007610ff007816 */ /* 0x004fc40000000000 */
[----:B---3--:R-:W-:-:S04]  /*1b2e0*/  @!P1 LOP3.LUT R5, R5, R4, RZ, 0x3c, !PT ;  /* 0x0000000405059212 */ /* 0x008fc800078e3cff */
        /* <DEDUP_REMOVED lines=29> */
[----:B------:R0:W3:Y:S04]  /*1b4c0*/  @!P0 LDG.E.U16 R2, [R4.64] ;  /* 0x0000000404028981 */ /* 0x0000e8000c1e1500 */
[----:B0-----:R-:W2:Y:S04]  /*1b4d0*/  LDL R4, [R1+0x7ac] ;  /* 0x0007ac0001047983 */ /* 0x001ea80000100800 */
[----:B------:R-:W2:Y:S01]  /*1b4e0*/  LDL R5, [R1+0x7b0] ;  /* 0x0007b00001057983 */ /* 0x000ea20000100800 */
[----:B------:R-:W-:Y:S02]  /*1b4f0*/  PRMT R15, RZ, 0x7610, R15 ;  /* 0x00007610ff0f7816 */ /* 0x000fe4000000000f */
[----:B--2---:R-:W-:-:S04]  /*1b500*/  @!P1 LOP3.LUT R5, R5, R4, RZ, 0x3c, !PT ;  /* 0x0000000405059212 */ /* 0x004fc800078e3cff */
[----:B------:R-:W-:-:S04]  /*1b510*/  @!P1 LOP3.LUT R4, R5, R4, RZ, 0x3c, !PT ;  /* 0x0000000405049212 */ /* 0x000fc800078e3cff */
[----:B------:R-:W-:-:S05]  /*1b520*/  @!P1 LOP3.LUT R5, R5, R4, RZ, 0x3c, !PT ;  /* 0x0000000405059212 */ /* 0x000fca00078e3cff */
[----:B------:R-:W2:Y:S04]  /*1b530*/  @!P1 LDG.E.U16 R15, [R4.64] ;  /* 0x00000004040f9981 */ /* 0x000ea8000c1e1500 */
[----:B---3--:R0:W-:Y:S04]  /*1b540*/  STL [R1+0x180], R2 ;  /* 0x0001800201007387 */ /* 0x0081e80000100800 */
[----:B0-----:R-:W3:Y:S04]  /*1b550*/  LDL R2, [R1+0x638] ;  /* 0x0006380001027983 */ /* 0x001ee80000100800 */
[----:B--2---:R0:W-:Y:S04]  /*1b560*/  STL [R1+0x17c], R15 ;  /* 0x00017c0f01007387 */ /* 0x0041e80000100800 */
[----:B0-----:R-:W2:Y:S01]  /*1b570*/  LDL.LU R15, [R1+0x267c] ;  /* 0x00267c00010f7983 */ /* 0x001ea20000300800 */
[----:B------:R-:W2:Y:S02]  /*1b580*/  LDL R4, [R1+0x734] ;  /* 0x0007340001047983 */ /* 0x000ea40000100800 */
[----:B------:R-:W2:Y:S01]  /*1b590*/  LDL R5, [R1+0x738] ;  /* 0x0007380001057983 */ /* 0x000ea20000100800 */
[----:B------:R-:W-:-:S02]  /*1b5a0*/  PRMT R0, RZ, 0x7610, R0 ;  /* 0x00007610ff007816 */ /* 0x000fc40000000000 */
[----:B--2---:R-:W-:-:S04]  /*1b5b0*/  @!P0 LOP3.LUT R5, R5, R4, RZ, 0x3c, !PT ;  /* 0x0000000405058212 */ /* 0x004fc800078e3cff */
[----:B------:R-:W-:-:S04]  /*1b5c0*/  @!P0 LOP3.LUT R4, R5, R4, RZ, 0x3c, !PT ;  /* 0x0000000405048212 */ /* 0x000fc800078e3cff */
[----:B------:R-:W-:-:S05]  /*1b5d0*/  @!P0 LOP3.LUT R5, R5, R4, RZ, 0x3c, !PT ;  /* 0x0000000405058212 */ /* 0x000fca00078e3cff */
[----:B------:R-:W2:Y:S04]  /*1b5e0*/  @!P0 LDG.E.U16 R0, [R4.64] ;  /* 0x0000000404008981 */ /* 0x000ea8000c1e1500 */
        /* <DEDUP_REMOVED lines=26> */
[----:B------:R-:W2:Y:S01]  /*1b790*/  @!P1 LDG.E.U16 R15, [R4.64] ;  /* 0x00000004040f9981 */ /* 0x000ea2000c1e1500 */
[----:B------:R-:W-:-:S03]  /*1b7a0*/  PRMT R0, RZ, 0x7610, R0 ;  /* 0x00007610ff007816 */ /* 0x000fc60000000000 */
[----:B--2---:R0:W-:Y:S04]  /*1b7b0*/  STL [R1+0x16c], R15 ;  /* 0x00016c0f01007387 */ /* 0x0041e80000100800 */
[----:B0-----:R-:W2:Y:S01]  /*1b7c0*/  LDL.LU R15, [R1+0x266c] ;  /* 0x00266c00010f7983 */ /* 0x001ea20000300800 */
[----:B------:R-:W2:Y:S02]  /*1b7d0*/  LDL R5, [R1+0x634] ;  /* 0x0006340001057983 */ /* 0x000ea40000100800 */
[----:B---3--:R-:W-:Y:S02]  /*1b7e0*/  @!P0 IMAD.MOV.U32 R4, RZ, RZ, R2 ;  /* 0x000000ffff048224 */ /* 0x008fe400078e0002 */
[----:B------:R-:W3:Y:S04]  /*1b7f0*/  LDL.LU R2, [R1+0x8a8] ;  /* 0x0008a80001027983 */ /* 0x000ee80000300800 */
[----:B--2---:R-:W2:Y:S04]  /*1b800*/  @!P0 LDG.E.U16 R0, [R4.64] ;  /* 0x0000000404008981 */ /* 0x004ea8000c1e1500 */
        /* <DEDUP_REMOVED lines=49> */
[----:B---3--:R-:W-:-:S05]  /*1bb20*/  @!P0 IMAD.MOV.U32 R4, RZ, RZ, R2 ;  /* 0x000000ffff048224 */ /* 0x008fca00078e0002 */
[----:B--2---:R-:W2:Y:S01]  /*1bb30*/  @!P0 LDG.E.U16 R0, [R4.64] ;  /* 0x0000000404008981 */ /* 0x004ea2000c1e1500 */
[----:B------:R-:W-:Y:S03]  /*1bb40*/  STL [R1+0x13ac], R2 ;  /* 0x0013ac0201007387 */ /* 0x000fe60000100800 */
        /* <DEDUP_REMOVED lines=126> */
[----:B--2---:R0:W-:Y:S04]  /*1c330*/  STL [R1], R0 ;  /* 0x0000000001007387 */ /* 0x0041e80000100800 */
        /* <DEDUP_REMOVED lines=15> */
[----:B---3--:R-:W-:Y:S04]  /*1c430*/  STL [R1+0x2524], R13 ;  /* 0x0025240d01007387 */ /* 0x008fe80000100800 */
        /* <DEDUP_REMOVED lines=119> */
[----:B------:R-:W2:Y:S02]  /*1cbb0*/  LDL R4, [R1+0x1154] ;  /* 0x0011540001047983 */ /* 0x000ea40000100800 */
[----:B------:R-:W2:Y:S01]  /*1cbc0*/  LDL R5, [R1+0x1160] ;  /* 0x0011600001057983 */ /* 0x000ea20000100800 */
[----:B------:R-:W-:-:S02]  /*1cbd0*/  PRMT R12, RZ, 0x7610, R12 ;  /* 0x00007610ff0c7816 */ /* 0x000fc4000000000c */
[----:B--2---:R-:W-:-:S04]  /*1cbe0*/  @!P0 LOP3.LUT R5, R5, R4, RZ, 0x3c, !PT ;  /* 0x0000000405058212 */ /* 0x004fc800078e3cff */
[----:B------:R-:W-:-:S04]  /*1cbf0*/  @!P0 LOP3.LUT R4, R5, R4, RZ, 0x3c, !PT ;  /* 0x0000000405048212 */ /* 0x000fc800078e3cff */
[----:B------:R-:W-:-:S05]  /*1cc00*/  @!P0 LOP3.LUT R5, R5, R4, RZ, 0x3c, !PT ;  /* 0x0000000405058212 */ /* 0x000fca00078e3cff */
[----:B------:R0:W2:Y:S04]  /*1cc10*/  @!P0 LDG.E.U16 R12, [R4.64] ;  /* 0x00000004040c8981 */ /* 0x0000a8000c1e1500 */
[----:B0-----:R-:W2:Y:S04]  /*1cc20*/  LDL R4, [R1+0x115c] ;  /* 0x00115c0001047983 */ /* 0x001ea80000100800 */
[----:B------:R-:W2:Y:S01]  /*1cc30*/  LDL R5, [R1+0x1168] ;  /* 0x0011680001057983 */ /* 0x000ea20000100800 */
[----:B------:R-:W-:Y:S02]  /*1cc40*/  PRMT R11, RZ, 0x7610, R11 ;  /* 0x00007610ff0b7816 */ /* 0x000fe4000000000b */
[----:B--2---:R-:W-:-:S04]  /*1cc50*/  @!P1 LOP3.LUT R5, R5, R4, RZ, 0x3c, !PT ;  /* 0x0000000405059212 */ /* 0x004fc800078e3cff */
[----:B------:R-:W-:-:S04]  /*1cc60*/  @!P1 LOP3.LUT R4, R5, R4, RZ, 0x3c, !PT ;  /* 0x0000000405049212 */ /* 0x000fc800078e3cff */
[----:B------:R-:W-:Y:S01]  /*1cc70*/  @!P1 LOP3.LUT R5, R5, R4, RZ, 0x3c, !PT ;  /* 0x0000000405059212 */ /* 0x000fe200078e3cff */
[----:B------:R-:W-:Y:S04]  /*1cc80*/  STL [R1+0x2528], R12 ;  /* 0x0025280c01007387 */ /* 0x000fe80000100800 */
[----:B------:R0:W2:Y:S04]  /*1cc90*/  @!P1 LDG.E.U16 R11, [R4.64] ;  /* 0x00000004040b9981 */ /* 0x0000a8000c1e1500 */
[----:B0-----:R-:W2:Y:S04]  /*1cca0*/  LDL R4, [R1+0x884] ;  /* 0x0008840001047983 */ /* 0x001ea80000100800 */
[----:B------:R-:W2:Y:S01]  /*1ccb0*/  LDL R5, [R1+0x888] ;  /* 0x0008880001057983 */ /* 0x000ea20000100800 */
[----:B------:R-:W-:-:S02]  /*1ccc0*/  PRMT R15, RZ, 0x7610, R15 ;  /* 0x00007610ff0f7816 */ /* 0x000fc4000000000f */
[----:B--2---:R-:W-:-:S04]  /*1ccd0*/  @!P0 LOP3.LUT R5, R5, R4, RZ, 0x3c, !PT ;  /* 0x0000000405058212 */ /* 0x004fc800078e3cff */
[----:B------:R-:W-:-:S04]  /*1cce0*/  @!P0 LOP3.LUT R4, R5, R4, RZ, 0x3c, !PT ;  /* 0x0000000405048212 */ /* 0x000fc800078e3cff */
[----:B------:R-:W-:-:S05]  /*1ccf0*/  @!P0 LOP3.LUT R5, R5, R4, RZ, 0x3c, !PT ;  /* 0x0000000405058212 */ /* 0x000fca00078e3cff */
[----:B------:R-:W2:Y:S04]  /*1cd00*/  @!P0 LDG.E.U16 R15, [R4.64] ;  /* 0x00000004040f8981 */ /* 0x000ea8000c1e1500 */
[----:B------:R-:W-:Y:S04]  /*1cd10*/  STL [R1+0x252c], R11 ;  /* 0x00252c0b01007387 */ /* 0x000fe80000100800 */
        /* <DEDUP_REMOVED lines=131> */
[----:B------:R-:W-:Y:S01]  /*1d550*/  @!P1 LOP3.LUT R5, R5, R4, RZ, 0x3c, !PT ;  /* 0x0000000405059212 */ /* 0x000fe200078e3cff */
[----:B---3--:R-:W-:Y:S04]  /*1d560*/  STL [R1+0x250c], R10 ;  /* 0x00250c0a01007387 */ /* 0x008fe80000100800 */
[----:B------:R0:W2:Y:S04]  /*1d570*/  @!P1 LDG.E.U16 R9, [R4.64] ;  /* 0x0000000404099981 */ /* 0x0000a8000c1e1500 */
[----:B0-----:R-:W3:Y:S04]  /*1d580*/  LDL R4, [R1+0x874] ;  /* 0x0008740001047983 */ /* 0x001ee80000100800 */
[----:B------:R-:W3:Y:S01]  /*1d590*/  LDL R5, [R1+0x878] ;  /* 0x0008780001057983 */ /* 0x000ee20000100800 */
[----:B------:R-:W-:-:S02]  /*1d5a0*/  PRMT R0, RZ, 0x7610, R0 ;  /* 0x00007610ff007816 */ /* 0x000fc40000000000 */
[----:B---3--:R-:W-:-:S04]  /*1d5b0*/  @!P0 LOP3.LUT R5, R5, R4, RZ, 0x3c, !PT ;  /* 0x0000000405058212 */ /* 0x008fc800078e3cff */
[----:B------:R-:W-:-:S04]  /*1d5c0*/  @!P0 LOP3.LUT R4, R5, R4, RZ, 0x3c, !PT ;  /* 0x0000000405048212 */ /* 0x000fc800078e3cff */
[----:B------:R-:W-:-:S05]  /*1d5d0*/  @!P0 LOP3.LUT R5, R5, R4, RZ, 0x3c, !PT ;  /* 0x0000000405058212 */ /* 0x000fca00078e3cff */
[----:B------:R-:W3:Y:S04]  /*1d5e0*/  @!P0 LDG.E.U16 R0, [R4.64] ;  /* 0x0000000404008981 */ /* 0x000ee8000c1e1500 */
[----:B--2---:R-:W-:Y:S04]  /*1d5f0*/  STL [R1+0x2510], R9 ;  /* 0x0025100901007387 */ /* 0x004fe80000100800 */
[----:B---3--:R0:W-:Y:S04]  /*1d600*/  STL [R1+0xb0], R0 ;  /* 0x0000b00001007387 */ /* 0x0081e80000100800 */
        /* <DEDUP_REMOVED lines=8> */
[----:B0-----:R-:W3:Y:S04]  /*1d690*/  LDL R4, [R1+0x7f4] ;  /* 0x0007f40001047983 */ /* 0x001ee80000100800 */
[----:B------:R-:W3:Y:S01]  /*1d6a0*/  LDL R5, [R1+0x7f8] ;  /* 0x0007f80001057983 */ /* 0x000ee20000100800 */
[----:B--2---:R-:W-:Y:S02]  /*1d6b0*/  PRMT R0, RZ, 0x7610, R0 ;  /* 0x00007610ff007816 */ /* 0x004fe40000000000 */
[----:B---3--:R-:W-:-:S04]  /*1d6c0*/  @!P0 LOP3.LUT R5, R5, R4, RZ, 0x3c, !PT ;  /* 0x0000000405058212 */ /* 0x008fc800078e3cff */
[----:B------:R-:W-:-:S04]  /*1d6d0*/  @!P0 LOP3.LUT R4, R5, R4, RZ, 0x3c, !PT ;  /* 0x0000000405048212 */ /* 0x000fc800078e3cff */
[----:B------:R-:W-:-:S05]  /*1d6e0*/  @!P0 LOP3.LUT R5, R5, R4, RZ, 0x3c, !PT ;  /* 0x0000000405058212 */ /* 0x000fca00078e3cff */
[----:B------:R-:W2:Y:S04]  /*1d6f0*/  @!P0 LDG.E.U16 R0, [R4.64] ;  /* 0x0000000404008981 */ /* 0x000ea8000c1e1500 */
[----:B------:R0:W-:Y:S04]  /*1d700*/  STL [R1+0xac], R15 ;  /* 0x0000ac0f01007387 */ /* 0x0001e80000100800 */
[----:B0-----:R-:W3:Y:S04]  /*1d710*/  LDL R15, [R1+0x6f0] ;  /* 0x0006f000010f7983 */ /* 0x001ee80000100800 */
[----:B--2---:R0:W-:Y:S04]  /*1d720*/  STL [R1+0xa8], R0 ;  /* 0x0000a80001007387 */ /* 0x0041e80000100800 */
[----:B0-----:R-:W2:Y:S01]  /*1d730*/  LDL.LU R0, [R1+0x25a0] ;  /* 0x0025a00001007983 */ /* 0x001ea20000300800 */
[----:B------:R-:W2:Y:S02]  /*1d740*/  LDL R4, [R1+0x7ec] ;  /* 0x0007ec0001047983 */ /* 0x000ea40000100800 */
[----:B------:R-:W2:Y:S01]  /*1d750*/  LDL R5, [R1+0x7f0] ;  /* 0x0007f00001057983 */ /* 0x000ea20000100800 */
[----:B----4-:R-:W-:-:S02]  /*1d760*/  PRMT R14, RZ, 0x7610, R14 ;  /* 0x00007610ff0e7816 */ /* 0x010fc4000000000e */
[----:B--2---:R-:W-:-:S04]  /*1d770*/  @!P1 LOP3.LUT R5, R5, R4, RZ, 0x3c, !PT ;  /* 0x0000000405059212 */ /* 0x004fc800078e3cff */
[----:B------:R-:W-:-:S04]  /*1d780*/  @!P1 LOP3.LUT R4, R5, R4, RZ, 0x3c, !PT ;  /* 0x0000000405049212 */ /* 0x000fc800078e3cff */
[----:B------:R-:W-:-:S05]  /*1d790*/  @!P1 LOP3.LUT R5, R5, R4, RZ, 0x3c, !PT ;  /* 0x0000000405059212 */ /* 0x000fca00078e3cff */
[----:B------:R-:W2:Y:S04]  /*1d7a0*/  @!P1 LDG.E.U16 R14, [R4.64] ;  /* 0x00000004040e9981 */ /* 0x000ea8000c1e1500 */
[----:B--2---:R0:W-:Y:S04]  /*1d7b0*/  STL [R1+0xa4], R14 ;  /* 0x0000a40e01007387 */ /* 0x0041e80000100800 */
[----:B0-----:R-:W2:Y:S01]  /*1d7c0*/  LDL.LU R14, [R1+0x259c] ;  /* 0x00259c00010e7983 */ /* 0x001ea20000300800 */
[----:B------:R-:W4:Y:S02]  /*1d7d0*/  LDL R4, [R1+0x774] ;  /* 0x0007740001047983 */ /* 0x000f240000100800 */
[----:B------:R-:W4:Y:S01]  /*1d7e0*/  LDL R5, [R1+0x778] ;  /* 0x0007780001057983 */ /* 0x000f220000100800 */
[----:B------:R-:W-:-:S02]  /*1d7f0*/  PRMT R0, RZ, 0x7610, R0 ;  /* 0x00007610ff007816 */ /* 0x000fc40000000000 */
[----:B----4-:R-:W-:-:S04]  /*1d800*/  @!P0 LOP3.LUT R5, R5, R4, RZ, 0x3c, !PT ;  /* 0x0000000405058212 */ /* 0x010fc800078e3cff */
[----:B------:R-:W-:-:S04]  /*1d810*/  @!P0 LOP3.LUT R4, R5, R4, RZ, 0x3c, !PT ;  /* 0x0000000405048212 */ /* 0x000fc800078e3cff */
[----:B------:R-:W-:-:S05]  /*1d820*/  @!P0 LOP3.LUT R5, R5, R4, RZ, 0x3c, !PT ;  /* 0x0000000405058212 */ /* 0x000fca00078e3cff */
[----:B------:R-:W4:Y:S04]  /*1d830*/  @!P0 LDG.E.U16 R0, [R4.64] ;  /* 0x0000000404008981 */ /* 0x000f28000c1e1500 */
[----:B----4-:R0:W-:Y:S04]  /*1d840*/  STL [R1+0xa0], R0 ;  /* 0x0000a00001007387 */ /* 0x0101e80000100800 */
[----:B0-----:R-:W4:Y:S01]  /*1d850*/  LDL.LU R0, [R1+0x2598] ;  /* 0x0025980001007983 */ /* 0x001f220000300800 */
        /* <DEDUP_REMOVED lines=11> */
[----:B----4-:R-:W-:-:S02]  /*1d910*/  PRMT R0, RZ, 0x7610, R0 ;  /* 0x00007610ff007816 */ /* 0x010fc40000000000 */
[----:B---3--:R-:W-:-:S04]  /*1d920*/  @!P0 LOP3.LUT R5, R5, R4, RZ, 0x3c, !PT ;  /* 0x0000000405058212 */ /* 0x008fc800078e3cff */
[----:B------:R-:W-:-:S04]  /*1d930*/  @!P0 LOP3.LUT R4, R5, R4, RZ, 0x3c, !PT ;  /* 0x0000000405048212 */ /* 0x000fc800078e3cff */
[----:B------:R-:W-:-:S05]  /*1d940*/  @!P0 LOP3.LUT R5, R5, R4, RZ, 0x3c, !PT ;  /* 0x0000000405058212 */ /* 0x000fca00078e3cff */
[----:B------:R-:W3:Y:S01]  /*1d950*/  @!P0 LDG.E.U16 R0, [R4.64] ;  /* 0x0000000404008981 */ /* 0x000ee2000c1e1500 */
[----:B------:R-:W-:-:S03]  /*1d960*/  PRMT R12, RZ, 0x7610, R12 ;  /* 0x00007610ff0c7816 */ /* 0x000fc6000000000c */
[----:B---3--:R0:W-:Y:S04]  /*1d970*/  STL [R1+0x98], R0 ;  /* 0x0000980001007387 */ /* 0x0081e80000100800 */
[----:B0-----:R-:W3:Y:S01]  /*1d980*/  LDL.LU R0, [R1+0x2590] ;  /* 0x0025900001007983 */ /* 0x001ee20000300800 */
[----:B------:R-:W4:Y:S02]  /*1d990*/  LDL R5, [R1+0x6ec] ;  /* 0x0006ec0001057983 */ /* 0x000f240000100800 */
[----:B------:R-:W-:Y:S01]  /*1d9a0*/  @!P1 IMAD.MOV.U32 R4, RZ, RZ, R15 ;  /* 0x000000ffff049224 */ /* 0x000fe200078e000f */
[----:B--2---:R-:W-:Y:S01]  /*1d9b0*/  PRMT R14, RZ, 0x7610, R14 ;  /* 0x00007610ff0e7816 */ /* 0x004fe2000000000e */
[----:B------:R-:W2:Y:S04]  /*1d9c0*/  LDL R15, [R1+0x10fc] ;  /* 0x0010fc00010f7983 */ /* 0x000ea80000100800 */
[----:B----4-:R0:W4:Y:S04]  /*1d9d0*/  @!P1 LDG.E.U16 R12, [R4.64] ;  /* 0x00000004040c9981 */ /* 0x010128000c1e1500 */
[----:B0-----:R-:W2:Y:S04]  /*1d9e0*/  LDL R4, [R1+0x674] ;  /* 0x0006740001047983 */ /* 0x001ea80000100800 */
[----:B------:R-:W2:Y:S02]  /*1d9f0*/  LDL R5, [R1+0x678] ;  /* 0x0006780001057983 */ /* 0x000ea40000100800 */
[----:B--2---:R-:W-:-:S04]  /*1da00*/  @!P0 LOP3.LUT R5, R5, R4, RZ, 0x3c, !PT ;  /* 0x0000000405058212 */ /* 0x004fc800078e3cff */
[----:B------:R-:W-:-:S04]  /*1da10*/  @!P0 LOP3.LUT R4, R5, R4, RZ, 0x3c, !PT ;  /* 0x0000000405048212 */ /* 0x000fc800078e3cff */
[----:B------:R-:W-:-:S05]  /*1da20*/  @!P0 LOP3.LUT R5, R5, R4, RZ, 0x3c, !PT ;  /* 0x0000000405058212 */ /* 0x000fca00078e3cff */
[----:B------:R-:W2:Y:S04]  /*1da30*/  @!P0 LDG.E.U16 R14, [R4.64] ;  /* 0x00000004040e8981 */ /* 0x000ea8000c1e1500 */
[----:B----4-:R0:W-:Y:S04]  /*1da40*/  STL [R1+0x94], R12 ;  /* 0x0000940c01007387 */ /* 0x0101e80000100800 */
[----:B0-----:R-:W4:Y:S04]  /*1da50*/  LDL R12, [R1+0x1108] ;  /* 0x00110800010c7983 */ /* 0x001f280000100800 */
        /* <DEDUP_REMOVED lines=34> */
[----:B------:R-:W-:Y:S02]  /*1dc80*/  @!P0 LOP3.LUT R5, R5, R4, RZ, 0x3c, !PT ;  /* 0x0000000405058212 */ /* 0x000fe400078e3cff */
[----:B--2---:R-:W-:-:S03]  /*1dc90*/  PRMT R0, RZ, 0x7610, R0 ;  /* 0x00007610ff007816 */ /* 0x004fc60000000000 */
[----:B------:R4:W2:Y:S02]  /*1dca0*/  @!P0 LDG.E.U16 R14, [R4.64] ;  /* 0x00000004040e8981 */ /* 0x0008a4000c1e1500 */
[----:B----4-:R-:W-:Y:S02]  /*1dcb0*/  @!P1 IMAD.MOV.U32 R4, RZ, RZ, R12 ;  /* 0x000000ffff049224 */ /* 0x010fe400078e000c */
[----:B------:R-:W-:-:S05]  /*1dcc0*/  @!P1 IMAD.MOV.U32 R5, RZ, RZ, R15 ;  /* 0x000000ffff059224 */ /* 0x000fca00078e000f */
[----:B------:R-:W3:Y:S04]  /*1dcd0*/  @!P1 LDG.E.U16 R0, [R4.64] ;  /* 0x0000000404009981 */ /* 0x000ee8000c1e1500 */
[----:B--2---:R0:W-:Y:S04]  /*1dce0*/  STL [R1+0x80], R14 ;  /* 0x0000800e01007387 */ /* 0x0041e80000100800 */
[----:B0-----:R-:W2:Y:S01]  /*1dcf0*/  LDL.LU R14, [R1+0x257c] ;  /* 0x00257c00010e7983 */ /* 0x001ea20000300800 */
[----:B------:R-:W4:Y:S02]  /*1dd00*/  LDL R15, [R1+0x7e4] ;  /* 0x0007e400010f7983 */ /* 0x000f240000100800 */
[----:B------:R-:W2:Y:S01]  /*1dd10*/  LDL R12, [R1+0x7e8] ;  /* 0x0007e800010c7983 */ /* 0x000ea20000100800 */
        /* <DEDUP_REMOVED lines=33> */
[----:B------:R0:W2:Y:S01]  /*1df30*/  @!P1 LDG.E.U16 R0, [R4.64] ;  /* 0x0000000404009981 */ /* 0x0000a2000c1e1500 */
[----:B------:R-:W-:Y:S01]  /*1df40*/  PRMT R2, RZ, 0x7610, R2 ;  /* 0x00007610ff027816 */ /* 0x000fe20000000002 */
[----:B0-----:R-:W-:Y:S02]  /*1df50*/  @!P0 IMAD.MOV.U32 R4, RZ, RZ, R12 ;  /* 0x000000ffff048224 */ /* 0x001fe400078e000c */
[----:B----4-:R-:W-:-:S05]  /*1df60*/  @!P0 IMAD.MOV.U32 R5, RZ, RZ, R15 ;  /* 0x000000ffff058224 */ /* 0x010fca00078e000f */
[----:B------:R0:W3:Y:S04]  /*1df70*/  @!P0 LDG.E.U16 R2, [R4.64] ;  /* 0x0000000404028981 */ /* 0x0000e8000c1e1500 */
[----:B--2---:R1:W-:Y:S04]  /*1df80*/  STL [R1+0x74], R0 ;  /* 0x0000740001007387 */ /* 0x0043e80000100800 */
[----:B-1----:R-:W2:Y:S01]  /*1df90*/  LDL.LU R0, [R1+0x2570] ;  /* 0x0025700001007983 */ /* 0x002ea20000300800 */
[----:B0-----:R-:W4:Y:S02]  /*1dfa0*/  LDL R4, [R1+0x7dc] ;  /* 0x0007dc0001047983 */ /* 0x001f240000100800 */
[----:B------:R-:W4:Y:S02]  /*1dfb0*/  LDL R5, [R1+0x7e0] ;  /* 0x0007e00001057983 */ /* 0x000f240000100800 */
[----:B------:R-:W2:Y:S01]  /*1dfc0*/  LDL R15, [R1+0x664] ;  /* 0x00066400010f7983 */ /* 0x000ea20000100800 */
[----:B------:R-:W3:Y:S01]  /*1dfd0*/  LDL R12, [R1+0x668] ;  /* 0x00066800010c7983 */ /* 0x000ee20000100800 */
[----:B----4-:R-:W-:-:S02]  /*1dfe0*/  @!P1 LOP3.LUT R5, R5, R4, RZ, 0x3c, !PT ;  /* 0x0000000405059212 */ /* 0x010fc400078e3cff */
[----:B--2---:R-:W-:Y:S02]  /*1dff0*/  PRMT R0, RZ, 0x7610, R0 ;  /* 0x00007610ff007816 */ /* 0x004fe40000000000 */
        /* <DEDUP_REMOVED lines=15> */
[----:B------:R-:W4:Y:S02]  /*1e0f0*/  LDL R4, [R1+0x75c] ;  /* 0x00075c0001047983 */ /* 0x000f240000100800 */
[----:B------:R-:W4:Y:S01]  /*1e100*/  LDL R5, [R1+0x760] ;  /* 0x0007600001057983 */ /* 0x000f220000100800 */
[----:B--2---:R-:W-:-:S02]  /*1e110*/  PRMT R0, RZ, 0x7610, R0 ;  /* 0x00007610ff007816 */ /* 0x004fc40000000000 */
[----:B----4-:R-:W-:-:S04]  /*1e120*/  @!P1 LOP3.LUT R5, R5, R4, RZ, 0x3c, !PT ;  /* 0x0000000405059212 */ /* 0x010fc800078e3cff */
[----:B------:R-:W-:-:S04]  /*1e130*/  @!P1 LOP3.LUT R4, R5, R4, RZ, 0x3c, !PT ;  /* 0x0000000405049212 */ /* 0x000fc800078e3cff */
[----:B------:R-:W-:-:S05]  /*1e140*/  @!P1 LOP3.LUT R5, R5, R4, RZ, 0x3c, !PT ;  /* 0x0000000405059212 */ /* 0x000fca00078e3cff */
[----:B------:R-:W2:Y:S04]  /*1e150*/  @!P1 LDG.E.U16 R0, [R4.64] ;  /* 0x0000000404009981 */ /* 0x000ea8000c1e1500 */
[----:B--2---:R0:W-:Y:S04]  /*1e160*/  STL [R1+0x64], R0 ;  /* 0x0000640001007387 */ /* 0x0041e80000100800 */
[----:B0-----:R-:W2:Y:S01]  /*1e170*/  LDL.LU R0, [R1+0x2564] ;  /* 0x0025640001007983 */ /* 0x001ea20000300800 */
[----:B------:R-:W4:Y:S02]  /*1e180*/  LDL R4, [R1+0x6e4] ;  /* 0x0006e40001047983 */ /* 0x000f240000100800 */
[----:B------:R-:W4:Y:S01]  /*1e190*/  LDL R5, [R1+0x6e8] ;  /* 0x0006e80001057983 */ /* 0x000f220000100800 */
[----:B---3--:R-:W-:-:S02]  /*1e1a0*/  PRMT R14, RZ, 0x7610, R14 ;  /* 0x00007610ff0e7816 */ /* 0x008fc4000000000e */
[----:B----4-:R-:W-:-:S04]  /*1e1b0*/  @!P0 LOP3.LUT R5, R5, R4, RZ, 0x3c, !PT ;  /* 0x0000000405058212 */ /* 0x010fc800078e3cff */
        /* <DEDUP_REMOVED lines=11> */
[----:B------:R0:W2:Y:S01]  /*1e270*/  @!P1 LDG.E.U16 R0, [R4.64] ;  /* 0x0000000404009981 */ /* 0x0000a2000c1e1500 */
[----:B------:R-:W-:Y:S01]  /*1e280*/  PRMT R10, RZ, 0x7610, R10 ;  /* 0x00007610ff0a7816 */ /* 0x000fe2000000000a */
[----:B0-----:R-:W-:Y:S02]  /*1e290*/  @!P0 IMAD.MOV.U32 R4, RZ, RZ, R12 ;  /* 0x000000ffff048224 */ /* 0x001fe400078e000c */
[----:B------:R-:W-:-:S05]  /*1e2a0*/  @!P0 IMAD.MOV.U32 R5, RZ, RZ, R15 ;  /* 0x000000ffff058224 */ /* 0x000fca00078e000f */
[----:B------:R0:W4:Y:S04]  /*1e2b0*/  @!P0 LDG.E.U16 R10, [R4.64] ;  /* 0x00000004040a8981 */ /* 0x000128000c1e1500 */
[----:B--2---:R1:W-:Y:S04]  /*1e2c0*/  STL [R1+0x5c], R0 ;  /* 0x00005c0001007387 */ /* 0x0043e80000100800 */
[----:B-1----:R-:W2:Y:S01]  /*1e2d0*/  LDL.LU R0, [R1+0x255c] ;  /* 0x00255c0001007983 */ /* 0x002ea20000300800 */
[----:B0-----:R-:W2:Y:S02]  /*1e2e0*/  LDL R4, [R1+0x65c] ;  /* 0x00065c0001047983 */ /* 0x001ea40000100800 */
[----:B------:R-:W2:Y:S01]  /*1e2f0*/  LDL R5, [R1+0x660] ;  /* 0x0006600001057983 */ /* 0x000ea20000100800 */
[----:B---3--:R-:W-:Y:S01]  /*1e300*/  PRMT R14, RZ, 0x7610, R14 ;  /* 0x00007610ff0e7816 */ /* 0x008fe2000000000e */
[----:B------:R-:W3:Y:S04]  /*1e310*/  LDL R15, [R1+0x1118] ;  /* 0x00111800010f7983 */ /* 0x000ee80000100800 */
[----:B------:R-:W3:Y:S01]  /*1e320*/  LDL R12, [R1+0x1184] ;  /* 0x00118400010c7983 */ /* 0x000ee20000100800 */
        /* <DEDUP_REMOVED lines=39> */
[----:B------:R-:W-:Y:S01]  /*1e5a0*/  PRMT R6, RZ, 0x7610, R6 ;  /* 0x00007610ff067816 */ /* 0x000fe20000000006 */
[----:B------:R-:W-:Y:S02]  /*1e5b0*/  @!P0 IMAD.MOV.U32 R15, RZ, RZ, R12 ;  /* 0x000000ffff0f8224 */ /* 0x000fe400078e000c */
[----:B--2---:R4:W-:Y:S01]  /*1e5c0*/  STL [R1+0x44], R14 ;  /* 0x0000440e01007387 */ /* 0x0049e20000100800 */
[----:B------:R-:W-:Y:S01]  /*1e5d0*/  PRMT R5, RZ, 0x7610, R5 ;  /* 0x00007610ff057816 */ /* 0x000fe20000000005 */
[----:B------:R-:W2:Y:S02]  /*1e5e0*/  LDL R12, [R1+0x7cc] ;  /* 0x0007cc00010c7983 */ /* 0x000ea40000100800 */
[----:B----4-:R-:W-:Y:S02]  /*1e5f0*/  @!P0 IMAD.MOV.U32 R14, RZ, RZ, R10 ;  /* 0x000000ffff0e8224 */ /* 0x010fe400078e000a */
[----:B------:R-:W3:Y:S04]  /*1e600*/  LDL R10, [R1+0x7d0] ;  /* 0x0007d000010a7983 */ /* 0x000ee80000100800 */
[----:B------:R0:W4:Y:S04]  /*1e610*/  @!P0 LDG.E.U16 R6, [R14.64] ;  /* 0x000000040e068981 */ /* 0x000128000c1e1500 */
[----:B0-----:R-:W2:Y:S04]  /*1e620*/  LDL R14, [R1+0x118c] ;  /* 0x00118c00010e7983 */ /* 0x001ea80000100800 */
[----:B------:R-:W2:Y:S02]  /*1e630*/  LDL R15, [R1+0x1198] ;  /* 0x00119800010f7983 */ /* 0x000ea40000100800 */
[----:B--2---:R-:W-:-:S04]  /*1e640*/  @!P1 LOP3.LUT R15, R15, R14, RZ, 0x3c, !PT ;  /* 0x0000000e0f0f9212 */ /* 0x004fc800078e3cff */
[----:B------:R-:W-:-:S04]  /*1e650*/  @!P1 LOP3.LUT R14, R15, R14, RZ, 0x3c, !PT ;  /* 0x0000000e0f0e9212 */ /* 0x000fc800078e3cff */
[----:B------:R-:W-:Y:S01]  /*1e660*/  @!P1 LOP3.LUT R15, R15, R14, RZ, 0x3c, !PT ;  /* 0x0000000e0f0f9212 */ /* 0x000fe200078e3cff */
[----:B----4-:R0:W-:Y:S04]  /*1e670*/  STL [R1+0x24e0], R6 ;  /* 0x0024e00601007387 */ /* 0x0101e80000100800 */
[----:B------:R1:W2:Y:S04]  /*1e680*/  @!P1 LDG.E.U16 R5, [R14.64] ;  /* 0x000000040e059981 */ /* 0x0002a8000c1e1500 */
[----:B-1----:R-:W4:Y:S04]  /*1e690*/  LDL R14, [R1+0x854] ;  /* 0x00085400010e7983 */ /* 0x002f280000100800 */
[----:B------:R-:W4:Y:S01]  /*1e6a0*/  LDL R15, [R1+0x858] ;  /* 0x00085800010f7983 */ /* 0x000f220000100800 */
[----:B0-----:R-:W-:-:S02]  /*1e6b0*/  PRMT R6, RZ, 0x7610, R6 ;  /* 0x00007610ff067816 */ /* 0x001fc40000000006 */
[----:B----4-:R-:W-:-:S04]  /*1e6c0*/  @!P0 LOP3.LUT R15, R15, R14, RZ, 0x3c, !PT ;  /* 0x0000000e0f0f8212 */ /* 0x010fc800078e3cff */
[----:B------:R-:W-:-:S04]  /*1e6d0*/  @!P0 LOP3.LUT R14, R15, R14, RZ, 0x3c, !PT ;  /* 0x0000000e0f0e8212 */ /* 0x000fc800078e3cff */
[----:B------:R-:W-:Y:S01]  /*1e6e0*/  @!P0 LOP3.LUT R15, R15, R14, RZ, 0x3c, !PT ;  /* 0x0000000e0f0f8212 */ /* 0x000fe200078e3cff */
[----:B--2---:R-:W-:Y:S04]  /*1e6f0*/  STL [R1+0x24e4], R5 ;  /* 0x0024e40501007387 */ /* 0x004fe80000100800 */
[----:B------:R0:W2:Y:S04]  /*1e700*/  @!P0 LDG.E.U16 R6, [R14.64] ;  /* 0x000000040e068981 */ /* 0x0000a8000c1e1500 */
[----:B0-----:R-:W4:Y:S04]  /*1e710*/  LDL R14, [R1+0x84c] ;  /* 0x00084c00010e7983 */ /* 0x001f280000100800 */
[----:B------:R-:W4:Y:S01]  /*1e720*/  LDL R15, [R1+0x850] ;  /* 0x00085000010f7983 */ /* 0x000f220000100800 */
[----:B------:R-:W-:-:S02]  /*1e730*/  PRMT R0, RZ, 0x7610, R0 ;  /* 0x00007610ff007816 */ /* 0x000fc40000000000 */
[----:B----4-:R-:W-:-:S04]  /*1e740*/  @!P1 LOP3.LUT R15, R15, R14, RZ, 0x3c, !PT ;  /* 0x0000000e0f0f9212 */ /* 0x010fc800078e3cff */
[----:B------:R-:W-:-:S04]  /*1e750*/  @!P1 LOP3.LUT R14, R15, R14, RZ, 0x3c, !PT ;  /* 0x0000000e0f0e9212 */ /* 0x000fc800078e3cff */
[----:B------:R-:W-:-:S05]  /*1e760*/  @!P1 LOP3.LUT R15, R15, R14, RZ, 0x3c, !PT ;  /* 0x0000000e0f0f9212 */ /* 0x000fca00078e3cff */
[----:B------:R-:W4:Y:S04]  /*1e770*/  @!P1 LDG.E.U16 R0, [R14.64] ;  /* 0x000000040e009981 */ /* 0x000f28000c1e1500 */
[----:B--2---:R0:W-:Y:S04]  /*1e780*/  STL [R1+0x38], R6 ;  /* 0x0000380601007387 */ /* 0x0041e80000100800 */
[----:B0-----:R-:W2:Y:S04]  /*1e790*/  LDL R6, [R1+0x750] ;  /* 0x0007500001067983 */ /* 0x001ea80000100800 */
[----:B----4-:R0:W-:Y:S04]  /*1e7a0*/  STL [R1+0x34], R0 ;  /* 0x0000340001007387 */ /* 0x0101e80000100800 */
[----:B0-----:R-:W4:Y:S01]  /*1e7b0*/  LDL.LU R0, [R1+0x2548] ;  /* 0x0025480001007983 */ /* 0x001f220000300800 */
[----:B------:R-:W2:Y:S02]  /*1e7c0*/  LDL R14, [R1+0x7d4] ;  /* 0x0007d400010e7983 */ /* 0x000ea40000100800 */
[----:B------:R-:W2:Y:S01]  /*1e7d0*/  LDL R15, [R1+0x7d8] ;  /* 0x0007d800010f7983 */ /* 0x000ea20000100800 */
[----:B------:R-:W-:-:S02]  /*1e7e0*/  PRMT R13, RZ, 0x7610, R13 ;  /* 0x00007610ff0d7816 */ /* 0x000fc4000000000d */
[----:B------:R-:W-:Y:S02]  /*1e7f0*/  PRMT R3, RZ, 0x7610, R3 ;  /* 0x00007610ff037816 */ /* 0x000fe40000000003 */
[----:B--2---:R-:W-:-:S04]  /*1e800*/  @!P0 LOP3.LUT R15, R15, R14, RZ, 0x3c, !PT ;  /* 0x0000000e0f0f8212 */ /* 0x004fc800078e3cff */
[----:B------:R-:W-:-:S04]  /*1e810*/  @!P0 LOP3.LUT R14, R15, R14, RZ, 0x3c, !PT ;  /* 0x0000000e0f0e8212 */ /* 0x000fc800078e3cff */
[----:B------:R-:W-:-:S05]  /*1e820*/  @!P0 LOP3.LUT R15, R15, R14, RZ, 0x3c, !PT ;  /* 0x0000000e0f0f8212 */ /* 0x000fca00078e3cff */
[----:B------:R3:W2:Y:S02]  /*1e830*/  @!P0 LDG.E.U16 R13, [R14.64] ;  /* 0x000000040e0d8981 */ /* 0x0006a4000c1e1500 */
[----:B---3--:R-:W-:Y:S02]  /*1e840*/  @!P1 IMAD.MOV.U32 R14, RZ, RZ, R10 ;  /* 0x000000ffff0e9224 */ /* 0x008fe400078e000a */
[----:B------:R-:W-:-:S05]  /*1e850*/  @!P1 IMAD.MOV.U32 R15, RZ, RZ, R12 ;  /* 0x000000ffff0f9224 */ /* 0x000fca00078e000c */
[----:B------:R-:W3:Y:S04]  /*1e860*/  @!P1 LDG.E.U16 R3, [R14.64] ;  /* 0x000000040e039981 */ /* 0x000ee8000c1e1500 */
[----:B--2---:R0:W-:Y:S01]  /*1e870*/  STL [R1+0x30], R13 ;  /* 0x0000300d01007387 */ /* 0x0041e20000100800 */
[----:B------:R-:W2:Y:S02]  /*1e880*/  LDL R12, [R1+0x654] ;  /* 0x00065400010c7983 */ /* 0x000ea40000100800 */
[----:B------:R-:W2:Y:S01]  /*1e890*/  LDL R10, [R1+0x658] ;  /* 0x00065800010a7983 */ /* 0x000ea20000100800 */
[----:B0-----:R-:W2:Y:S04]  /*1e8a0*/  LDL R13, [R1+0x6d0] ;  /* 0x0006d000010d7983 */ /* 0x001ea80000100800 */
[----:B---3--:R0:W-:Y:S04]  /*1e8b0*/  STL [R1+0x2c], R3 ;  /* 0x00002c0301007387 */ /* 0x0081e80000100800 */
[----:B0-----:R-:W3:Y:S01]  /*1e8c0*/  LDL.LU R3, [R1+0x2544] ;  /* 0x0025440001037983 */ /* 0x001ee20000300800 */
[----:B------:R-:W2:Y:S02]  /*1e8d0*/  LDL R14, [R1+0x754] ;  /* 0x00075400010e7983 */ /* 0x000ea40000100800 */
[----:B------:R-:W2:Y:S01]  /*1e8e0*/  LDL R15, [R1+0x758] ;  /* 0x00075800010f7983 */ /* 0x000ea20000100800 */
[----:B----4-:R-:W-:-:S02]  /*1e8f0*/  PRMT R0, RZ, 0x7610, R0 ;  /* 0x00007610ff007816 */ /* 0x010fc40000000000 */
[----:B--2---:R-:W-:-:S04]  /*1e900*/  @!P0 LOP3.LUT R15, R15, R14, RZ, 0x3c, !PT ;  /* 0x0000000e0f0f8212 */ /* 0x004fc800078e3cff */
[----:B------:R-:W-:-:S04]  /*1e910*/  @!P0 LOP3.LUT R14, R15, R14, RZ, 0x3c, !PT ;  /* 0x0000000e0f0e8212 */ /* 0x000fc800078e3cff */
[----:B------:R-:W-:-:S05]  /*1e920*/  @!P0 LOP3.LUT R15, R15, R14, RZ, 0x3c, !PT ;  /* 0x0000000e0f0f8212 */ /* 0x000fca00078e3cff */
[----:B------:R-:W2:Y:S01]  /*1e930*/  @!P0 LDG.E.U16 R0, [R14.64] ;  /* 0x000000040e008981 */ /* 0x000ea2000c1e1500 */
[----:B---3--:R-:W-:-:S03]  /*1e940*/  PRMT R3, RZ, 0x7610, R3 ;  /* 0x00007610ff037816 */ /* 0x008fc60000000003 */
[----:B--2---:R0:W-:Y:S04]  /*1e950*/  STL [R1+0x28], R0 ;  /* 0x0000280001007387 */ /* 0x0041e80000100800 */
[----:B0-----:R-:W2:Y:S01]  /*1e960*/  LDL.LU R0, [R1+0x2540] ;  /* 0x0025400001007983 */ /* 0x001ea20000300800 */
[----:B------:R-:W3:Y:S02]  /*1e970*/  LDL R15, [R1+0x74c] ;  /* 0x00074c00010f7983 */ /* 0x000ee40000100800 */
[----:B------:R-:W-:Y:S02]  /*1e980*/  @!P1 IMAD.MOV.U32 R14, RZ, RZ, R6 ;  /* 0x000000ffff0e9224 */ /* 0x000fe400078e0006 */
[----:B------:R-:W4:Y:S04]  /*1e990*/  LDL R6, [R1+0x650] ;  /* 0x0006500001067983 */ /* 0x000f280000100800 */
[----:B---3--:R-:W3:Y:S04]  /*1e9a0*/  @!P1 LDG.E.U16 R3, [R14.64] ;  /* 0x000000040e039981 */ /* 0x008ee8000c1e1500 */
        /* <DEDUP_REMOVED lines=8> */
[----:B------:R-:W2:Y:S01]  /*1ea30*/  @!P0 LDG.E.U16 R0, [R14.64] ;  /* 0x000000040e008981 */ /* 0x000ea2000c1e1500 */
[----:B------:R-:W-:-:S03]  /*1ea40*/  PRMT R8, RZ, 0x7610, R8 ;  /* 0x00007610ff087816 */ /* 0x000fc60000000008 */
[----:B--2---:R0:W-:Y:S04]  /*1ea50*/  STL [R1+0x20], R0 ;  /* 0x0000200001007387 */ /* 0x0041e80000100800 */
[----:B0-----:R-:W2:Y:S01]  /*1ea60*/  LDL.LU R0, [R1+0x2538] ;  /* 0x0025380001007983 */ /* 0x001ea20000300800 */
[----:B------:R-:W3:Y:S02]  /*1ea70*/  LDL R15, [R1+0x6cc] ;  /* 0x0006cc00010f7983 */ /* 0x000ee40000100800 */
[----:B------:R-:W-:Y:S01]  /*1ea80*/  @!P1 IMAD.MOV.U32 R14, RZ, RZ, R13 ;  /* 0x000000ffff0e9224 */ /* 0x000fe200078e000d */
[----:B------:R-:W-:-:S04]  /*1ea90*/  PRMT R7, RZ, 0x7610, R7 ;  /* 0x00007610ff077816 */ /* 0x000fc80000000007 */
[----:B---3--:R0:W3:Y:S02]  /*1eaa0*/  @!P1 LDG.E.U16 R8, [R14.64] ;  /* 0x000000040e089981 */ /* 0x0080e4000c1e1500 */
[----:B0-----:R-:W-:Y:S02]  /*1eab0*/  @!P0 IMAD.MOV.U32 R14, RZ, RZ, R10 ;  /* 0x000000ffff0e8224 */ /* 0x001fe400078e000a */
[----:B------:R-:W-:-:S05]  /*1eac0*/  @!P0 IMAD.MOV.U32 R15, RZ, RZ, R12 ;  /* 0x000000ffff0f8224 */ /* 0x000fca00078e000c */
[----:B------:R0:W2:Y:S04]  /*1ead0*/  @!P0 LDG.E.U16 R7, [R14.64] ;  /* 0x000000040e078981 */ /* 0x0000a8000c1e1500 */
[----:B---3--:R1:W-:Y:S01]  /*1eae0*/  STL [R1+0x1c], R8 ;  /* 0x00001c0801007387 */ /* 0x0083e20000100800 */
[----:B0-----:R-:W3:Y:S01]  /*1eaf0*/  LDL R15, [R1+0x64c] ;  /* 0x00064c00010f7983 */ /* 0x001ee20000100800 */
[----:B------:R-:W-:Y:S01]  /*1eb00*/  PRMT R5, RZ, 0x7610, R5 ;  /* 0x00007610ff057816 */ /* 0x000fe20000000005 */
[----:B----4-:R-:W-:Y:S01]  /*1eb10*/  @!P1 IMAD.MOV.U32 R14, RZ, RZ, R6 ;  /* 0x000000ffff0e9224 */ /* 0x010fe200078e0006 */
[----:B------:R-:W4:Y:S04]  /*1eb20*/  LDL R13, [R1+0x1114] ;  /* 0x00111400010d7983 */ /* 0x000f280000100800 */
[----:B------:R-:W4:Y:S04]  /*1eb30*/  LDL R12, [R1+0x1120] ;  /* 0x00112000010c7983 */ /* 0x000f280000100800 */
[----:B------:R-:W4:Y:S04]  /*1eb40*/  LDL R10, [R1+0x111c] ;  /* 0x00111c00010a7983 */ /* 0x000f280000100800 */
[----:B-1----:R-:W4:Y:S04]  /*1eb50*/  LDL R8, [R1+0x5d0] ;  /* 0x0005d00001087983 */ /* 0x002f280000100800 */
[----:B--2---:R0:W-:Y:S01]  /*1eb60*/  STL [R1+0x18], R7 ;  /* 0x0000180701007387 */ /* 0x0041e20000100800 */
[----:B------:R-:W-:Y:S01]  /*1eb70*/  PRMT R0, RZ, 0x7610, R0 ;  /* 0x00007610ff007816 */ /* 0x000fe20000000000 */
[----:B------:R-:W2:Y:S02]  /*1eb80*/  LDL R6, [R1+0x1194] ;  /* 0x0011940001067983 */ /* 0x000ea40000100800 */
[----:B0-----:R-:W2:Y:S04]  /*1eb90*/  LDL R7, [R1+0x1128] ;  /* 0x0011280001077983 */ /* 0x001ea80000100800 */
[----:B---3--:R0:W3:Y:S04]  /*1eba0*/  @!P1 LDG.E.U16 R5, [R14.64] ;  /* 0x000000040e059981 */ /* 0x0080e8000c1e1500 */
[----:B0-----:R-:W2:Y:S04]  /*1ebb0*/  LDL R14, [R1+0x5d4] ;  /* 0x0005d400010e7983 */ /* 0x001ea80000100800 */
[----:B------:R-:W2:Y:S02]  /*1ebc0*/  LDL R15, [R1+0x5d8] ;  /* 0x0005d800010f7983 */ /* 0x000ea40000100800 */
        /* <DEDUP_REMOVED lines=8> */
[----:B------:R-:W2:Y:S01]  /*1ec50*/  LDL R15, [R1+0x5cc] ;  /* 0x0005cc00010f7983 */ /* 0x000ea20000100800 */
[----:B------:R-:W-:Y:S01]  /*1ec60*/  PRMT R2, RZ, 0x7610, R2 ;  /* 0x00007610ff027816 */ /* 0x000fe20000000002 */
[----:B----4-:R-:W-:Y:S01]  /*1ec70*/  @!P1 IMAD.MOV.U32 R14, RZ, RZ, R8 ;  /* 0x000000ffff0e9224 */ /* 0x010fe200078e0008 */
[----:B------:R-:W-:Y:S01]  /*1ec80*/  PRMT R11, RZ, 0x7610, R11 ;  /* 0x00007610ff0b7816 */ /* 0x000fe2000000000b */
[----:B------:R-:W4:Y:S04]  /*1ec90*/  LDL R8, [R1+0x119c] ;  /* 0x00119c0001087983 */ /* 0x000f280000100800 */
[----:B--2---:R0:W2:Y:S01]  /*1eca0*/  @!P1 LDG.E.U16 R2, [R14.64] ;  /* 0x000000040e029981 */ /* 0x0040a2000c1e1500 */
[----:B------:R-:W-:Y:S01]  /*1ecb0*/  PRMT R9, RZ, 0x7610, R9 ;  /* 0x00007610ff097816 */ /* 0x000fe20000000009 */
[----:B0-----:R-:W-:-:S02]  /*1ecc0*/  @!P0 IMAD.MOV.U32 R14, RZ, RZ, R12 ;  /* 0x000000ffff0e8224 */ /* 0x001fc400078e000c */
[----:B------:R-:W-:-:S05]  /*1ecd0*/  @!P0 IMAD.MOV.U32 R15, RZ, RZ, R13 ;  /* 0x000000ffff0f8224 */ /* 0x000fca00078e000d */
[----:B------:R0:W4:Y:S02]  /*1ece0*/  @!P0 LDG.E.U16 R11, [R14.64] ;  /* 0x000000040e0b8981 */ /* 0x000124000c1e1500 */
[----:B0-----:R-:W-:Y:S02]  /*1ecf0*/  @!P1 IMAD.MOV.U32 R14, RZ, RZ, R7 ;  /* 0x000000ffff0e9224 */ /* 0x001fe400078e0007 */
[----:B------:R-:W-:-:S05]  /*1ed00*/  @!P1 IMAD.MOV.U32 R15, RZ, RZ, R10 ;  /* 0x000000ffff0f9224 */ /* 0x000fca00078e000a */
[----:B------:R3:W4:Y:S04]  /*1ed10*/  @!P1 LDG.E.U16 R9, [R14.64] ;  /* 0x000000040e099981 */ /* 0x000728000c1e1500 */
[----:B--2---:R0:W-:Y:S04]  /*1ed20*/  STL [R1+0xc], R2 ;  /* 0x00000c0201007387 */ /* 0x0041e80000100800 */
[----:B0-----:R-:W2:Y:S01]  /*1ed30*/  LDL R2, [R1+0x11a8] ;  /* 0x0011a80001027983 */ /* 0x001ea20000100800 */
[----:B------:R-:W-:Y:S01]  /*1ed40*/  PRMT R4, RZ, 0x7610, R4 ;  /* 0x00007610ff047816 */ /* 0x000fe20000000004 */
[----:B---3--:R-:W-:-:S02]  /*1ed50*/  @!P0 IMAD.MOV.U32 R14, RZ, RZ, R5 ;  /* 0x000000ffff0e8224 */ /* 0x008fc400078e0005 */
[----:B------:R-:W-:-:S05]  /*1ed60*/  @!P0 IMAD.MOV.U32 R15, RZ, RZ, R6 ;  /* 0x000000ffff0f8224 */ /* 0x000fca00078e0006 */
[----:B------:R0:W3:Y:S04]  /*1ed70*/  @!P0 LDG.E.U16 R4, [R14.64] ;  /* 0x000000040e048981 */ /* 0x0000e8000c1e1500 */
[----:B----4-:R1:W-:Y:S01]  /*1ed80*/  STL [R1+0x8], R11 ;  /* 0x0000080b01007387 */ /* 0x0103e20000100800 */
[----:B------:R-:W4:Y:S01]  /*1ed90*/  LDL R7, [R1+0x848] ;  /* 0x0008480001077983 */ /* 0x000f220000100800 */
[----:B------:R-:W-:Y:S01]  /*1eda0*/  PRMT R3, RZ, 0x7610, R3 ;  /* 0x00007610ff037816 */ /* 0x000fe20000000003 */
[----:B------:R-:W4:Y:S02]  /*1edb0*/  LDL R10, [R1+0x83c] ;  /* 0x00083c00010a7983 */ /* 0x000f240000100800 */
[----:B0-----:R-:W-:Y:S01]  /*1edc0*/  @!P1 IMAD.MOV.U32 R15, RZ, RZ, R8 ;  /* 0x000000ffff0f9224 */ /* 0x001fe200078e0008 */
[----:B-1----:R-:W4:Y:S01]  /*1edd0*/  LDL R11, [R1+0x844] ;  /* 0x00084400010b7983 */ /* 0x002f220000100800 */
[----:B------:R0:W-:Y:S02]  /*1ede0*/  STL [R1+0x4], R9 ;  /* 0x0000040901007387 */ /* 0x0001e40000100800 */
[----:B------:R-:W4:Y:S02]  /*1edf0*/  LDL R6, [R1+0x7c4] ;  /* 0x0007c40001067983 */ /* 0x000f240000100800 */
[----:B------:R-:W4:Y:S01]  /*1ee00*/  LDL R5, [R1+0x7c8] ;  /* 0x0007c80001057983 */ /* 0x000f220000100800 */
[----:B0-----:R-:W4:Y:S01]  /*1ee10*/  LDL R9, [R1+0x840] ;  /* 0x0008400001097983 */ /* 0x001f220000100800 */
[----:B--2---:R-:W-:-:S05]  /*1ee20*/  @!P1 IMAD.MOV.U32 R14, RZ, RZ, R2 ;  /* 0x000000ffff0e9224 */ /* 0x004fca00078e0002 */
[----:B------:R4:W2:Y:S04]  /*1ee30*/  @!P1 LDG.E.U16 R3, [R14.64] ;  /* 0x000000040e039981 */ /* 0x0008a8000c1e1500 */
[----:B---3--:R0:W-:Y:S01]  /*1ee40*/  STL [R1+0x24c8], R4 ;  /* 0x0024c80401007387 */ /* 0x0081e20000100800 */
[----:B------:R-:W3:Y:S02]  /*1ee50*/  LDL R8, [R1+0x7bc] ;  /* 0x0007bc0001087983 */ /* 0x000ee40000100800 */
[----:B------:R-:W3:Y:S01]  /*1ee60*/  LDL R2, [R1+0x7c0] ;  /* 0x0007c00001027983 */ /* 0x000ee20000100800 */
[----:B------:R-:W-:Y:S02]  /*1ee70*/  PRMT R29, RZ, 0x7610, R29 ;  /* 0x00007610ff1d7816 */ /* 0x000fe4000000001d */
[----:B------:R-:W-:Y:S01]  /*1ee80*/  PRMT R28, RZ, 0x7610, R28 ;  /* 0x00007610ff1c7816 */ /* 0x000fe2000000001c */
[----:B----4-:R-:W-:-:S02]  /*1ee90*/  @!P0 IMAD.MOV.U32 R14, RZ, RZ, R7 ;  /* 0x000000ffff0e8224 */ /* 0x010fc400078e0007 */
[----:B------:R-:W-:-:S05]  /*1eea0*/  @!P0 IMAD.MOV.U32 R15, RZ, RZ, R11 ;  /* 0x000000ffff0f8224 */ /* 0x000fca00078e000b */
[----:B------:R1:W4:Y:S02]  /*1eeb0*/  @!P0 LDG.E.U16 R29, [R14.64] ;  /* 0x000000040e1d8981 */ /* 0x000324000c1e1500 */
[----:B-1----:R-:W-:Y:S02]  /*1eec0*/  @!P1 IMAD.MOV.U32 R14, RZ, RZ, R9 ;  /* 0x000000ffff0e9224 */ /* 0x002fe400078e0009 */
[----:B------:R-:W-:-:S05]  /*1eed0*/  @!P1 IMAD.MOV.U32 R15, RZ, RZ, R10 ;  /* 0x000000ffff0f9224 */ /* 0x000fca00078e000a */
[----:B------:R1:W4:Y:S04]  /*1eee0*/  @!P1 LDG.E.U16 R28, [R14.64] ;  /* 0x000000040e1c9981 */ /* 0x000328000c1e1500 */
[----:B--2---:R2:W-:Y:S01]  /*1eef0*/  STL [R1+0x24cc], R3 ;  /* 0x0024cc0301007387 */ /* 0x0045e20000100800 */
[----:B------:R-:W2:Y:S02]  /*1ef00*/  LDL R7, [R1+0x744] ;  /* 0x0007440001077983 */ /* 0x000ea40000100800 */
[----:B0-----:R-:W2:Y:S01]  /*1ef10*/  LDL R4, [R1+0x748] ;  /* 0x0007480001047983 */ /* 0x001ea20000100800 */
[----:B------:R-:W-:Y:S01]  /*1ef20*/  PRMT R27, RZ, 0x7610, R27 ;  /* 0x00007610ff1b7816 */ /* 0x000fe2000000001b */
[----:B-1----:R-:W-:Y:S02]  /*1ef30*/  @!P0 IMAD.MOV.U32 R14, RZ, RZ, R5 ;  /* 0x000000ffff0e8224 */ /* 0x002fe400078e0005 */
[----:B------:R-:W-:Y:S01]  /*1ef40*/  @!P0 IMAD.MOV.U32 R15, RZ, RZ, R6 ;  /* 0x000000ffff0f8224 */ /* 0x000fe200078e0006 */
[----:B------:R-:W-:-:S04]  /*1ef50*/  PRMT R26, RZ, 0x7610, R26 ;  /* 0x00007610ff1a7816 */ /* 0x000fc8000000001a */
[----:B------:R3:W2:Y:S02]  /*1ef60*/  @!P0 LDG.E.U16 R27, [R14.64] ;  /* 0x000000040e1b8981 */ /* 0x0006a4000c1e1500 */
[----:B---3--:R-:W-:Y:S02]  /*1ef70*/  @!P1 IMAD.MOV.U32 R14, RZ, RZ, R2 ;  /* 0x000000ffff0e9224 */ /* 0x008fe400078e0002 */
[----:B------:R-:W-:-:S05]  /*1ef80*/  @!P1 IMAD.MOV.U32 R15, RZ, RZ, R8 ;  /* 0x000000ffff0f9224 */ /* 0x000fca00078e0008 */
[----:B------:R2:W3:Y:S01]  /*1ef90*/  @!P1 LDG.E.U16 R26, [R14.64] ;  /* 0x000000040e1a9981 */ /* 0x0004e2000c1e1500 */
[----:B------:R-:W-:-:S03]  /*1efa0*/  PRMT R22, RZ, 0x7610, R22 ;  /* 0x00007610ff167816 */ /* 0x000fc60000000016 */
[----:B----4-:R-:W-:Y:S04]  /*1efb0*/  STL [R1+0x24d0], R29 ;  /* 0x0024d01d01007387 */ /* 0x010fe80000100800 */
[----:B------:R-:W-:Y:S01]  /*1efc0*/  STL [R1+0x24d4], R28 ;  /* 0x0024d41c01007387 */ /* 0x000fe20000100800 */
[----:B------:R-:W4:Y:S02]  /*1efd0*/  LDL R6, [R1+0x73c] ;  /* 0x00073c0001067983 */ /* 0x000f240000100800 */
[----:B------:R-:W4:Y:S02]  /*1efe0*/  LDL R5, [R1+0x740] ;  /* 0x0007400001057983 */ /* 0x000f240000100800 */
[----:B--2---:R-:W-:Y:S02]  /*1eff0*/  @!P0 IMAD.MOV.U32 R15, RZ, RZ, R7 ;  /* 0x000000ffff0f8224 */ /* 0x004fe400078e0007 */
[----:B------:R-:W-:-:S05]  /*1f000*/  @!P0 IMAD.MOV.U32 R14, RZ, RZ, R4 ;  /* 0x000000ffff0e8224 */ /* 0x000fca00078e0004 */
[----:B------:R4:W2:Y:S04]  /*1f010*/  @!P0 LDG.E.U16 R22, [R14.64] ;  /* 0x000000040e168981 */ /* 0x0008a8000c1e1500 */
[----:B------:R-:W-:Y:S01]  /*1f020*/  STL [R1+0x24d8], R27 ;  /* 0x0024d81b01007387 */ /* 0x000fe20000100800 */
[----:B------:R-:W2:Y:S02]  /*1f030*/  LDL R3, [R1+0x6c4] ;  /* 0x0006c40001037983 */ /* 0x000ea40000100800 */
[----:B------:R-:W2:Y:S01]  /*1f040*/  LDL R2, [R1+0x6c8] ;  /* 0x0006c80001027983 */ /* 0x000ea20000100800 */
[----:B---3--:R-:W-:Y:S01]  /*1f050*/  STL [R1+0x24dc], R26 ;  /* 0x0024dc1a01007387 */ /* 0x008fe20000100800 */
[----:B------:R-:W3:Y:S02]  /*1f060*/  LDL R9, [R1+0x6bc] ;  /* 0x0006bc0001097983 */ /* 0x000ee40000100800 */
[----:B------:R-:W3:Y:S02]  /*1f070*/  LDL R8, [R1+0x6c0] ;  /* 0x0006c00001087983 */ /* 0x000ee40000100800 */
[----:B------:R-:W3:Y:S01]  /*1f080*/  LDL R7, [R1+0x644] ;  /* 0x0006440001077983 */ /* 0x000ee20000100800 */
[----:B------:R-:W3:Y:S01]  /*1f090*/  LDL R4, [R1+0x648] ;  /* 0x0006480001047983 */ /* 0x000ee20000100800 */
[----:B----4-:R-:W-:-:S02]  /*1f0a0*/  @!P1 IMAD.MOV.U32 R15, RZ, RZ, R6 ;  /* 0x000000ffff0f9224 */ /* 0x010fc400078e0006 */
[----:B------:R-:W-:Y:S01]  /*1f0b0*/  @!P1 IMAD.MOV.U32 R14, RZ, RZ, R5 ;  /* 0x000000ffff0e9224 */ /* 0x000fe200078e0005 */
[----:B--2---:R-:W-:Y:S01]  /*1f0c0*/  STL [R1+0x24e8], R22 ;  /* 0x0024e81601007387 */ /* 0x004fe20000100800 */
[----:B------:R-:W2:Y:S02]  /*1f0d0*/  LDL R6, [R1+0x63c] ;  /* 0x00063c0001067983 */ /* 0x000ea40000100800 */
[----:B------:R-:W4:Y:S01]  /*1f0e0*/  LDL R5, [R1+0x640] ;  /* 0x0006400001057983 */ /* 0x000f220000100800 */
[----:B------:R-:W-:Y:S02]  /*1f0f0*/  PRMT R20, RZ, 0x7610, R20 ;  /* 0x00007610ff147816 */ /* 0x000fe40000000014 */
[----:B------:R-:W-:-:S04]  /*1f100*/  PRMT R18, RZ, 0x7610, R18 ;  /* 0x00007610ff127816 */ /* 0x000fc80000000012 */
[----:B------:R0:W4:Y:S01]  /*1f110*/  @!P1 LDG.E.U16 R20, [R14.64] ;  /* 0x000000040e149981 */ /* 0x000122000c1e1500 */
[----:B------:R-:W-:Y:S01]  /*1f120*/  PRMT R16, RZ, 0x7610, R16 ;  /* 0x00007610ff107816 */ /* 0x000fe20000000010 */
[----:B0-----:R-:W-:Y:S02]  /*1f130*/  @!P0 IMAD.MOV.U32 R14, RZ, RZ, R2 ;  /* 0x000000ffff0e8224 */ /* 0x001fe400078e0002 */
[----:B------:R-:W-:-:S05]  /*1f140*/  @!P0 IMAD.MOV.U32 R15, RZ, RZ, R3 ;  /* 0x000000ffff0f8224 */ /* 0x000fca00078e0003 */
[----:B------:R3:W4:Y:S01]  /*1f150*/  @!P0 LDG.E.U16 R18, [R14.64] ;  /* 0x000000040e128981 */ /* 0x000722000c1e1500 */
[----:B------:R-:W-:Y:S01]  /*1f160*/  PRMT R17, RZ, 0x7610, R17 ;  /* 0x00007610ff117816 */ /* 0x000fe20000000011 */
[----:B---3--:R-:W-:Y:S02]  /*1f170*/  @!P1 IMAD.MOV.U32 R14, RZ, RZ, R8 ;  /* 0x000000ffff0e9224 */ /* 0x008fe400078e0008 */
[----:B------:R-:W-:-:S05]  /*1f180*/  @!P1 IMAD.MOV.U32 R15, RZ, RZ, R9 ;  /* 0x000000ffff0f9224 */ /* 0x000fca00078e0009 */
[----:B------:R0:W3:Y:S01]  /*1f190*/  @!P1 LDG.E.U16 R16, [R14.64] ;  /* 0x000000040e109981 */ /* 0x0000e2000c1e1500 */
[----:B------:R-:W-:Y:S01]  /*1f1a0*/  PRMT R19, RZ, 0x7610, R19 ;  /* 0x00007610ff137816 */ /* 0x000fe20000000013 */
[----:B0-----:R-:W-:Y:S02]  /*1f1b0*/  @!P0 IMAD.MOV.U32 R14, RZ, RZ, R4 ;  /* 0x000000ffff0e8224 */ /* 0x001fe400078e0004 */
[----:B------:R-:W-:-:S05]  /*1f1c0*/  @!P0 IMAD.MOV.U32 R15, RZ, RZ, R7 ;  /* 0x000000ffff0f8224 */ /* 0x000fca00078e0007 */
[----:B------:R2:W3:Y:S02]  /*1f1d0*/  @!P0 LDG.E.U16 R17, [R14.64] ;  /* 0x000000040e118981 */ /* 0x0004e4000c1e1500 */
[----:B--2---:R-:W-:Y:S02]  /*1f1e0*/  @!P1 IMAD.MOV.U32 R15, RZ, RZ, R6 ;  /* 0x000000ffff0f9224 */ /* 0x004fe400078e0006 */
[----:B----4-:R-:W-:-:S05]  /*1f1f0*/  @!P1 IMAD.MOV.U32 R14, RZ, RZ, R5 ;  /* 0x000000ffff0e9224 */ /* 0x010fca00078e0005 */
[----:B------:R-:W2:Y:S04]  /*1f200*/  @!P1 LDG.E.U16 R19, [R14.64] ;  /* 0x000000040e139981 */ /* 0x000ea8000c1e1500 */
[----:B------:R-:W-:Y:S01]  /*1f210*/  STL [R1+0x24ec], R20 ;  /* 0x0024ec1401007387 */ /* 0x000fe20000100800 */
[----:B------:R-:W4:Y:S02]  /*1f220*/  LDL R3, [R1+0x5c8] ;  /* 0x0005c80001037983 */ /* 0x000f240000100800 */
[----:B------:R-:W4:Y:S01]  /*1f230*/  LDL R2, [R1+0x10b0] ;  /* 0x0010b00001027983 */ /* 0x000f220000100800 */
[----:B------:R-:W-:Y:S04]  /*1f240*/  STL [R1+0x24f0], R18 ;  /* 0x0024f01201007387 */ /* 0x000fe80000100800 */
[----:B---3--:R-:W-:Y:S01]  /*1f250*/  STL [R1+0x24f4], R16 ;  /* 0x0024f41001007387 */ /* 0x008fe20000100800 */
[----:B------:R-:W3:Y:S02]  /*1f260*/  LDL R7, [R1+0x10ac] ;  /* 0x0010ac0001077983 */ /* 0x000ee40000100800 */
[----:B------:R-:W3:Y:S01]  /*1f270*/  LDL R4, [R1+0x10b8] ;  /* 0x0010b80001047983 */ /* 0x000ee20000100800 */
[----:B------:R0:W-:Y:S01]  /*1f280*/  STL [R1+0x24f8], R17 ;  /* 0x0024f81101007387 */ /* 0x0001e20000100800 */
[----:B------:R-:W3:Y:S03]  /*1f290*/  LDL R5, [R1+0x1130] ;  /* 0x0011300001057983 */ /* 0x000ee60000100800 */
[----:B--2---:R-:W-:Y:S01]  /*1f2a0*/  STL [R1+0x24fc], R19 ;  /* 0x0024fc1301007387 */ /* 0x004fe20000100800 */
[----:B------:R-:W2:Y:S02]  /*1f2b0*/  LDL R6, [R1+0x1124] ;  /* 0x0011240001067983 */ /* 0x000ea40000100800 */
[----:B0-----:R-:W2:Y:S02]  /*1f2c0*/  LDL R17, [R1+0x112c] ;  /* 0x00112c0001117983 */ /* 0x001ea40000100800 */
[----:B------:R-:W2:Y:S01]  /*1f2d0*/  LDL R16, [R1+0x1138] ;  /* 0x0011380001107983 */ /* 0x000ea20000100800 */
[----:B------:R-:W-:Y:S01]  /*1f2e0*/  PRMT R21, RZ, 0x7610, R21 ;  /* 0x00007610ff157816 */ /* 0x000fe20000000015 */
[----:B----4-:R-:W-:-:S02]  /*1f2f0*/  @!P0 IMAD.MOV.U32 R14, RZ, RZ, R2 ;  /* 0x000000ffff0e8224 */ /* 0x010fc400078e0002 */
[----:B------:R-:W-:Y:S01]  /*1f300*/  @!P0 IMAD.MOV.U32 R15, RZ, RZ, R3 ;  /* 0x000000ffff0f8224 */ /* 0x000fe200078e0003 */
[----:B------:R-:W-:Y:S02]  /*1f310*/  PRMT R23, RZ, 0x7610, R23 ;  /* 0x00007610ff177816 */ /* 0x000fe40000000017 */
[----:B------:R-:W-:Y:S02]  /*1f320*/  PRMT R24, RZ, 0x7610, R24 ;  /* 0x00007610ff187816 */ /* 0x000fe40000000018 */
[----:B------:R-:W-:Y:S01]  /*1f330*/  PRMT R25, RZ, 0x7610, R25 ;  /* 0x00007610ff197816 */ /* 0x000fe20000000019 */
[----:B------:R-:W4:Y:S04]  /*1f340*/  LDL.LU R12, [R1+0x594] ;  /* 0x00059400010c7983 */ /* 0x000f280000300800 */
[----:B------:R3:W4:Y:S04]  /*1f350*/  @!P0 LDG.E.U16 R21, [R14.64] ;  /* 0x000000040e158981 */ /* 0x000728000c1e1500 */
[----:B------:R-:W0:Y:S01]  /*1f360*/  S2R R13, SR_TID.X ;  /* 0x00000000000d7919 */ /* 0x000e220000002100 */
[----:B------:R-:W4:Y:S02]  /*1f370*/  LDL.LU R27, [R1+0x590] ;  /* 0x00059000011b7983 */ /* 0x000f240000300800 */
[----:B------:R-:W4:Y:S02]  /*1f380*/  LDL.LU R28, [R1+0x584] ;  /* 0x00058400011c7983 */ /* 0x000f240000300800 */
[----:B------:R-:W4:Y:S01]  /*1f390*/  LDL.LU R29, [R1+0x580] ;  /* 0x00058000011d7983 */ /* 0x000f220000300800 */
[----:B------:R-:W4:Y:S01]  /*1f3a0*/  LDL.LU R2, [R1+0x574] ;  /* 0x0005740001027983 */ /* 0x000f220000300800 */
[----:B------:R-:W4:Y:S02]  /*1f3b0*/  LDL.LU R3, [R1+0x570] ;  /* 0x0005700001037983 */ /* 0x000f240000300800 */
[----:B---3--:R-:W-:-:S02]  /*1f3c0*/  @!P1 IMAD.MOV.U32 R15, RZ, RZ, R7 ;  /* 0x000000ffff0f9224 */ /* 0x008fc400078e0007 */
[----:B------:R-:W-:-:S05]  /*1f3d0*/  @!P1 IMAD.MOV.U32 R14, RZ, RZ, R4 ;  /* 0x000000ffff0e9224 */ /* 0x000fca00078e0004 */
[----:B------:R1:W3:Y:S02]  /*1f3e0*/  @!P1 LDG.E.U16 R23, [R14.64] ;  /* 0x000000040e179981 */ /* 0x0002e4000c1e1500 */
[----:B-1----:R-:W-:Y:S02]  /*1f3f0*/  @!P0 IMAD.MOV.U32 R14, RZ, RZ, R5 ;  /* 0x000000ffff0e8224 */ /* 0x002fe400078e0005 */
[----:B--2---:R-:W-:-:S05]  /*1f400*/  @!P0 IMAD.MOV.U32 R15, RZ, RZ, R6 ;  /* 0x000000ffff0f8224 */ /* 0x004fca00078e0006 */
[----:B------:R1:W2:Y:S02]  /*1f410*/  @!P0 LDG.E.U16 R24, [R14.64] ;  /* 0x000000040e188981 */ /* 0x0002a4000c1e1500 */
[----:B-1----:R-:W-:Y:S02]  /*1f420*/  @!P1 IMAD.MOV.U32 R14, RZ, RZ, R16 ;  /* 0x000000ffff0e9224 */ /* 0x002fe400078e0010 */
[----:B------:R-:W-:-:S05]  /*1f430*/  @!P1 IMAD.MOV.U32 R15, RZ, RZ, R17 ;  /* 0x000000ffff0f9224 */ /* 0x000fca00078e0011 */
[----:B------:R1:W2:Y:S04]  /*1f440*/  @!P1 LDG.E.U16 R25, [R14.64] ;  /* 0x000000040e199981 */ /* 0x0002a8000c1e1500 */
[----:B----4-:R-:W-:Y:S01]  /*1f450*/  STL [R1+0x2500], R21 ;  /* 0x0025001501007387 */ /* 0x010fe20000100800 */
[----:B------:R-:W4:Y:S02]  /*1f460*/  LDL.LU R4, [R1+0x564] ;  /* 0x0005640001047983 */ /* 0x000f240000300800 */
[----:B------:R-:W4:Y:S02]  /*1f470*/  LDL.LU R7, [R1+0x560] ;  /* 0x0005600001077983 */ /* 0x000f240000300800 */
[----:B------:R-:W4:Y:S01]  /*1f480*/  LDL.LU R8, [R1+0x554] ;  /* 0x0005540001087983 */ /* 0x000f220000300800 */
[----:B0-----:R-:W-:-:S05]  /*1f490*/  LOP3.LUT R22, R13, 0x3f, RZ, 0xc0, !PT ;  /* 0x0000003f0d167812 */ /* 0x001fca00078ec0ff */
[----:B------:R-:W-:Y:S01]  /*1f4a0*/  IMAD.SHL.U32 R6, R22, 0x2, RZ ;  /* 0x0000000216067824 */ /* 0x000fe200078e00ff */
[----:B---3--:R-:W-:Y:S01]  /*1f4b0*/  STL [R1+0x2504], R23 ;  /* 0x0025041701007387 */ /* 0x008fe20000100800 */
[----:B------:R-:W3:Y:S02]  /*1f4c0*/  LDL.LU R9, [R1+0x550] ;  /* 0x0005500001097983 */ /* 0x000ee40000300800 */
[----:B------:R-:W3:Y:S01]  /*1f4d0*/  LDL.LU R10, [R1+0x544] ;  /* 0x00054400010a7983 */ /* 0x000ee20000300800 */
[C---:B-1----:R-:W-:Y:S01]  /*1f4e0*/  LOP3.LUT R14, R6.reuse, 0x60, RZ, 0x3c, !PT ;  /* 0x00000060060e7812 */ /* 0x042fe200078e3cff */
[----:B------:R-:W3:Y:S01]  /*1f4f0*/  LDL.LU R5, [R1+0x540] ;  /* 0x0005400001057983 */ /* 0x000ee20000300800 */
[----:B------:R-:W3:Y:S02]  /*1f500*/  LDL.LU R11, [R1+0x534] ;  /* 0x00053400010b7983 */ /* 0x000ee40000300800 */
[----:B------:R-:W-:Y:S01]  /*1f510*/  STL [R1+0x2530], R22 ;  /* 0x0025301601007387 */ /* 0x000fe20000100800 */
[----:B------:R0:W-:Y:S04]  /*1f520*/  STS.U16 [R14+0x2600], R12 ;  /* 0x0026000c0e007388 */ /* 0x0001e80000000400 */
[----:B--2---:R-:W-:Y:S04]  /*1f530*/  STL [R1+0x2508], R24 ;  /* 0x0025081801007387 */ /* 0x004fe80000100800 */
[----:B------:R-:W-:Y:S01]  /*1f540*/  STL [R1+0x2520], R25 ;  /* 0x0025201901007387 */ /* 0x000fe20000100800 */
[----:B0-----:R-:W2:Y:S02]  /*1f550*/  LDL.LU R12, [R1+0x530] ;  /* 0x00053000010c7983 */ /* 0x001ea40000300800 */
[----:B------:R-:W-:Y:S02]  /*1f560*/  STS.U16 [R14+0x2680], R27 ;  /* 0x0026801b0e007388 */ /* 0x000fe40000000400 */
[----:B------:R-:W-:Y:S01]  /*1f570*/  STS.U16 [R14+0x2e00], R28 ;  /* 0x002e001c0e007388 */ /* 0x000fe20000000400 */
[----:B------:R-:W-:Y:S01]  /*1f580*/  STS.U16 [R14+0x2e80], R29 ;  /* 0x002e801d0e007388 */ /* 0x000fe20000000400 */
[----:B------:R0:W-:Y:S02]  /*1f590*/  STS.U16 [R14+0x3600], R2 ;  /* 0x003600020e007388 */ /* 0x0001e40000000400 */
[----:B------:R-:W-:Y:S02]  /*1f5a0*/  STS.U16 [R14+0x3680], R3 ;  /* 0x003680030e007388 */ /* 0x000fe40000000400 */
[----:B----4-:R1:W-:Y:S01]  /*1f5b0*/  STS.U16 [R14+0x3e00], R4 ;  /* 0x003e00040e007388 */ /* 0x0103e20000000400 */
[----:B0-----:R-:W4:Y:S01]  /*1f5c0*/  LDL.LU R2, [R1+0x524] ;  /* 0x0005240001027983 */ /* 0x001f220000300800 */
[----:B------:R-:W4:Y:S02]  /*1f5d0*/  LDL.LU R22, [R1+0x520] ;  /* 0x0005200001167983 */ /* 0x000f240000300800 */
[----:B------:R-:W4:Y:S02]  /*1f5e0*/  LDL.LU R23, [R1+0x4dc] ;  /* 0x0004dc0001177983 */ /* 0x000f240000300800 */
[----:B------:R-:W4:Y:S01]  /*1f5f0*/  LDL.LU R21, [R1+0x45c] ;  /* 0x00045c0001157983 */ /* 0x000f220000300800 */
[----:B------:R-:W4:Y:S01]  /*1f600*/  LDL.LU R19, [R1+0x444] ;  /* 0x0004440001137983 */ /* 0x000f220000300800 */
[----:B------:R-:W4:Y:S03]  /*1f610*/  LDL.LU R17, [R1+0x43c] ;  /* 0x00043c0001117983 */ /* 0x000f260000300800 */
[----:B------:R0:W-:Y:S01]  /*1f620*/  STS.U16 [R14+0x3e80], R7 ;  /* 0x003e80070e007388 */ /* 0x0001e20000000400 */
[----:B-1----:R-:W4:Y:S02]  /*1f630*/  LDL.LU R4, [R1+0x41c] ;  /* 0x00041c0001047983 */ /* 0x002f240000300800 */
[----:B------:R1:W-:Y:S02]  /*1f640*/  STS.U16 [R14+0x4600], R8 ;  /* 0x004600080e007388 */ /* 0x0003e40000000400 */
[----:B---3--:R3:W-:Y:S01]  /*1f650*/  STS.U16 [R14+0x4680], R9 ;  /* 0x004680090e007388 */ /* 0x0087e20000000400 */
[----:B0-----:R-:W4:Y:S01]  /*1f660*/  LDL.LU R7, [R1+0x404] ;  /* 0x0004040001077983 */ /* 0x001f220000300800 */
[----:B-1----:R-:W4:Y:S02]  /*1f670*/  LDL.LU R8, [R1+0x400] ;  /* 0x0004000001087983 */ /* 0x002f240000300800 */
[----:B---3--:R-:W3:Y:S01]  /*1f680*/  LDL.LU R9, [R1+0x5b4] ;  /* 0x0005b40001097983 */ /* 0x008ee20000300800 */
[----:B------:R0:W-:Y:S01]  /*1f690*/  STS.U16 [R14+0x4e00], R10 ;  /* 0x004e000a0e007388 */ /* 0x0001e20000000400 */
[----:B------:R-:W-:Y:S02]  /*1f6a0*/  STS.U16 [R14+0x4e80], R5 ;  /* 0x004e80050e007388 */ /* 0x000fe40000000400 */
[----:B------:R1:W-:Y:S01]  /*1f6b0*/  STS.U16 [R14+0x5600], R11 ;  /* 0x0056000b0e007388 */ /* 0x0003e20000000400 */
[----:B0-----:R-:W3:Y:S01]  /*1f6c0*/  LDL.LU R10, [R1+0x5b0] ;  /* 0x0005b000010a7983 */ /* 0x001ee20000300800 */
[----:B------:R-:W3:Y:S02]  /*1f6d0*/  LDL.LU R16, [R1+0x5ac] ;  /* 0x0005ac0001107983 */ /* 0x000ee40000300800 */
[----:B------:R-:W3:Y:S02]  /*1f6e0*/  LDL.LU R18, [R1+0x5a8] ;  /* 0x0005a80001127983 */ /* 0x000ee40000300800 */
[----:B------:R-:W3:Y:S01]  /*1f6f0*/  LDL.LU R20, [R1+0x5a4] ;  /* 0x0005a40001147983 */ /* 0x000ee20000300800 */
[----:B------:R-:W3:Y:S01]  /*1f700*/  LDL.LU R26, [R1+0x5a0] ;  /* 0x0005a000011a7983 */ /* 0x000ee20000300800 */
[----:B------:R-:W3:Y:S02]  /*1f710*/  LDL.LU R27, [R1+0x59c] ;  /* 0x00059c00011b7983 */ /* 0x000ee40000300800 */
[----:B------:R-:W3:Y:S02]  /*1f720*/  LDL.LU R28, [R1+0x598] ;  /* 0x00059800011c7983 */ /* 0x000ee40000300800 */
[----:B-1----:R-:W3:Y:S01]  /*1f730*/  LDL.LU R11, [R1+0x58c] ;  /* 0x00058c00010b7983 */ /* 0x002ee20000300800 */
[----:B------:R-:W3:Y:S01]  /*1f740*/  LDL.LU R29, [R1+0x588] ;  /* 0x00058800011d7983 */ /* 0x000ee20000300800 */
[----:B------:R-:W3:Y:S02]  /*1f750*/  LDL.LU R3, [R1+0x57c] ;  /* 0x00057c0001037983 */ /* 0x000ee40000300800 */
[----:B------:R-:W3:Y:S01]  /*1f760*/  LDL.LU R5, [R1+0x578] ;  /* 0x0005780001057983 */ /* 0x000ee20000300800 */
[----:B--2---:R0:W-:Y:S04]  /*1f770*/  STS.U16 [R14+0x5680], R12 ;  /* 0x0056800c0e007388 */ /* 0x0041e80000000400 */
[----:B0-----:R-:W2:Y:S04]  /*1f780*/  LDL.LU R12, [R1+0x56c] ;  /* 0x00056c00010c7983 */ /* 0x001ea80000300800 */
[----:B----4-:R0:W-:Y:S01]  /*1f790*/  STS.U16 [R14+0x5e00], R2 ;  /* 0x005e00020e007388 */ /* 0x0101e20000000400 */
[----:B------:R-:W-:Y:S02]  /*1f7a0*/  STS.U16 [R14+0x5e80], R22 ;  /* 0x005e80160e007388 */ /* 0x000fe40000000400 */
[----:B------:R-:W-:Y:S02]  /*1f7b0*/  STS.U16 [R14+0x6600], R23 ;  /* 0x006600170e007388 */ /* 0x000fe40000000400 */
[----:B------:R-:W-:Y:S01]  /*1f7c0*/  STS.U16 [R14+0x6680], R21 ;  /* 0x006680150e007388 */ /* 0x000fe20000000400 */
[----:B------:R-:W-:Y:S01]  /*1f7d0*/  STS.U16 [R14+0x6e00], R19 ;  /* 0x006e00130e007388 */ /* 0x000fe20000000400 */
[----:B------:R-:W-:Y:S02]  /*1f7e0*/  STS.U16 [R14+0x6e80], R17 ;  /* 0x006e80110e007388 */ /* 0x000fe40000000400 */
[----:B------:R1:W-:Y:S02]  /*1f7f0*/  STS.U16 [R14+0x7600], R0 ;  /* 0x007600000e007388 */ /* 0x0003e40000000400 */
[----:B------:R-:W-:Y:S01]  /*1f800*/  STS.U16 [R14+0x7680], R4 ;  /* 0x007680040e007388 */ /* 0x000fe20000000400 */
[----:B0-----:R-:W4:Y:S01]  /*1f810*/  LDL.LU R2, [R1+0x568] ;  /* 0x0005680001027983 */ /* 0x001f220000300800 */
[----:B-1----:R-:W-:-:S03]  /*1f820*/  LOP3.LUT R0, R6, 0x70, RZ, 0x3c, !PT ;  /* 0x0000007006007812 */ /* 0x002fc600078e3cff */
[----:B------:R0:W-:Y:S01]  /*1f830*/  STS.U16 [R14+0x7e00], R7 ;  /* 0x007e00070e007388 */ /* 0x0001e20000000400 */
[----:B------:R1:W-:Y:S03]  /*1f840*/  STS.U16 [R14+0x7e80], R8 ;  /* 0x007e80080e007388 */ /* 0x0003e60000000400 */
[----:B---3--:R3:W-:Y:S04]  /*1f850*/  STS.U16 [R0+0x700], R9 ;  /* 0x0007000900007388 */ /* 0x0087e80000000400 */
[----:B0-----:R-:W4:Y:S01]  /*1f860*/  LDL.LU R7, [R1+0x55c] ;  /* 0x00055c0001077983 */ /* 0x001f220000300800 */
[----:B-1----:R-:W4:Y:S03]  /*1f870*/  LDL.LU R8, [R1+0x558] ;  /* 0x0005580001087983 */ /* 0x002f260000300800 */
[----:B---3--:R-:W3:Y:S04]  /*1f880*/  LDL.LU R9, [R1+0x54c] ;  /* 0x00054c0001097983 */ /* 0x008ee80000300800 */
[----:B------:R0:W-:Y:S01]  /*1f890*/  STS.U16 [R0+0x780], R10 ;  /* 0x0007800a00007388 */ /* 0x0001e20000000400 */
[----:B------:R-:W-:Y:S02]  /*1f8a0*/  STS.U16 [R0+0xf00], R16 ;  /* 0x000f001000007388 */ /* 0x000fe40000000400 */
[----:B------:R-:W3:Y:S02]  /*1f8b0*/  LDL.LU R4, [R1+0x548] ;  /* 0x0005480001047983 */ /* 0x000ee40000300800 */
[----:B------:R-:W-:Y:S01]  /*1f8c0*/  STS.U16 [R0+0xf80], R18 ;  /* 0x000f801200007388 */ /* 0x000fe20000000400 */
[----:B------:R-:W-:Y:S01]  /*1f8d0*/  STS.U16 [R0+0x1700], R20 ;  /* 0x0017001400007388 */ /* 0x000fe20000000400 */
[----:B------:R-:W-:Y:S02]  /*1f8e0*/  STS.U16 [R0+0x1780], R26 ;  /* 0x0017801a00007388 */ /* 0x000fe40000000400 */
[----:B------:R-:W-:Y:S02]  /*1f8f0*/  STS.U16 [R0+0x1f00], R27 ;  /* 0x001f001b00007388 */ /* 0x000fe40000000400 */
[----:B------:R-:W-:Y:S01]  /*1f900*/  STS.U16 [R0+0x1f80], R28 ;  /* 0x001f801c00007388 */ /* 0x000fe20000000400 */
[----:B0-----:R-:W3:Y:S04]  /*1f910*/  LDL.LU R10, [R1+0x53c] ;  /* 0x00053c00010a7983 */ /* 0x001ee80000300800 */
[----:B------:R0:W-:Y:S01]  /*1f920*/  STS.U16 [R0+0x2700], R11 ;  /* 0x0027000b00007388 */ /* 0x0001e20000000400 */
[----:B------:R-:W-:Y:S02]  /*1f930*/  STS.U16 [R0+0x2780], R29 ;  /* 0x0027801d00007388 */ /* 0x000fe40000000400 */
[----:B------:R-:W-:Y:S02]  /*1f940*/  STS.U16 [R0+0x2f00], R3 ;  /* 0x002f000300007388 */ /* 0x000fe40000000400 */
[----:B------:R-:W-:Y:S01]  /*1f950*/  STS.U16 [R0+0x2f80], R5 ;  /* 0x002f800500007388 */ /* 0x000fe20000000400 */
[----:B0-----:R-:W3:Y:S04]  /*1f960*/  LDL.LU R11, [R1+0x538] ;  /* 0x00053800010b7983 */ /* 0x001ee80000300800 */
[----:B--2---:R0:W-:Y:S04]  /*1f970*/  STS.U16 [R0+0x3700], R12 ;  /* 0x0037000c00007388 */ /* 0x0041e80000000400 */
        /* <DEDUP_REMOVED lines=8> */
[----:B----4-:R0:W-:Y:S04]  /*1fa00*/  STS.U16 [R0+0x3780], R2 ;  /* 0x0037800200007388 */ /* 0x0101e80000000400 */
[----:B------:R-:W4:Y:S04]  /*1fa10*/  LDL.LU R5, [R1+0x414] ;  /* 0x0004140001057983 */ /* 0x000f280000300800 */
[----:B0-----:R-:W4:Y:S04]  /*1fa20*/  LDL.LU R2, [R1+0x40c] ;  /* 0x00040c0001027983 */ /* 0x001f280000300800 */
[----:B------:R0:W-:Y:S01]  /*1fa30*/  STS.U16 [R0+0x3f00], R7 ;  /* 0x003f000700007388 */ /* 0x0001e20000000400 */
[----:B------:R1:W-:Y:S03]  /*1fa40*/  STS.U16 [R0+0x3f80], R8 ;  /* 0x003f800800007388 */ /* 0x0003e60000000400 */
[----:B---3--:R3:W-:Y:S04]  /*1fa50*/  STS.U16 [R0+0x4700], R9 ;  /* 0x0047000900007388 */ /* 0x0087e80000000400 */
[----:B0-----:R-:W4:Y:S01]  /*1fa60*/  LDL.LU R7, [R1+0x3fc] ;  /* 0x0003fc0001077983 */ /* 0x001f220000300800 */
[----:B-1----:R-:W4:Y:S03]  /*1fa70*/  LDL.LU R8, [R1+0x3f4] ;  /* 0x0003f40001087983 */ /* 0x002f260000300800 */
[----:B---3--:R-:W3:Y:S01]  /*1fa80*/  LDL.LU R9, [R1+0x190] ;  /* 0x0001900001097983 */ /* 0x008ee20000300800 */
[----:B------:R-:W3:Y:S02]  /*1fa90*/  LDL.LU R16, [R1+0x18c] ;  /* 0x00018c0001107983 */ /* 0x000ee40000300800 */
[----:B------:R-:W3:Y:S02]  /*1faa0*/  LDL.LU R18, [R1+0x188] ;  /* 0x0001880001127983 */ /* 0x000ee40000300800 */
[----:B------:R-:W3:Y:S01]  /*1fab0*/  LDL.LU R20, [R1+0x184] ;  /* 0x0001840001147983 */ /* 0x000ee20000300800 */
[----:B------:R-:W3:Y:S01]  /*1fac0*/  LDL.LU R26, [R1+0x180] ;  /* 0x00018000011a7983 */ /* 0x000ee20000300800 */
[----:B------:R-:W3:Y:S02]  /*1fad0*/  LDL.LU R27, [R1+0x17c] ;  /* 0x00017c00011b7983 */ /* 0x000ee40000300800 */
[----:B------:R-:W3:Y:S02]  /*1fae0*/  LDL.LU R28, [R1+0x178] ;  /* 0x00017800011c7983 */ /* 0x000ee40000300800 */
[----:B------:R-:W3:Y:S01]  /*1faf0*/  LDL.LU R29, [R1+0x174] ;  /* 0x00017400011d7983 */ /* 0x000ee20000300800 */
[----:B------:R0:W-:Y:S04]  /*1fb00*/  STS.U16 [R0+0x4780], R4 ;  /* 0x0047800400007388 */ /* 0x0001e80000000400 */
[----:B------:R-:W3:Y:S01]  /*1fb10*/  LDL.LU R3, [R1+0x170] ;  /* 0x0001700001037983 */ /* 0x000ee20000300800 */
[----:B------:R1:W-:Y:S03]  /*1fb20*/  STS.U16 [R0+0x4f00], R10 ;  /* 0x004f000a00007388 */ /* 0x0003e60000000400 */
[----:B0-----:R-:W3:Y:S01]  /*1fb30*/  LDL.LU R4, [R1+0x16c] ;  /* 0x00016c0001047983 */ /* 0x001ee20000300800 */
[----:B-1----:R-:W3:Y:S02]  /*1fb40*/  LDL.LU R10, [R1+0x168] ;  /* 0x00016800010a7983 */ /* 0x002ee40000300800 */
[----:B------:R0:W-:Y:S02]  /*1fb50*/  STS.U16 [R0+0x4f80], R11 ;  /* 0x004f800b00007388 */ /* 0x0001e40000000400 */
[----:B0-----:R-:W3:Y:S04]  /*1fb60*/  LDL.LU R11, [R1+0x164] ;  /* 0x00016400010b7983 */ /* 0x001ee80000300800 */
[----:B--2---:R0:W-:Y:S04]  /*1fb70*/  STS.U16 [R0+0x5700], R12 ;  /* 0x0057000c00007388 */ /* 0x0041e80000000400 */
[----:B0-----:R-:W2:Y:S01]  /*1fb80*/  LDL.LU R12, [R1+0x160] ;  /* 0x00016000010c7983 */ /* 0x001ea20000300800 */
[----:B------:R-:W-:Y:S02]  /*1fb90*/  STS.U16 [R0+0x5780], R15 ;  /* 0x0057800f00007388 */ /* 0x000fe40000000400 */
[----:B------:R-:W-:Y:S02]  /*1fba0*/  STS.U16 [R0+0x5f00], R24 ;  /* 0x005f001800007388 */ /* 0x000fe40000000400 */
[----:B------:R-:W-:Y:S01]  /*1fbb0*/  STS.U16 [R0+0x5f80], R22 ;  /* 0x005f801600007388 */ /* 0x000fe20000000400 */
[----:B------:R-:W-:Y:S01]  /*1fbc0*/  STS.U16 [R0+0x6700], R23 ;  /* 0x0067001700007388 */ /* 0x000fe20000000400 */
[----:B------:R-:W-:Y:S02]  /*1fbd0*/  STS.U16 [R0+0x6780], R21 ;  /* 0x0067801500007388 */ /* 0x000fe40000000400 */
[----:B------:R-:W-:Y:S02]  /*1fbe0*/  STS.U16 [R0+0x6f00], R19 ;  /* 0x006f001300007388 */ /* 0x000fe40000000400 */
[----:B------:R-:W-:Y:S01]  /*1fbf0*/  STS.U16 [R0+0x6f80], R17 ;  /* 0x006f801100007388 */ /* 0x000fe20000000400 */
[----:B----4-:R0:W-:Y:S01]  /*1fc00*/  STS.U16 [R0+0x7700], R5 ;  /* 0x0077000500007388 */ /* 0x0101e20000000400 */
[----:B------:R1:W-:Y:S01]  /*1fc10*/  STS.U16 [R0+0x7780], R2 ;  /* 0x0077800200007388 */ /* 0x0003e20000000400 */
[----:B------:R-:W-:-:S02]  /*1fc20*/  LOP3.LUT R13, R13, 0x3f, RZ, 0xc0, !PT ;  /* 0x0000003f0d0d7812 */ /* 0x000fc400078ec0ff */
[----:B0-----:R-:W4:Y:S04]  /*1fc30*/  LDL.LU R5, [R1+0x15c] ;  /* 0x00015c0001057983 */ /* 0x001f280000300800 */
[----:B------:R0:W-:Y:S01]  /*1fc40*/  STS.U16 [R0+0x7f00], R7 ;  /* 0x007f000700007388 */ /* 0x0001e20000000400 */
[----:B------:R0:W-:Y:S02]  /*1fc50*/  STS.U16 [R0+0x7f80], R8 ;  /* 0x007f800800007388 */ /* 0x0001e40000000400 */
[----:B-1----:R-:W4:Y:S01]  /*1fc60*/  LDL.LU R2, [R1+0x40] ;  /* 0x0000400001027983 */ /* 0x002f220000300800 */
[----:B---3--:R1:W-:Y:S01]  /*1fc70*/  STS.U16 [R6+0x8000], R9 ;  /* 0x0080000906007388 */ /* 0x0083e20000000400 */
[----:B------:R-:W-:Y:S02]  /*1fc80*/  STS.U16 [R6+0x8080], R16 ;  /* 0x0080801006007388 */ /* 0x000fe40000000400 */
[----:B------:R-:W-:Y:S02]  /*1fc90*/  STS.U16 [R6+0x8800], R18 ;  /* 0x0088001206007388 */ /* 0x000fe40000000400 */
[----:B------:R-:W-:Y:S01]  /*1fca0*/  STS.U16 [R6+0x8880], R20 ;  /* 0x0088801406007388 */ /* 0x000fe20000000400 */
[----:B------:R-:W-:Y:S01]  /*1fcb0*/  STS.U16 [R6+0x9000], R26 ;  /* 0x0090001a06007388 */ /* 0x000fe20000000400 */
[----:B------:R-:W-:Y:S02]  /*1fcc0*/  STS.U16 [R6+0x9080], R27 ;  /* 0x0090801b06007388 */ /* 0x000fe40000000400 */
[----:B------:R3:W-:Y:S02]  /*1fcd0*/  STS.U16 [R6+0x9800], R28 ;  /* 0x0098001c06007388 */ /* 0x0007e40000000400 */
[----:B------:R-:W-:Y:S01]  /*1fce0*/  STS.U16 [R6+0x9880], R29 ;  /* 0x0098801d06007388 */ /* 0x000fe20000000400 */
[----:B0-----:R-:W4:Y:S04]  /*1fcf0*/  LDL.LU R7, [R1+0x3c] ;  /* 0x00003c0001077983 */ /* 0x001f280000300800 */
[----:B------:R-:W-:Y:S01]  /*1fd00*/  STS.U16 [R6+0xa000], R3 ;  /* 0x00a0000306007388 */ /* 0x000fe20000000400 */
[----:B------:R-:W4:Y:S02]  /*1fd10*/  LDL.LU R8, [R1+0x158] ;  /* 0x0001580001087983 */ /* 0x000f240000300800 */
[----:B-1----:R-:W4:Y:S02]  /*1fd20*/  LDL.LU R9, [R1+0x154] ;  /* 0x0001540001097983 */ /* 0x002f240000300800 */
[----:B------:R-:W-:Y:S01]  /*1fd30*/  IMAD.SHL.U32 R13, R13, 0x2, RZ ;  /* 0x000000020d0d7824 */ /* 0x000fe200078e00ff */
[----:B------:R-:W-:Y:S01]  /*1fd40*/  STS.U16 [R6+0xa080], R4 ;  /* 0x00a0800406007388 */ /* 0x000fe20000000400 */
[----:B------:R0:W-:Y:S03]  /*1fd50*/  STS.U16 [R6+0xa800], R10 ;  /* 0x00a8000a06007388 */ /* 0x0001e60000000400 */
[----:B---3--:R-:W-:Y:S01]  /*1fd60*/  LOP3.LUT R28, R13, 0x10, RZ, 0x3c, !PT ;  /* 0x000000100d1c7812 */ /* 0x008fe200078e3cff */
[----:B0-----:R-:W3:Y:S01]  /*1fd70*/  LDL.LU R10, [R1+0x150] ;  /* 0x00015000010a7983 */ /* 0x001ee20000300800 */
[----:B------:R-:W3:Y:S03]  /*1fd80*/  LDL.LU R22, [R1+0x14c] ;  /* 0x00014c0001167983 */ /* 0x000ee60000300800 */
[----:B------:R0:W-:Y:S04]  /*1fd90*/  STS.U16 [R6+0xa880], R11 ;  /* 0x00a8800b06007388 */ /* 0x0001e80000000400 */
        /* <DEDUP_REMOVED lines=11> */
[----:B------:R-:W2:Y:S02]  /*1fe50*/  LDL.LU R19, [R1] ;  /* 0x0000000001137983 */ /* 0x000ea40000300800 */
[----:B------:R-:W2:Y:S02]  /*1fe60*/  LDL.LU R17, [R1+0x128] ;  /* 0x0001280001117983 */ /* 0x000ea40000300800 */
[----:B------:R-:W2:Y:S01]  /*1fe70*/  LDL.LU R16, [R1+0x124] ;  /* 0x0001240001107983 */ /* 0x000ea20000300800 */
[----:B------:R-:W2:Y:S01]  /*1fe80*/  LDL.LU R18, [R1+0x120] ;  /* 0x0001200001127983 */ /* 0x000ea20000300800 */
[----:B------:R-:W2:Y:S02]  /*1fe90*/  LDL.LU R20, [R1+0x11c] ;  /* 0x00011c0001147983 */ /* 0x000ea40000300800 */
[----:B------:R-:W2:Y:S02]  /*1fea0*/  LDL.LU R29, [R1+0x118] ;  /* 0x00011800011d7983 */ /* 0x000ea40000300800 */
[----:B------:R-:W2:Y:S01]  /*1feb0*/  LDL.LU R3, [R1+0x114] ;  /* 0x0001140001037983 */ /* 0x000ea20000300800 */
[----:B----4-:R0:W-:Y:S04]  /*1fec0*/  STS.U16 [R6+0xb080], R5 ;  /* 0x00b0800506007388 */ /* 0x0101e80000000400 */
[----:B------:R-:W4:Y:S01]  /*1fed0*/  LDL.LU R4, [R1+0x110] ;  /* 0x0001100001047983 */ /* 0x000f220000300800 */
[----:B------:R1:W-:Y:S03]  /*1fee0*/  STS.U16 [R6+0xb800], R2 ;  /* 0x00b8000206007388 */ /* 0x0003e60000000400 */
[----:B------:R1:W-:Y:S04]  /*1fef0*/  STS.U16 [R6+0xb880], R7 ;  /* 0x00b8800706007388 */ /* 0x0003e80000000400 */
[----:B0-----:R-:W4:Y:S01]  /*1ff00*/  LDL.LU R5, [R1+0x10c] ;  /* 0x00010c0001057983 */ /* 0x001f220000300800 */
[----:B------:R0:W-:Y:S02]  /*1ff10*/  STS.U16 [R28+0x8100], R8 ;  /* 0x008100081c007388 */ /* 0x0001e40000000400 */
[----:B------:R0:W-:Y:S01]  /*1ff20*/  STS.U16 [R28+0x8180], R9 ;  /* 0x008180091c007388 */ /* 0x0001e20000000400 */
[----:B-1----:R-:W4:Y:S04]  /*1ff30*/  LDL.LU R2, [R1+0x108] ;  /* 0x0001080001027983 */ /* 0x002f280000300800 */
[----:B------:R-:W4:Y:S04]  /*1ff40*/  LDL.LU R7, [R1+0x104] ;  /* 0x0001040001077983 */ /* 0x000f280000300800 */
[----:B0-----:R-:W4:Y:S01]  /*1ff50*/  LDL.LU R8, [R1+0x100] ;  /* 0x0001000001087983 */ /* 0x001f220000300800 */
[----:B------:R-:W4:Y:S03]  /*1ff60*/  LDL.LU R9, [R1+0xfc] ;  /* 0x0000fc0001097983 */ /* 0x000f260000300800 */
[----:B---3--:R0:W-:Y:S01]  /*1ff70*/  STS.U16 [R28+0x8900], R10 ;  /* 0x0089000a1c007388 */ /* 0x0081e20000000400 */
[----:B------:R1:W-:Y:S03]  /*1ff80*/  STS.U16 [R28+0x8980], R22 ;  /* 0x008980161c007388 */ /* 0x0003e60000000400 */
[----:B0-----:R-:W3:Y:S01]  /*1ff90*/  LDL.LU R10, [R1+0xf0] ;  /* 0x0000f000010a7983 */ /* 0x001ee20000300800 */
[----:B-1----:R-:W3:Y:S03]  /*1ffa0*/  LDL.LU R22, [R1+0x2530] ;  /* 0x0025300001167983 */ /* 0x002ee60000300800 */
[----:B------:R0:W-:Y:S04]  /*1ffb0*/  STS.U16 [R28+0x9100], R11 ;  /* 0x0091000b1c007388 */ /* 0x0001e80000000400 */
[----:B0-----:R-:W4:Y:S04]  /*1ffc0*/  LDL.LU R11, [R1+0x252c] ;  /* 0x00252c00010b7983 */ /* 0x001f280000300800 */
[----:B--2---:R0:W-:Y:S01]  /*1ffd0*/  STS.U16 [R28+0x9180], R12 ;  /* 0x0091800c1c007388 */ /* 0x0041e20000000400 */
[----:B------:R1:W-:Y:S03]  /*1ffe0*/  STS.U16 [R28+0x9900], R13 ;  /* 0x0099000d1c007388 */ /* 0x0003e60000000400 */
[----:B0-----:R-:W2:Y:S01]  /*1fff0*/  LDL.LU R12, [R1+0x2528] ;  /* 0x00252800010c7983 */ /* 0x001ea20000300800 */
[----:B-1----:R-:W2:Y:S02]  /*20000*/  LDL.LU R13, [R1+0x2524] ;  /* 0x00252400010d7983 */ /* 0x002ea40000300800 */
[----:B------:R-:W-:Y:S02]  /*20010*/  STS.U16 [R28+0x9980], R25 ;  /* 0x009980191c007388 */ /* 0x000fe40000000400 */
[----:B------:R-:W-:Y:S01]  /*20020*/  STS.U16 [R28+0xa100], R15 ;  /* 0x00a1000f1c007388 */ /* 0x000fe20000000400 */
[----:B------:R-:W-:Y:S01]  /*20030*/  STS.U16 [R28+0xa180], R24 ;  /* 0x00a180181c007388 */ /* 0x000fe20000000400 */
[----:B------:R-:W-:Y:S02]  /*20040*/  STS.U16 [R28+0xa900], R23 ;  /* 0x00a900171c007388 */ /* 0x000fe40000000400 */
[----:B------:R-:W-:Y:S02]  /*20050*/  STS.U16 [R28+0xa980], R21 ;  /* 0x00a980151c007388 */ /* 0x000fe40000000400 */
[----:B------:R0:W-:Y:S01]  /*20060*/  STS.U16 [R28+0xb100], R26 ;  /* 0x00b1001a1c007388 */ /* 0x0001e20000000400 */
[----:B------:R1:W-:Y:S01]  /*20070*/  STS.U16 [R28+0xb180], R27 ;  /* 0x00b1801b1c007388 */ /* 0x0003e20000000400 */
[----:B------:R-:W-:Y:S03]  /*20080*/  STS.U16 [R28+0xb900], R19 ;  /* 0x00b900131c007388 */ /* 0x000fe60000000400 */
[----:B0-----:R-:W4:Y:S01]  /*20090*/  LDL.LU R26, [R1+0xbc] ;  /* 0x0000bc00011a7983 */ /* 0x001f220000300800 */
[----:B---3--:R-:W-:-:S05]  /*200a0*/  IMAD.SHL.U32 R22, R22, 0x2, RZ ;  /* 0x0000000216167824 */ /* 0x008fca00078e00ff */
[C---:B-1----:R-:W-:Y:S01]  /*200b0*/  LOP3.LUT R27, R22.reuse, 0x20, RZ, 0x3c, !PT ;  /* 0x00000020161b7812 */ /* 0x042fe200078e3cff */
[----:B--2---:R0:W-:Y:S04]  /*200c0*/  STS.U16 [R28+0xb980], R13 ;  /* 0x00b9800d1c007388 */ /* 0x0041e80000000400 */
[----:B------:R-:W-:Y:S02]  /*200d0*/  STS.U16 [R27+0x8200], R17 ;  /* 0x008200111b007388 */ /* 0x000fe40000000400 */
[----:B------:R-:W-:Y:S02]  /*200e0*/  STS.U16 [R27+0x8280], R16 ;  /* 0x008280101b007388 */ /* 0x000fe40000000400 */
[----:B------:R-:W-:Y:S01]  /*200f0*/  STS.U16 [R27+0x8a00], R18 ;  /* 0x008a00121b007388 */ /* 0x000fe20000000400 */
[----:B------:R-:W-:Y:S01]  /*20100*/  STS.U16 [R27+0x8a80], R20 ;  /* 0x008a80141b007388 */ /* 0x000fe20000000400 */
[----:B------:R-:W-:Y:S02]  /*20110*/  STS.U16 [R27+0x9200], R29 ;  /* 0x0092001d1b007388 */ /* 0x000fe40000000400 */
[----:B------:R-:W-:Y:S02]  /*20120*/  STS.U16 [R27+0x9280], R3 ;  /* 0x009280031b007388 */ /* 0x000fe40000000400 */
[----:B----4-:R-:W-:Y:S01]  /*20130*/  STS.U16 [R27+0x9a00], R4 ;  /* 0x009a00041b007388 */ /* 0x010fe20000000400 */
[----:B------:R1:W-:Y:S04]  /*20140*/  STS.U16 [R27+0x9a80], R5 ;  /* 0x009a80051b007388 */ /* 0x0003e80000000400 */
[----:B0-----:R-:W2:Y:S01]  /*20150*/  LDL.LU R28, [R1+0xec] ;  /* 0x0000ec00011c7983 */ /* 0x001ea20000300800 */
[----:B------:R0:W-:Y:S02]  /*20160*/  STS.U16 [R27+0xa200], R2 ;  /* 0x00a200021b007388 */ /* 0x0001e40000000400 */
[----:B------:R3:W-:Y:S02]  /*20170*/  STS.U16 [R27+0xa280], R7 ;  /* 0x00a280071b007388 */ /* 0x0007e40000000400 */
[----:B------:R4:W-:Y:S01]  /*20180*/  STS.U16 [R27+0xaa00], R8 ;  /* 0x00aa00081b007388 */ /* 0x0009e20000000400 */
[----:B------:R4:W-:Y:S04]  /*20190*/  STS.U16 [R27+0xaa80], R9 ;  /* 0x00aa80091b007388 */ /* 0x0009e80000000400 */
[----:B-1----:R-:W2:Y:S01]  /*201a0*/  LDL.LU R5, [R1+0xe8] ;  /* 0x0000e80001057983 */ /* 0x002ea20000300800 */
[----:B------:R-:W2:Y:S02]  /*201b0*/  LDL.LU R25, [R1+0xe4] ;  /* 0x0000e40001197983 */ /* 0x000ea40000300800 */
[----:B0-----:R-:W2:Y:S02]  /*201c0*/  LDL.LU R2, [R1+0xe0] ;  /* 0x0000e00001027983 */ /* 0x001ea40000300800 */
[----:B---3--:R-:W3:Y:S01]  /*201d0*/  LDL.LU R7, [R1+0xdc] ;  /* 0x0000dc0001077983 */ /* 0x008ee20000300800 */
[----:B----4-:R-:W4:Y:S04]  /*201e0*/  LDL.LU R8, [R1+0xd8] ;  /* 0x0000d80001087983 */ /* 0x010f280000300800 */
[----:B------:R0:W-:Y:S01]  /*201f0*/  STS.U16 [R27+0xb200], R10 ;  /* 0x00b2000a1b007388 */ /* 0x0001e20000000400 */
[----:B------:R-:W4:Y:S03]  /*20200*/  LDL.LU R9, [R1+0xd4] ;  /* 0x0000d40001097983 */ /* 0x000f260000300800 */
[----:B0-----:R-:W4:Y:S01]  /*20210*/  LDL.LU R10, [R1+0xd0] ;  /* 0x0000d000010a7983 */ /* 0x001f220000300800 */
[----:B------:R-:W4:Y:S02]  /*20220*/  LDL.LU R13, [R1+0xc4] ;  /* 0x0000c400010d7983 */ /* 0x000f240000300800 */
[----:B------:R-:W4:Y:S02]  /*20230*/  LDL.LU R29, [R1+0xc0] ;  /* 0x0000c000011d7983 */ /* 0x000f240000300800 */
[----:B------:R-:W4:Y:S01]  /*20240*/  LDL.LU R3, [R1+0xb8] ;  /* 0x0000b80001037983 */ /* 0x000f220000300800 */
[----:B------:R-:W-:Y:S04]  /*20250*/  STS.U16 [R27+0xb280], R26 ;  /* 0x00b2801a1b007388 */ /* 0x000fe80000000400 */
[----:B------:R-:W4:Y:S01]  /*20260*/  LDL.LU R4, [R1+0xb4] ;  /* 0x0000b40001047983 */ /* 0x000f220000300800 */
[----:B------:R0:W-:Y:S02]  /*20270*/  STS.U16 [R27+0xba00], R12 ;  /* 0x00ba000c1b007388 */ /* 0x0001e40000000400 */
[----:B------:R1:W-:Y:S01]  /*20280*/  STS.U16 [R27+0xba80], R11 ;  /* 0x00ba800b1b007388 */ /* 0x0003e20000000400 */
[----:B------:R-:W-:Y:S01]  /*20290*/  LOP3.LUT R15, R22, 0x30, RZ, 0x3c, !PT ;  /* 0x00000030160f7812 */ /* 0x000fe200078e3cff */
[----:B0-----:R-:W4:Y:S01]  /*202a0*/  LDL.LU R12, [R1+0xc8] ;  /* 0x0000c800010c7983 */ /* 0x001f220000300800 */
[----:B-1----:R-:W4:Y:S02]  /*202b0*/  LDL.LU R11, [R1+0xcc] ;  /* 0x0000cc00010b7983 */ /* 0x002f240000300800 */
        /* <DEDUP_REMOVED lines=11> */
[----:B--2---:R0:W-:Y:S04]  /*20370*/  STS.U16 [R15+0x8300], R28 ;  /* 0x0083001c0f007388 */ /* 0x0041e80000000400 */
[----:B------:R1:W-:Y:S04]  /*20380*/  STS.U16 [R15+0x8380], R5 ;  /* 0x008380050f007388 */ /* 0x0003e80000000400 */
[----:B0-----:R-:W2:Y:S01]  /*20390*/  LDL.LU R28, [R1+0x84] ;  /* 0x00008400011c7983 */ /* 0x001ea20000300800 */
[----:B------:R0:W-:Y:S02]  /*203a0*/  STS.U16 [R15+0x8b00], R25 ;  /* 0x008b00190f007388 */ /* 0x0001e40000000400 */
[----:B------:R4:W-:Y:S02]  /*203b0*/  STS.U16 [R15+0x8b80], R2 ;  /* 0x008b80020f007388 */ /* 0x0009e40000000400 */
[----:B---3--:R3:W-:Y:S01]  /*203c0*/  STS.U16 [R15+0x9300], R7 ;  /* 0x009300070f007388 */ /* 0x0087e20000000400 */
[----:B----4-:R4:W-:Y:S01]  /*203d0*/  STS.U16 [R15+0x9380], R8 ;  /* 0x009380080f007388 */ /* 0x0109e20000000400 */
[----:B------:R4:W-:Y:S03]  /*203e0*/  STS.U16 [R15+0x9b00], R9 ;  /* 0x009b00090f007388 */ /* 0x0009e60000000400 */
[----:B-1----:R-:W2:Y:S01]  /*203f0*/  LDL.LU R5, [R1+0x80] ;  /* 0x0000800001057983 */ /* 0x002ea20000300800 */
[----:B0-----:R-:W2:Y:S02]  /*20400*/  LDL.LU R25, [R1+0x2520] ;  /* 0x0025200001197983 */ /* 0x001ea40000300800 */
[----:B------:R-:W2:Y:S01]  /*20410*/  LDL.LU R2, [R1+0x251c] ;  /* 0x00251c0001027983 */ /* 0x000ea20000300800 */
[----:B---3--:R-:W4:Y:S04]  /*20420*/  LDL.LU R7, [R1+0x2518] ;  /* 0x0025180001077983 */ /* 0x008f280000300800 */
[----:B----4-:R-:W4:Y:S01]  /*20430*/  LDL.LU R8, [R1+0x2514] ;  /* 0x0025140001087983 */ /* 0x010f220000300800 */
[----:B------:R-:W2:Y:S03]  /*20440*/  LDL.LU R9, [R1+0x2510] ;  /* 0x0025100001097983 */ /* 0x000ea60000300800 */
[----:B------:R0:W-:Y:S04]  /*20450*/  STS.U16 [R15+0x9b80], R10 ;  /* 0x009b800a0f007388 */ /* 0x0001e80000000400 */
[----:B0-----:R-:W2:Y:S04]  /*20460*/  LDL.LU R10, [R1+0x250c] ;  /* 0x00250c00010a7983 */ /* 0x001ea80000300800 */
[----:B------:R-:W-:Y:S01]  /*20470*/  STS.U16 [R15+0xa300], R11 ;  /* 0x00a3000b0f007388 */ /* 0x000fe20000000400 */
[----:B------:R-:W-:Y:S02]  /*20480*/  STS.U16 [R15+0xa380], R12 ;  /* 0x00a3800c0f007388 */ /* 0x000fe40000000400 */
[----:B------:R-:W-:Y:S02]  /*20490*/  STS.U16 [R15+0xab00], R13 ;  /* 0x00ab000d0f007388 */ /* 0x000fe40000000400 */
[----:B------:R0:W-:Y:S01]  /*204a0*/  STS.U16 [R15+0xab80], R29 ;  /* 0x00ab801d0f007388 */ /* 0x0001e20000000400 */
[----:B------:R-:W-:Y:S01]  /*204b0*/  STS.U16 [R15+0xb300], R3 ;  /* 0x00b300030f007388 */ /* 0x000fe20000000400 */
[----:B------:R1:W-:Y:S03]  /*204c0*/  STS.U16 [R15+0xb380], R4 ;  /* 0x00b380040f007388 */ /* 0x0003e60000000400 */
[----:B0-----:R-:W4:Y:S01]  /*204d0*/  LDL.LU R29, [R1+0x7c] ;  /* 0x00007c00011d7983 */ /* 0x001f220000300800 */
[----:B-1----:R-:W4:Y:S01]  /*204e0*/  LDL.LU R4, [R1+0x78] ;  /* 0x0000780001047983 */ /* 0x002f220000300800 */
[----:B------:R-:W-:-:S02]  /*204f0*/  LOP3.LUT R3, R6, 0x40, RZ, 0x3c, !PT ;  /* 0x0000004006037812 */ /* 0x000fc400078e3cff */
[----:B--2---:R-:W-:Y:S01]  /*20500*/  STS.U16 [R15+0xbb00], R10 ;  /* 0x00bb000a0f007388 */ /* 0x004fe20000000400 */
[----:B------:R0:W-:Y:S02]  /*20510*/  STS.U16 [R15+0xbb80], R9 ;  /* 0x00bb80090f007388 */ /* 0x0001e40000000400 */
[----:B------:R1:W-:Y:S02]  /*20520*/  STS.U16 [R3+0x8400], R24 ;  /* 0x0084001803007388 */ /* 0x0003e40000000400 */
[----:B------:R2:W-:Y:S01]  /*20530*/  STS.U16 [R3+0x8480], R23 ;  /* 0x0084801703007388 */ /* 0x0005e20000000400 */
[----:B------:R4:W-:Y:S01]  /*20540*/  STS.U16 [R3+0x8c00], R21 ;  /* 0x008c001503007388 */ /* 0x0009e20000000400 */
[----:B------:R4:W-:Y:S02]  /*20550*/  STS.U16 [R3+0x8c80], R19 ;  /* 0x008c801303007388 */ /* 0x0009e40000000400 */
[----:B------:R4:W-:Y:S02]  /*20560*/  STS.U16 [R3+0x9400], R17 ;  /* 0x0094001103007388 */ /* 0x0009e40000000400 */
[----:B------:R4:W-:Y:S01]  /*20570*/  STS.U16 [R3+0x9480], R16 ;  /* 0x0094801003007388 */ /* 0x0009e20000000400 */
[----:B0-----:R-:W3:Y:S01]  /*20580*/  LDL.LU R15, [R1+0x74] ;  /* 0x00007400010f7983 */ /* 0x001ee20000300800 */
[----:B-1----:R-:W3:Y:S02]  /*20590*/  LDL.LU R24, [R1+0x6c] ;  /* 0x00006c0001187983 */ /* 0x002ee40000300800 */
[----:B--2---:R-:W2:Y:S01]  /*205a0*/  LDL.LU R23, [R1+0x68] ;  /* 0x0000680001177983 */ /* 0x004ea20000300800 */
[----:B------:R0:W-:Y:S01]  /*205b0*/  STS.U16 [R3+0x9c00], R18 ;  /* 0x009c001203007388 */ /* 0x0001e20000000400 */
[----:B----4-:R-:W4:Y:S02]  /*205c0*/  LDL.LU R21, [R1+0x64] ;  /* 0x0000640001157983 */ /* 0x010f240000300800 */
[----:B------:R1:W-:Y:S02]  /*205d0*/  STS.U16 [R3+0x9c80], R20 ;  /* 0x009c801403007388 */ /* 0x0003e40000000400 */
[----:B------:R-:W4:Y:S01]  /*205e0*/  LDL.LU R19, [R1+0x60] ;  /* 0x0000600001137983 */ /* 0x000f220000300800 */
[----:B------:R1:W-:Y:S04]  /*205f0*/  STS.U16 [R3+0xa400], R22 ;  /* 0x00a4001603007388 */ /* 0x0003e80000000400 */
[----:B------:R-:W4:Y:S01]  /*20600*/  LDL.LU R17, [R1+0x5c] ;  /* 0x00005c0001117983 */ /* 0x000f220000300800 */
[----:B------:R1:W-:Y:S02]  /*20610*/  STS.U16 [R3+0xa480], R26 ;  /* 0x00a4801a03007388 */ /* 0x0003e40000000400 */
[----:B------:R-:W4:Y:S02]  /*20620*/  LDL.LU R16, [R1+0x58] ;  /* 0x0000580001107983 */ /* 0x000f240000300800 */
[----:B------:R-:W-:Y:S01]  /*20630*/  STS.U16 [R3+0xac00], R27 ;  /* 0x00ac001b03007388 */ /* 0x000fe20000000400 */
[----:B------:R-:W-:Y:S04]  /*20640*/  STS.U16 [R3+0xac80], R28 ;  /* 0x00ac801c03007388 */ /* 0x000fe80000000400 */
[----:B0-----:R-:W4:Y:S01]  /*20650*/  LDL.LU R18, [R1+0x54] ;  /* 0x0000540001127983 */ /* 0x001f220000300800 */
[----:B-1----:R-:W4:Y:S03]  /*20660*/  LDL.LU R20, [R1+0x50] ;  /* 0x0000500001147983 */ /* 0x002f260000300800 */
[----:B------:R0:W-:Y:S04]  /*20670*/  STS.U16 [R3+0xb400], R5 ;  /* 0x00b4000503007388 */ /* 0x0001e80000000400 */
[----:B------:R-:W4:Y:S01]  /*20680*/  LDL.LU R22, [R1+0x4c] ;  /* 0x00004c0001167983 */ /* 0x000f220000300800 */
[----:B------:R-:W-:-:S03]  /*20690*/  LOP3.LUT R26, R6, 0x50, RZ, 0x3c, !PT ;  /* 0x00000050061a7812 */ /* 0x000fc600078e3cff */
[----:B0-----:R-:W4:Y:S01]  /*206a0*/  LDL.LU R5, [R1+0x48] ;  /* 0x0000480001057983 */ /* 0x001f220000300800 */
[----:B------:R-:W4:Y:S02]  /*206b0*/  LDL.LU R6, [R1+0x44] ;  /* 0x0000440001067983 */ /* 0x000f240000300800 */
[----:B------:R0:W-:Y:S02]  /*206c0*/  STS.U16 [R3+0xb480], R29 ;  /* 0x00b4801d03007388 */ /* 0x0001e40000000400 */
[----:B------:R-:W4:Y:S01]  /*206d0*/  LDL.LU R27, [R1+0x38] ;  /* 0x00003800011b7983 */ /* 0x000f220000300800 */
[----:B------:R-:W-:Y:S04]  /*206e0*/  STS.U16 [R3+0xbc00], R8 ;  /* 0x00bc000803007388 */ /* 0x000fe80000000400 */
[----:B------:R-:W4:Y:S01]  /*206f0*/  LDL.LU R28, [R1+0x34] ;  /* 0x00003400011c7983 */ /* 0x000f220000300800 */
[----:B------:R1:W-:Y:S02]  /*20700*/  STS.U16 [R3+0xbc80], R7 ;  /* 0x00bc800703007388 */ /* 0x0003e40000000400 */
[----:B------:R1:W-:Y:S01]  /*20710*/  STS.U16 [R26+0x8500], R4 ;  /* 0x008500041a007388 */ /* 0x0003e20000000400 */
[----:B0-----:R-:W4:Y:S04]  /*20720*/  LDL.LU R29, [R1+0x30] ;  /* 0x00003000011d7983 */ /* 0x001f280000300800 */
[----:B-1----:R-:W4:Y:S01]  /*20730*/  LDL.LU R3, [R1+0x2c] ;  /* 0x00002c0001037983 */ /* 0x002f220000300800 */
        /* <DEDUP_REMOVED lines=8> */
[----:B---3--:R0:W-:Y:S01]  /*207c0*/  STS.U16 [R26+0x8580], R15 ;  /* 0x0085800f1a007388 */ /* 0x0081e20000000400 */
[----:B------:R1:W-:Y:S02]  /*207d0*/  STS.U16 [R26+0x8d00], R2 ;  /* 0x008d00021a007388 */ /* 0x0003e40000000400 */
[----:B------:R3:W-:Y:S02]  /*207e0*/  STS.U16 [R26+0x8d80], R24 ;  /* 0x008d80181a007388 */ /* 0x0007e40000000400 */
[----:B--2---:R2:W-:Y:S01]  /*207f0*/  STS.U16 [R26+0x9500], R23 ;  /* 0x009500171a007388 */ /* 0x0045e20000000400 */
[----:B----4-:R2:W-:Y:S01]  /*20800*/  STS.U16 [R26+0x9580], R21 ;  /* 0x009580151a007388 */ /* 0x0105e20000000400 */
[----:B------:R2:W-:Y:S03]  /*20810*/  STS.U16 [R26+0x9d00], R19 ;  /* 0x009d00131a007388 */ /* 0x0005e60000000400 */
[----:B0-----:R-:W4:Y:S01]  /*20820*/  LDL.LU R15, [R1+0x198] ;  /* 0x00019800010f7983 */ /* 0x001f220000300800 */
[----:B-1----:R-:W4:Y:S02]  /*20830*/  LDL.LU R2, [R1+0x194] ;  /* 0x0001940001027983 */ /* 0x002f240000300800 */
[----:B---3--:R-:W3:Y:S02]  /*20840*/  LDL.LU R24, [R1+0x2508] ;  /* 0x0025080001187983 */ /* 0x008ee40000300800 */
[----:B--2---:R-:W2:Y:S01]  /*20850*/  LDL.LU R23, [R1+0x2504] ;  /* 0x0025040001177983 */ /* 0x004ea20000300800 */
        /* <DEDUP_REMOVED lines=11> */
[----:B------:R-:W2:Y:S04]  /*20910*/  LDL.LU R22, [R1+0x24e8] ;  /* 0x0024e80001167983 */ /* 0x000ea80000300800 */
[----:B------:R0:W-:Y:S01]  /*20920*/  STS.U16 [R26+0xb500], R5 ;  /* 0x00b500051a007388 */ /* 0x0001e20000000400 */
[----:B------:R1:W-:Y:S03]  /*20930*/  STS.U16 [R26+0xb580], R6 ;  /* 0x00b580061a007388 */ /* 0x0003e60000000400 */
[----:B0-----:R-:W2:Y:S01]  /*20940*/  LDL.LU R5, [R1+0x24e4] ;  /* 0x0024e40001057983 */ /* 0x001ea20000300800 */
[----:B-1----:R-:W2:Y:S03]  /*20950*/  LDL.LU R6, [R1+0x24e0] ;  /* 0x0024e00001067983 */ /* 0x002ea60000300800 */
[----:B--2---:R0:W-:Y:S01]  /*20960*/  STS.U16 [R26+0xbd00], R6 ;  /* 0x00bd00061a007388 */ /* 0x0041e20000000400 */
[----:B------:R1:W-:Y:S02]  /*20970*/  STS.U16 [R26+0xbd80], R5 ;  /* 0x00bd80051a007388 */ /* 0x0003e40000000400 */
[----:B------:R2:W-:Y:S02]  /*20980*/  STS.U16 [R14+0x8600], R27 ;  /* 0x0086001b0e007388 */ /* 0x0005e40000000400 */
[----:B------:R2:W-:Y:S01]  /*20990*/  STS.U16 [R14+0x8680], R28 ;  /* 0x0086801c0e007388 */ /* 0x0005e20000000400 */
[----:B0-----:R-:W3:Y:S01]  /*209a0*/  LDL.LU R6, [R1+0x20] ;  /* 0x0000200001067983 */ /* 0x001ee20000300800 */
[----:B-1----:R-:W3:Y:S02]  /*209b0*/  LDL.LU R26, [R1+0x24dc] ;  /* 0x0024dc00011a7983 */ /* 0x002ee40000300800 */
[----:B------:R-:W3:Y:S02]  /*209c0*/  LDL.LU R5, [R1+0x24] ;  /* 0x0000240001057983 */ /* 0x000ee40000300800 */
[----:B--2---:R-:W2:Y:S01]  /*209d0*/  LDL.LU R27, [R1+0x24d8] ;  /* 0x0024d800011b7983 */ /* 0x004ea20000300800 */
[----:B------:R-:W2:Y:S04]  /*209e0*/  LDL.LU R28, [R1+0x24d4] ;  /* 0x0024d400011c7983 */ /* 0x000ea80000300800 */
[----:B------:R0:W-:Y:S01]  /*209f0*/  STS.U16 [R14+0x8e00], R29 ;  /* 0x008e001d0e007388 */ /* 0x0001e20000000400 */
[----:B------:R1:W-:Y:S02]  /*20a00*/  STS.U16 [R14+0x8e80], R3 ;  /* 0x008e80030e007388 */ /* 0x0003e40000000400 */
[----:B------:R4:W-:Y:S01]  /*20a10*/  STS.U16 [R14+0x9600], R4 ;  /* 0x009600040e007388 */ /* 0x0009e20000000400 */
[----:B0-----:R-:W2:Y:S01]  /*20a20*/  LDL.LU R29, [R1+0x24d0] ;  /* 0x0024d000011d7983 */ /* 0x001ea20000300800 */
[----:B-1----:R-:W2:Y:S02]  /*20a30*/  LDL.LU R3, [R1+0x24cc] ;  /* 0x0024cc0001037983 */ /* 0x002ea40000300800 */
[----:B----4-:R-:W4:Y:S01]  /*20a40*/  LDL.LU R4, [R1+0x24c8] ;  /* 0x0024c80001047983 */ /* 0x010f220000300800 */
[----:B---3--:R-:W-:Y:S01]  /*20a50*/  STS.U16 [R14+0x9680], R5 ;  /* 0x009680050e007388 */ /* 0x008fe20000000400 */
[----:B------:R-:W-:Y:S02]  /*20a60*/  STS.U16 [R14+0x9e00], R6 ;  /* 0x009e00060e007388 */ /* 0x000fe40000000400 */
[----:B------:R-:W-:Y:S02]  /*20a70*/  STS.U16 [R14+0x9e80], R7 ;  /* 0x009e80070e007388 */ /* 0x000fe40000000400 */
[----:B------:R-:W-:Y:S01]  /*20a80*/  STS.U16 [R14+0xa600], R8 ;  /* 0x00a600080e007388 */ /* 0x000fe20000000400 */
[----:B------:R-:W-:Y:S01]  /*20a90*/  STS.U16 [R14+0xa680], R9 ;  /* 0x00a680090e007388 */ /* 0x000fe20000000400 */
[----:B------:R-:W-:Y:S02]  /*20aa0*/  STS.U16 [R14+0xae00], R10 ;  /* 0x00ae000a0e007388 */ /* 0x000fe40000000400 */
[----:B------:R-:W-:Y:S02]  /*20ab0*/  STS.U16 [R14+0xae80], R11 ;  /* 0x00ae800b0e007388 */ /* 0x000fe40000000400 */
[----:B------:R-:W-:Y:S01]  /*20ac0*/  STS.U16 [R14+0xb600], R12 ;  /* 0x00b6000c0e007388 */ /* 0x000fe20000000400 */
[----:B------:R-:W-:Y:S04]  /*20ad0*/  STS.U16 [R14+0xb680], R13 ;  /* 0x00b6800d0e007388 */ /* 0x000fe80000000400 */
[----:B----4-:R-:W-:Y:S01]  /*20ae0*/  STS.U16 [R14+0xbe00], R4 ;  /* 0x00be00040e007388 */ /* 0x010fe20000000400 */
[----:B--2---:R-:W-:Y:S02]  /*20af0*/  STS.U16 [R14+0xbe80], R3 ;  /* 0x00be80030e007388 */ /* 0x004fe40000000400 */
[----:B------:R0:W-:Y:S02]  /*20b00*/  STS.U16 [R0+0xbf00], R15 ;  /* 0x00bf000f00007388 */ /* 0x0001e40000000400 */
[----:B------:R-:W-:Y:S01]  /*20b10*/  STS.U16 [R0+0xbf80], R2 ;  /* 0x00bf800200007388 */ /* 0x000fe20000000400 */
[----:B------:R1:W-:Y:S01]  /*20b20*/  STS.U16 [R0+0x8700], R29 ;  /* 0x0087001d00007388 */ /* 0x0003e20000000400 */
[----:B------:R-:W-:Y:S02]  /*20b30*/  STS.U16 [R0+0x8780], R28 ;  /* 0x0087801c00007388 */ /* 0x000fe40000000400 */
[----:B------:R-:W-:Y:S02]  /*20b40*/  STS.U16 [R0+0x8f00], R27 ;  /* 0x008f001b00007388 */ /* 0x000fe40000000400 */
[----:B------:R-:W-:Y:S01]  /*20b50*/  STS.U16 [R0+0x8f80], R26 ;  /* 0x008f801a00007388 */ /* 0x000fe20000000400 */
[----:B0-----:R-:W0:Y:S04]  /*20b60*/  S2R R15, SR_TID.X ;  /* 0x00000000000f7919 */ /* 0x001e280000002100 */
[----:B------:R-:W-:Y:S04]  /*20b70*/  STS.U16 [R0+0x9700], R22 ;  /* 0x0097001600007388 */ /* 0x000fe80000000400 */
[----:B------:R-:W2:Y:S01]  /*20b80*/  S2R R14, SR_TID.X ;  /* 0x00000000000e7919 */ /* 0x000ea20000002100 */
        /* <DEDUP_REMOVED lines=9> */
[----:B------:R-:W-:Y:S06]  /*20c20*/  BAR.SYNC.DEFER_BLOCKING 0x0 ;  /* 0x0000000000007b1d */ /* 0x000fec0000010000 */
[----:B-1----:R-:W3:Y:S04]  /*20c30*/  LDL R29, [R1+0x3d0] ;  /* 0x0003d000011d7983 */ /* 0x002ee80000100800 */
[----:B------:R-:W4:Y:S01]  /*20c40*/  LDL R2, [R1+0x3d4] ;  /* 0x0003d40001027983 */ /* 0x000f220000100800 */
[----:B0-----:R-:W-:Y:S01]  /*20c50*/  LOP3.LUT R15, R15, 0x7, RZ, 0xc0, !PT ;  /* 0x000000070f0f7812 */ /* 0x001fe200078ec0ff */
[----:B--2---:R-:W-:-:S04]  /*20c60*/  IMAD.SHL.U32 R14, R14, 0x2, RZ ;  /* 0x000000020e0e7824 */ /* 0x004fc800078e00ff */
[----:B------:R-:W-:-:S05]  /*20c70*/  IMAD R15, R15, 0x110, RZ ;  /* 0x000001100f0f7824 */ /* 0x000fca00078e02ff */
[----:B------:R-:W-:-:S05]  /*20c80*/  LOP3.LUT R3, R15, 0x30, R14, 0x78, !PT ;  /* 0x000000300f037812 */ /* 0x000fca00078e780e */
[----:B------:R-:W0:Y:S04]  /*20c90*/  LDSM.16.M88.4 R8, [R3+0x9000] ;  /* 0x009000000308783b */ /* 0x000e280000000200 */
[----:B------:R-:W1:Y:S04]  /*20ca0*/  LDSM.16.M88.4 R12, [R3+0x8800] ;  /* 0x00880000030c783b */ /* 0x000e680000000200 */
[----:B------:R-:W2:Y:S04]  /*20cb0*/  LDSM.16.M88.4 R24, [R3+0x8000] ;  /* 0x008000000318783b */ /* 0x000ea80000000200 */
[----:B------:R-:W-:Y:S01]  /*20cc0*/  LDSM.16.M88.4 R16, [R3+0xa800] ;  /* 0x00a800000310783b */ /* 0x000fe20000000200 */
[----:B0-----:R-:W-:-:S02]  /*20cd0*/  IMAD.MOV.U32 R21, RZ, RZ, R8 ;  /* 0x000000ffff157224 */ /* 0x001fc400078e0008 */
[----:B------:R-:W-:Y:S01]  /*20ce0*/  IMAD.MOV.U32 R20, RZ, RZ, R9 ;  /* 0x000000ffff147224 */ /* 0x000fe200078e0009 */
[----:B-1----:R-:W-:Y:S01]  /*20cf0*/  STL.64 [R1+0x90], R12 ;  /* 0x0000900c01007387 */ /* 0x002fe20000100a00 */
[----:B------:R-:W-:Y:S02]  /*20d00*/  STL.64 [R1+0x98], R14 ;  /* 0x0000980e01007387 */ /* 0x000fe40000100a00 */
[----:B------:R-:W-:Y:S02]  /*20d10*/  STL.64 [R1+0x80], R8 ;  /* 0x0000800801007387 */ /* 0x000fe40000100a00 */
[----:B------:R-:W-:Y:S01]  /*20d20*/  STL.64 [R1+0x88], R10 ;  /* 0x0000880a01007387 */ /* 0x000fe20000100a00 */
[----:B------:R0:W-:Y:S01]  /*20d30*/  STL.64 [R1+0x24c0], R20 ;  /* 0x0024c01401007387 */ /* 0x0001e20000100a00 */
[----:B------:R-:W-:Y:S02]  /*20d40*/  IMAD.MOV.U32 R0, RZ, RZ, R11 ;  /* 0x000000ffff007224 */ /* 0x000fe400078e000b */
[----:B------:R-:W-:Y:S01]  /*20d50*/  LDSM.16.M88.4 R8, [R3+0x9800] ;  /* 0x009800000308783b */ /* 0x000fe20000000200 */
[----:B------:R-:W-:Y:S04]  /*20d60*/  LDSM.16.M88.4 R12, [R3+0xa000] ;  /* 0x00a00000030c783b */ /* 0x000fe80000000200 */
[----:B0-----:R-:W4:Y:S01]  /*20d70*/  LDL.LU.64 R20, [R1+0x300] ;  /* 0x0003000001147983 */ /* 0x001f220000300a00 */
[----:B------:R-:W4:Y:S02]  /*20d80*/  LDL.LU.64 R22, [R1+0x308] ;  /* 0x0003080001167983 */ /* 0x000f240000300a00 */
[----:B--2---:R-:W-:Y:S02]  /*20d90*/  STL.64 [R1+0xa0], R24 ;  /* 0x0000a01801007387 */ /* 0x004fe40000100a00 */
[----:B------:R-:W-:Y:S01]  /*20da0*/  STL.64 [R1+0xa8], R26 ;  /* 0x0000a81a01007387 */ /* 0x000fe20000100a00 */
[----:B------:R-:W-:Y:S04]  /*20db0*/  STL [R1+0x2468], R0 ;  /* 0x0024680001007387 */ /* 0x000fe80000100800 */
[----:B---3--:R-:W4:Y:S02]  /*20dc0*/  LDSM.16.MT88.4 R4, [R29] ;  /* 0x000000001d04783b */ /* 0x008f240000004200 */
[----:B----4-:R-:W-:Y:S11]  /*20dd0*/  HMMA.16816.F32 R20, R4, R24, R20 ;  /* 0x000000180414723c */ /* 0x010ff60000001814 */
[----:B------:R-:W-:Y:S11]  /*20de0*/  @!UPT UIADD3 URZ, URZ, URZ, URZ ;  /* 0x0000003f3f3ff290 */ /* 0x000ff6000fffe03f */
[----:B------:R-:W-:Y:S01]  /*20df0*/  @!UPT UIADD3 URZ, URZ, URZ, URZ ;  /* 0x0000003f3f3ff290 */ /* 0x000fe2000fffe03f */
[----:B------:R0:W-:Y:S01]  /*20e00*/  STL.64 [R1+0x120], R20 ;  /* 0x0001201401007387 */ /* 0x0001e20000100a00 */
[----:B------:R-:W-:Y:S03]  /*20e10*/  STL.64 [R1+0x128], R22 ;  /* 0x0001281601007387 */ /* 0x000fe60000100a00 */
[----:B0-----:R-:W2:Y:S01]  /*20e20*/  LDL.LU.64 R20, [R1+0x24c0] ;  /* 0x0024c00001147983 */ /* 0x001ea20000300a00 */
[----:B------:R-:W-:Y:S02]  /*20e30*/  STL.64 [R1+0x70], R8 ;  /* 0x0000700801007387 */ /* 0x000fe40000100a00 */
[----:B------:R-:W-:Y:S02]  /*20e40*/  STL.64 [R1+0x78], R10 ;  /* 0x0000780a01007387 */ /* 0x000fe40000100a00 */
[----:B------:R2:W-:Y:S02]  /*20e50*/  STL.64 [R1+0x2488], R8 ;  /* 0x0024880801007387 */ /* 0x0005e40000100a00 */
[----:B--2---:R-:W-:-:S02]  /*20e60*/  IMAD.MOV.U32 R8, RZ, RZ, R21 ;  /* 0x000000ffff087224 */ /* 0x004fc400078e0015 */
[----:B------:R-:W-:-:S05]  /*20e70*/  IMAD.MOV.U32 R9, RZ, RZ, R20 ;  /* 0x000000ffff097224 */ /* 0x000fca00078e0014 */
[----:B------:R-:W-:Y:S01]  /*20e80*/  STL.64 [R1+0x24a0], R8 ;  /* 0x0024a00801007387 */ /* 0x000fe20000100a00 */
[----:B------:R-:W2:Y:S02]  /*20e90*/  LDL.LU.64 R20, [R1+0x2a0] ;  /* 0x0002a00001147983 */ /* 0x000ea40000300a00 */
[----:B------:R-:W3:Y:S02]  /*20ea0*/  LDL.LU.64 R22, [R1+0x2a8] ;  /* 0x0002a80001167983 */ /* 0x000ee40000300a00 */
[----:B---3--:R-:W-:Y:S01]  /*20eb0*/  STL.64 [R1+0x2480], R22 ;  /* 0x0024801601007387 */ /* 0x008fe20000100a00 */
[----:B--2---:R0:W-:Y:S03]  /*20ec0*/  STL.64 [R1+0x2478], R20 ;  /* 0x0024781401007387 */ /* 0x0041e60000100a00 */
[----:B0-----:R-:W2:Y:S01]  /*20ed0*/  LDL.LU.64 R20, [R1+0x330] ;  /* 0x0003300001147983 */ /* 0x001ea20000300a00 */
[----:B------:R-:W3:Y:S03]  /*20ee0*/  LDL.LU.64 R22, [R1+0x338] ;  /* 0x0003380001167983 */ /* 0x000ee60000300a00 */
[----:B---3--:R-:W-:Y:S01]  /*20ef0*/  STL.64 [R1+0x2498], R22 ;  /* 0x0024981601007387 */ /* 0x008fe20000100a00 */
[----:B--2---:R0:W-:Y:S03]  /*20f00*/  STL.64 [R1+0x2490], R20 ;  /* 0x0024901401007387 */ /* 0x0041e60000100a00 */
[----:B0-----:R-:W2:Y:S01]  /*20f10*/  LDL.LU.64 R20, [R1+0x340] ;  /* 0x0003400001147983 */ /* 0x001ea20000300a00 */
[----:B------:R-:W3:Y:S03]  /*20f20*/  LDL.LU.64 R22, [R1+0x348] ;  /* 0x0003480001167983 */ /* 0x000ee60000300a00 */
[----:B------:R-:W0:Y:S04]  /*20f30*/  S2R R27, SR_TID.X ;  /* 0x00000000001b7919 */ /* 0x000e280000002100 */
[----:B------:R-:W1:Y:S01]  /*20f40*/  S2R R26, SR_TID.X ;  /* 0x00000000001a7919 */ /* 0x000e620000002100 */
[----:B------:R-:W-:-:S02]  /*20f50*/  IMAD.MOV.U32 R28, RZ, RZ, R24 ;  /* 0x000000ffff1c7224 */ /* 0x000fc400078e0018 */
[----:B------:R-:W-:Y:S01]  /*20f60*/  IMAD.MOV.U32 R3, RZ, RZ, R25 ;  /* 0x000000ffff037224 */ /* 0x000fe200078e0019 */
[----:B---3--:R-:W-:Y:S01]  /*20f70*/  STL.64 [R1+0x24b0], R22 ;  /* 0x0024b01601007387 */ /* 0x008fe20000100a00 */
[----:B--2---:R2:W-:Y:S03]  /*20f80*/  STL.64 [R1+0x24a8], R20 ;  /* 0x0024a81401007387 */ /* 0x0045e60000100a00 */
[----:B--2---:R-:W2:Y:S01]  /*20f90*/  LDL.64 R20, [R1+0x90] ;  /* 0x0000900001147983 */ /* 0x004ea20000100a00 */
[----:B------:R-:W-:Y:S02]  /*20fa0*/  STL.64 [R1+0x60], R12 ;  /* 0x0000600c01007387 */ /* 0x000fe40000100a00 */
[----:B------:R-:W-:Y:S02]  /*20fb0*/  STL.64 [R1+0x68], R14 ;  /* 0x0000680e01007387 */ /* 0x000fe40000100a00 */
[----:B------:R3:W-:Y:S02]  /*20fc0*/  STL.64 [R1+0x24b8], R12 ;  /* 0x0024b80c01007387 */ /* 0x0007e40000100a00 */
[----:B---3--:R-:W2:Y:S01]  /*20fd0*/  LDL.LU.64 R12, [R1+0x2f0] ;  /* 0x0002f000010c7983 */ /* 0x008ea20000300a00 */
[----:B------:R-:W2:Y:S01]  /*20fe0*/  LDL.LU.64 R14, [R1+0x2f8] ;  /* 0x0002f800010e7983 */ /* 0x000ea20000300a00 */
[----:B0-----:R-:W-:Y:S01]  /*20ff0*/  LOP3.LUT R27, R27, 0x7, RZ, 0xc0, !PT ;  /* 0x000000071b1b7812 */ /* 0x001fe200078ec0ff */
[----:B-1----:R-:W-:-:S04]  /*21000*/  IMAD.SHL.U32 R26, R26, 0x2, RZ ;  /* 0x000000021a1a7824 */ /* 0x002fc800078e00ff */
[----:B------:R-:W-:-:S05]  /*21010*/  IMAD R27, R27, 0x110, RZ ;  /* 0x000001101b1b7824 */ /* 0x000fca00078e02ff */
[----:B------:R-:W-:-:S05]  /*21020*/  LOP3.LUT R11, R27, 0x30, R26, 0x78, !PT ;  /* 0x000000301b0b7812 */ /* 0x000fca00078e781a */
[----:B------:R-:W-:Y:S02]  /*21030*/  LDSM.16.M88.4 R24, [R11+0xb000] ;  /* 0x00b000000b18783b */ /* 0x000fe40000000200 */
[----:B------:R-:W0:Y:S02]  /*21040*/  LDSM.16.M88.4 R8, [R11+0xb800] ;  /* 0x00b800000b08783b */ /* 0x000e240000000200 */
[----:B------:R-:W-:Y:S02]  /*21050*/  STL.64 [R1+0x50], R16 ;  /* 0x0000501001007387 */ /* 0x000fe40000100a00 */
[----:B------:R0:W-:Y:S02]  /*21060*/  STL.64 [R1+0x58], R18 ;  /* 0x0000581201007387 */ /* 0x0001e40000100a00 */
[----:B0-----:R-:W-:Y:S02]  /*21070*/  IMAD.MOV.U32 R19, RZ, RZ, R8 ;  /* 0x000000ffff137224 */ /* 0x001fe400078e0008 */
[----:B------:R-:W-:Y:S01]  /*21080*/  IMAD.MOV.U32 R18, RZ, RZ, R9 ;  /* 0x000000ffff127224 */ /* 0x000fe200078e0009 */
[C---:B--2---:R-:W-:Y:S01]  /*21090*/  HMMA.16816.F32 R12, R4.reuse, R20, R12 ;  /* 0x00000014040c723c */ /* 0x044fe2000000180c */
[----:B------:R-:W-:Y:S11]  /*210a0*/  IMAD.MOV.U32 R0, RZ, RZ, R21 ;  /* 0x000000ffff007224 */ /* 0x000ff600078e0015 */
[----:B------:R-:W-:Y:S11]  /*210b0*/  @!UPT UIADD3 URZ, URZ, URZ, URZ ;  /* 0x0000003f3f3ff290 */ /* 0x000ff6000fffe03f */
[----:B------:R0:W-:Y:S01]  /*210c0*/  STL.64 [R1+0x110], R12 ;  /* 0x0001100c01007387 */ /* 0x0001e20000100a00 */
[----:B------:R-:W-:Y:S03]  /*210d0*/  STL.64 [R1+0x118], R14 ;  /* 0x0001180e01007387 */ /* 0x000fe60000100a00 */
[----:B0-----:R-:W2:Y:S01]  /*210e0*/  LDL.LU.64 R12, [R1+0x24b8] ;  /* 0x0024b800010c7983 */ /* 0x001ea20000300a00 */
[----:B------:R-:W3:Y:S02]  /*210f0*/  LDL.LU.64 R22, [R1+0x24b0] ;  /* 0x0024b00001167983 */ /* 0x000ee40000300a00 */
[----:B------:R-:W3:Y:S02]  /*21100*/  LDL.LU.64 R20, [R1+0x24a8] ;  /* 0x0024a80001147983 */ /* 0x000ee40000300a00 */
[----:B------:R0:W-:Y:S01]  /*21110*/  STL.64 [R1+0x30], R8 ;  /* 0x0000300801007387 */ /* 0x0001e20000100a00 */
[----:B------:R3:W-:Y:S04]  /*21120*/  STL.64 [R1+0x38], R10 ;  /* 0x0000380a01007387 */ /* 0x0007e80000100a00 */
[----:B0-----:R-:W3:Y:S02]  /*21130*/  LDL.LU.64 R8, [R1+0x24a0] ;  /* 0x0024a00001087983 */ /* 0x001ee40000300a00 */
[C---:B---3--:R-:W-:Y:S02]  /*21140*/  HMMA.16816.F32 R8, R4.reuse, R8, R20 ;  /* 0x000000080408723c */ /* 0x048fe40000001814 */
[----:B------:R-:W3:Y:S01]  /*21150*/  LDL.LU.64 R22, [R1+0x2498] ;  /* 0x0024980001167983 */ /* 0x000ee20000300a00 */
[----:B------:R-:W3:Y:S11]  /*21160*/  LDL.LU.64 R20, [R1+0x2490] ;  /* 0x0024900001147983 */ /* 0x000ef60000300a00 */
[----:B------:R-:W-:Y:S09]  /*21170*/  @!UPT UIADD3 URZ, URZ, URZ, URZ ;  /* 0x0000003f3f3ff290 */ /* 0x000ff2000fffe03f */
[----:B------:R0:W-:Y:S01]  /*21180*/  STL.64 [R1+0x100], R8 ;  /* 0x0001000801007387 */ /* 0x0001e20000100a00 */
[----:B------:R-:W-:Y:S03]  /*21190*/  STL.64 [R1+0x108], R10 ;  /* 0x0001080a01007387 */ /* 0x000fe60000100a00 */
[----:B0-----:R-:W3:Y:S01]  /*211a0*/  LDL.LU.64 R8, [R1+0x2488] ;  /* 0x0024880001087983 */ /* 0x001ee20000300a00 */
[----:B------:R-:W-:Y:S02]  /*211b0*/  STL.64 [R1+0x40], R24 ;  /* 0x0000401801007387 */ /* 0x000fe40000100a00 */
[----:B------:R-:W-:Y:S02]  /*211c0*/  STL.64 [R1+0x48], R26 ;  /* 0x0000481a01007387 */ /* 0x000fe40000100a00 */
[----:B------:R0:W-:Y:S02]  /*211d0*/  STL.64 [R1+0x2470], R24 ;  /* 0x0024701801007387 */ /* 0x0001e40000100a00 */
[----:B0-----:R-:W4:Y:S01]  /*211e0*/  LDL.LU.64 R24, [R1+0x290] ;  /* 0x0002900001187983 */ /* 0x001f220000300a00 */
[----:B------:R-:W4:Y:S01]  /*211f0*/  LDL.LU.64 R26, [R1+0x298] ;  /* 0x00029800011a7983 */ /* 0x000f220000300a00 */
[C---:B---3--:R-:W-:Y:S02]  /*21200*/  HMMA.16816.F32 R8, R4.reuse, R8, R20 ;  /* 0x000000080408723c */ /* 0x048fe40000001814 */
[----:B------:R-:W2:Y:S01]  /*21210*/  LDL.LU.64 R22, [R1+0x2480] ;  /* 0x0024800001167983 */ /* 0x000ea20000300a00 */
[----:B------:R-:W2:Y:S11]  /*21220*/  LDL.LU.64 R20, [R1+0x2478] ;  /* 0x0024780001147983 */ /* 0x000eb60000300a00 */
[----:B------:R-:W-:Y:S09]  /*21230*/  @!UPT UIADD3 URZ, URZ, URZ, URZ ;  /* 0x0000003f3f3ff290 */ /* 0x000ff2000fffe03f */
[----:B------:R-:W-:Y:S01]  /*21240*/  STL.64 [R1+0xf0], R8 ;  /* 0x0000f00801007387 */ /* 0x000fe20000100a00 */
[----:B------:R-:W-:Y:S01]  /*21250*/  STL.64 [R1+0xf8], R10 ;  /* 0x0000f80a01007387 */ /* 0x000fe20000100a00 */
[C---:B----4-:R-:W-:Y:S01]  /*21260*/  HMMA.16816.F32 R24, R4.reuse, R16, R24 ;  /* 0x000000100418723c */ /* 0x050fe20000001818 */
[----:B------:R-:W-:Y:S07]  /*21270*/  LDSM.16.MT88.4 R8, [R2] ;  /* 0x000000000208783b */ /* 0x000fee0000004200 */
[----:B--2---:R-:W-:Y:S11]  /*21280*/  HMMA.16816.F32 R20, R4, R12, R20 ;  /* 0x0000000c0414723c */ /* 0x004ff60000001814 */
[----:B------:R-:W-:Y:S11]  /*21290*/  @!UPT UIADD3 URZ, URZ, URZ, URZ ;  /* 0x0000003f3f3ff290 */ /* 0x000ff6000fffe03f */
[----:B------:R-:W-:Y:S01]  /*212a0*/  @!UPT UIADD3 URZ, URZ, URZ, URZ ;  /* 0x0000003f3f3ff290 */ /* 0x000fe2000fffe03f */
[----:B------:R0:W-:Y:S02]  /*212b0*/  STL.64 [R1+0xe0], R20 ;  /* 0x0000e01401007387 */ /* 0x0001e40000100a00 */
[----:B0-----:R-:W-:Y:S02]  /*212c0*/  IMAD.MOV.U32 R21, RZ, RZ, R12 ;  /* 0x000000ffff157224 */ /* 0x001fe400078e000c */
[----:B------:R-:W-:Y:S02]  /*212d0*/  IMAD.MOV.U32 R20, RZ, RZ, R13 ;  /* 0x000000ffff147224 */ /* 0x000fe400078e000d */
[----:B------:R-:W0:Y:S04]  /*212e0*/  LDSM.16.MT88.4 R12, [R29+0x80] ;  /* 0x000080001d0c783b */ /* 0x000e280000004200 */
[----:B------:R-:W-:Y:S04]  /*212f0*/  STL.64 [R1+0xe8], R22 ;  /* 0x0000e81601007387 */ /* 0x000fe80000100a00 */
[----:B0-----:R0:W-:Y:S01]  /*21300*/  STL.64 [R1+0x23d0], R14 ;  /* 0x0023d00e01007387 */ /* 0x0011e20000100a00 */
[----:B------:R1:W-:Y:S02]  /*21310*/  STL.64 [R1+0x23c8], R12 ;  /* 0x0023c80c01007387 */ /* 0x0003e40000100a00 */
[----:B0-----:R-:W-:-:S02]  /*21320*/  IMAD.MOV.U32 R15, RZ, RZ, R16 ;  /* 0x000000ffff0f7224 */ /* 0x001fc400078e0010 */
[----:B-1----:R-:W-:Y:S02]  /*21330*/  IMAD.MOV.U32 R12, RZ, RZ, R19 ;  /* 0x000000ffff0c7224 */ /* 0x002fe400078e0013 */
[----:B------:R-:W-:Y:S02]  /*21340*/  IMAD.MOV.U32 R13, RZ, RZ, R18 ;  /* 0x000000ffff0d7224 */ /* 0x000fe400078e0012 */
[----:B------:R-:W-:Y:S02]  /*21350*/  IMAD.MOV.U32 R14, RZ, RZ, R17 ;  /* 0x000000ffff0e7224 */ /* 0x000fe400078e0011 */
[----:B------:R-:W0:Y:S04]  /*21360*/  LDSM.16.MT88.4 R16, [R2+0x80] ;  /* 0x000080000210783b */ /* 0x000e280000004200 */
[----:B------:R1:W-:Y:S01]  /*21370*/  STL.64 [R1+0xd0], R24 ;  /* 0x0000d01801007387 */ /* 0x0003e20000100a00 */
[----:B------:R-:W-:Y:S03]  /*21380*/  STL.64 [R1+0xd8], R26 ;  /* 0x0000d81a01007387 */ /* 0x000fe60000100a00 */
[----:B-1----:R-:W2:Y:S04]  /*21390*/  LDL.LU.64 R24, [R1+0x2470] ;  /* 0x0024700001187983 */ /* 0x002ea80000300a00 */
[----:B0-----:R-:W-:Y:S01]  /*213a0*/  STL [R1+0x2380], R19 ;  /* 0x0023801301007387 */ /* 0x001fe20000100800 */
[----:B------:R-:W-:Y:S02]  /*213b0*/  STL [R1+0x23e0], R18 ;  /* 0x0023e01201007387 */ /* 0x000fe40000100800 */
[----:B------:R0:W-:Y:S02]  /*213c0*/  STL.64 [R1+0x23d8], R16 ;  /* 0x0023d81001007387 */ /* 0x0001e40000100a00 */
[----:B0-----:R-:W2:Y:S01]  /*213d0*/  LDL.LU.64 R16, [R1+0x2c0] ;  /* 0x0002c00001107983 */ /* 0x001ea20000300a00 */
[----:B------:R-:W2:Y:S02]  /*213e0*/  LDL.LU.64 R18, [R1+0x2c8] ;  /* 0x0002c80001127983 */ /* 0x000ea40000300a00 */
[----:B------:R-:W-:Y:S01]  /*213f0*/  STL [R1+0x2260], R2 ;  /* 0x0022600201007387 */ /* 0x000fe20000100800 */
[----:B--2---:R-:W-:Y:S11]  /*21400*/  HMMA.16816.F32 R16, R4, R24, R16 ;  /* 0x000000180410723c */ /* 0x004ff60000001810 */
[----:B------:R-:W-:Y:S11]  /*21410*/  @!UPT UIADD3 URZ, URZ, URZ, URZ ;  /* 0x0000003f3f3ff290 */ /* 0x000ff6000fffe03f */
[----:B------:R-:W-:Y:S01]  /*21420*/  @!UPT UIADD3 URZ, URZ, URZ, URZ ;  /* 0x0000003f3f3ff290 */ /* 0x000fe2000fffe03f */
[----:B------:R0:W-:Y:S01]  /*21430*/  STL.64 [R1+0xc0], R16 ;  /* 0x0000c01001007387 */ /* 0x0001e20000100a00 */
[----:B------:R1:W-:Y:S03]  /*21440*/  STL.64 [R1+0xc8], R18 ;  /* 0x0000c81201007387 */ /* 0x0003e60000100a00 */
[----:B0-----:R-:W2:Y:S01]  /*21450*/  LDL.LU.64 R16, [R1+0x2b0] ;  /* 0x0002b00001107983 */ /* 0x001ea20000300a00 */
[----:B-1----:R-:W2:Y:S02]  /*21460*/  LDL.LU.64 R18, [R1+0x2b8] ;  /* 0x0002b80001127983 */ /* 0x002ea40000300a00 */
[----:B------:R0:W-:Y:S02]  /*21470*/  STL.64 [R1+0x23e8], R24 ;  /* 0x0023e81801007387 */ /* 0x0001e40000100a00 */
[----:B0-----:R-:W-:Y:S02]  /*21480*/  IMAD.MOV.U32 R24, RZ, RZ, R15 ;  /* 0x000000ffff187224 */ /* 0x001fe400078e000f */
[----:B------:R-:W-:-:S05]  /*21490*/  IMAD.MOV.U32 R25, RZ, RZ, R14 ;  /* 0x000000ffff197224 */ /* 0x000fca00078e000e */
[----:B------:R0:W-:Y:S02]  /*214a0*/  STL.64 [R1+0x2400], R24 ;  /* 0x0024001801007387 */ /* 0x0001e40000100a00 */
[----:B0-----:R-:W-:Y:S02]  /*214b0*/  IMAD.MOV.U32 R24, RZ, RZ, R21 ;  /* 0x000000ffff187224 */ /* 0x001fe400078e0015 */
[----:B------:R-:W-:Y:S02]  /*214c0*/  IMAD.MOV.U32 R25, RZ, RZ, R20 ;  /* 0x000000ffff197224 */ /* 0x000fe400078e0014 */
[----:B------:R-:W0:Y:S04]  /*214d0*/  LDSM.16.MT88.4 R20, [R29+0x1000] ;  /* 0x001000001d14783b */ /* 0x000e280000004200 */
[----:B------:R-:W-:Y:S04]  /*214e0*/  STL.64 [R1+0x2418], R24 ;  /* 0x0024181801007387 */ /* 0x000fe80000100a00 */
[----:B0-----:R-:W-:Y:S01]  /*214f0*/  STL.64 [R1+0x22d8], R22 ;  /* 0x0022d81601007387 */ /* 0x001fe20000100a00 */
[----:B------:R0:W-:Y:S03]  /*21500*/  STL.64 [R1+0x22d0], R20 ;  /* 0x0022d01401007387 */ /* 0x0001e60000100a00 */
[----:B0-----:R-:W3:Y:S04]  /*21510*/  LDL.LU.64 R20, [R1+0x70] ;  /* 0x0000700001147983 */ /* 0x001ee80000300a00 */
[----:B---3--:R0:W-:Y:S04]  /*21520*/  STL.64 [R1+0x2420], R20 ;  /* 0x0024201401007387 */ /* 0x0081e80000100a00 */
[----:B0-----:R-:W3:Y:S04]  /*21530*/  LDL R20, [R1+0x80] ;  /* 0x0000800001147983 */ /* 0x001ee80000100800 */
[----:B------:R-:W3:Y:S04]  /*21540*/  LDL R21, [R1+0x84] ;  /* 0x0000840001157983 */ /* 0x000ee80000100800 */
[----:B---3--:R0:W-:Y:S04]  /*21550*/  STL.64 [R1+0x2438], R20 ;  /* 0x0024381401007387 */ /* 0x0081e80000100a00 */
[----:B0-----:R-:W3:Y:S01]  /*21560*/  LDL R20, [R1+0x90] ;  /* 0x0000900001147983 */ /* 0x001ee20000100800 */
[----:B------:R-:W-:-:S02]  /*21570*/  IMAD.MOV.U32 R21, RZ, RZ, R0 ;  /* 0x000000ffff157224 */ /* 0x000fc400078e0000 */
[----:B------:R-:W4:Y:S01]  /*21580*/  LDL.LU R0, [R1+0x2468] ;  /* 0x0024680001007983 */ /* 0x000f220000300800 */
[----:B--2---:R-:W-:Y:S02]  /*21590*/  HMMA.16816.F32 R4, R4, R12, R16 ;  /* 0x0000000c0404723c */ /* 0x004fe40000001810 */
[----:B---3--:R-:W-:Y:S01]  /*215a0*/  STL.64 [R1+0x2450], R20 ;  /* 0x0024501401007387 */ /* 0x008fe20000100a00 */
[----:B------:R-:W2:Y:S02]  /*215b0*/  LDL.LU.64 R24, [R1+0x1e0] ;  /* 0x0001e00001187983 */ /* 0x000ea40000300a00 */
[----:B------:R-:W3:Y:S11]  /*215c0*/  LDL.LU.64 R26, [R1+0x1e8] ;  /* 0x0001e800011a7983 */ /* 0x000ef60000300a00 */
[----:B------:R-:W-:Y:S07]  /*215d0*/  @!UPT UIADD3 URZ, URZ, URZ, URZ ;  /* 0x0000003f3f3ff290 */ /* 0x000fee000fffe03f */
[----:B------:R-:W-:Y:S01]  /*215e0*/  STL.64 [R1+0xb0], R4 ;  /* 0x0000b00401007387 */ /* 0x000fe20000100a00 */
[----:B------:R-:W-:Y:S02]  /*215f0*/  STL.64 [R1+0xb8], R6 ;  /* 0x0000b80601007387 */ /* 0x000fe40000100a00 */
[----:B------:R-:W0:Y:S02]  /*21600*/  LDSM.16.MT88.4 R4, [R29+0x1080] ;  /* 0x001080001d04783b */ /* 0x000e240000004200 */
[----:B---3--:R-:W-:Y:S02]  /*21610*/  STL.64 [R1+0x2430], R26 ;  /* 0x0024301a01007387 */ /* 0x008fe40000100a00 */
[----:B--2---:R1:W-:Y:S02]  /*21620*/  STL.64 [R1+0x2428], R24 ;  /* 0x0024281801007387 */ /* 0x0043e40000100a00 */
[----:B-1----:R-:W2:Y:S01]  /*21630*/  LDL.LU.64 R24, [R1+0x1f0] ;  /* 0x0001f00001187983 */ /* 0x002ea20000300a00 */
[----:B------:R-:W3:Y:S03]  /*21640*/  LDL.LU.64 R26, [R1+0x1f8] ;  /* 0x0001f800011a7983 */ /* 0x000ee60000300a00 */
[----:B---3--:R-:W-:Y:S01]  /*21650*/  STL.64 [R1+0x2448], R26 ;  /* 0x0024481a01007387 */ /* 0x008fe20000100a00 */
[----:B--2---:R1:W-:Y:S03]  /*21660*/  STL.64 [R1+0x2440], R24 ;  /* 0x0024401801007387 */ /* 0x0043e60000100a00 */
[----:B-1----:R-:W2:Y:S01]  /*21670*/  LDL.LU.64 R24, [R1+0x200] ;  /* 0x0002000001187983 */ /* 0x002ea20000300a00 */
[----:B------:R-:W3:Y:S03]  /*21680*/  LDL.LU.64 R26, [R1+0x208] ;  /* 0x00020800011a7983 */ /* 0x000ee60000300a00 */
[----:B---3--:R-:W-:Y:S01]  /*21690*/  STL.64 [R1+0x2460], R26 ;  /* 0x0024601a01007387 */ /* 0x008fe20000100a00 */
[----:B--2---:R1:W-:Y:S03]  /*216a0*/  STL.64 [R1+0x2458], R24 ;  /* 0x0024581801007387 */ /* 0x0043e60000100a00 */
[----:B-1----:R-:W2:Y:S01]  /*216b0*/  LDL.LU.64 R24, [R1+0x210] ;  /* 0x0002100001187983 */ /* 0x002ea20000300a00 */
[----:B------:R-:W2:Y:S02]  /*216c0*/  LDL.LU.64 R26, [R1+0x218] ;  /* 0x00021800011a7983 */ /* 0x000ea40000300a00 */
[----:B------:R-:W3:Y:S02]  /*216d0*/  LDL.LU.64 R16, [R1+0x1d0] ;  /* 0x0001d00001107983 */ /* 0x000ee40000300a00 */
[----:B------:R-:W2:Y:S02]  /*216e0*/  LDL.LU.64 R18, [R1+0x1d8] ;  /* 0x0001d80001127983 */ /* 0x000ea40000300a00 */
[----:B------:R-:W-:-:S02]  /*216f0*/  IMAD.MOV.U32 R20, RZ, RZ, R28 ;  /* 0x000000ffff147224 */ /* 0x000fc400078e001c */
[----:B------:R-:W-:Y:S01]  /*21700*/  IMAD.MOV.U32 R21, RZ, RZ, R3 ;  /* 0x000000ffff157224 */ /* 0x000fe200078e0003 */
[----:B--2---:R-:W-:Y:S01]  /*21710*/  STL.64 [R1+0x23f8], R18 ;  /* 0x0023f81201007387 */ /* 0x004fe20000100a00 */
[----:B---3--:R1:W-:Y:S03]  /*21720*/  STL.64 [R1+0x23f0], R16 ;  /* 0x0023f01001007387 */ /* 0x0083e60000100a00 */
[----:B-1----:R-:W2:Y:S01]  /*21730*/  LDL.LU.64 R16, [R1+0x1b0] ;  /* 0x0001b00001107983 */ /* 0x002ea20000300a00 */
[----:B------:R-:W3:Y:S01]  /*21740*/  LDL.LU.64 R18, [R1+0x1b8] ;  /* 0x0001b80001127983 */ /* 0x000ee20000300a00 */
[C---:B------:R-:W-:Y:S02]  /*21750*/  HMMA.16816.F32 R20, R8.reuse, R20, R24 ;  /* 0x000000140814723c */ /* 0x040fe40000001818 */
[----:B---3--:R-:W-:Y:S01]  /*21760*/  STL.64 [R1+0x2410], R18 ;  /* 0x0024101201007387 */ /* 0x008fe20000100a00 */
[----:B--2---:R1:W-:Y:S03]  /*21770*/  STL.64 [R1+0x2408], R16 ;  /* 0x0024081001007387 */ /* 0x0043e60000100a00 */
[----:B-1----:R-:W2:Y:S01]  /*21780*/  LDL.LU.64 R16, [R1+0x1a0] ;  /* 0x0001a00001107983 */ /* 0x002ea20000300a00 */
[----:B------:R-:W2:Y:S02]  /*21790*/  LDL.LU.64 R18, [R1+0x1a8] ;  /* 0x0001a80001127983 */ /* 0x000ea40000300a00 */
[----:B------:R-:W3:Y:S02]  /*217a0*/  LDL.LU.64 R12, [R1+0x1c0] ;  /* 0x0001c000010c7983 */ /* 0x000ee40000300a00 */
[----:B------:R-:W3:Y:S01]  /*217b0*/  LDL.LU.64 R14, [R1+0x1c8] ;  /* 0x0001c800010e7983 */ /* 0x000ee20000300a00 */
[----:B0-----:R-:W-:Y:S01]  /*217c0*/  STL.64 [R1+0x2270], R6 ;  /* 0x0022700601007387 */ /* 0x001fe20000100a00 */
[----:B------:R0:W-:Y:S03]  /*217d0*/  STL.64 [R1+0x2268], R4 ;  /* 0x0022680401007387 */ /* 0x0001e60000100a00 */
[----:B0-----:R-:W3:Y:S01]  /*217e0*/  LDL.LU.64 R4, [R1+0x30] ;  /* 0x0000300001047983 */ /* 0x001ee20000300a00 */
[----:B------:R-:W2:Y:S02]  /*217f0*/  LDL.LU.64 R6, [R1+0x38] ;  /* 0x0000380001067983 */ /* 0x000ea40000300a00 */
[----:B------:R-:W-:Y:S02]  /*21800*/  STL [R1+0x2218], R29 ;  /* 0x0022181d01007387 */ /* 0x000fe40000100800 */
[----:B------:R-:W2:Y:S01]  /*21810*/  LDL.LU.64 R26, [R1+0x2460] ;  /* 0x00246000011a7983 */ /* 0x000ea20000300a00 */
[----:B------:R-:W2:Y:S01]  /*21820*/  LDL.LU.64 R24, [R1+0x2458] ;  /* 0x0024580001187983 */ /* 0x000ea20000300a00 */
[----:B------:R0:W-:Y:S02]  /*21830*/  STL.64 [R1+0x160], R20 ;  /* 0x0001601401007387 */ /* 0x0001e40000100a00 */
[----:B------:R2:W-:Y:S01]  /*21840*/  STL.64 [R1+0x168], R22 ;  /* 0x0001681601007387 */ /* 0x0005e20000100a00 */
[----:B0-----:R-:W2:Y:S02]  /*21850*/  LDL.LU.64 R20, [R1+0x2450] ;  /* 0x0024500001147983 */ /* 0x001ea40000300a00 */
[C---:B--2---:R-:W-:Y:S02]  /*21860*/  HMMA.16816.F32 R20, R8.reuse, R20, R24 ;  /* 0x000000140814723c */ /* 0x044fe40000001818 */
[----:B------:R-:W2:Y:S01]  /*21870*/  LDL.LU.64 R26, [R1+0x2448] ;  /* 0x00244800011a7983 */ /* 0x000ea20000300a00 */
[----:B------:R-:W2:Y:S11]  /*21880*/  LDL.LU.64 R24, [R1+0x2440] ;  /* 0x0024400001187983 */ /* 0x000eb60000300a00 */
[----:B------:R-:W-:Y:S09]  /*21890*/  @!UPT UIADD3 URZ, URZ, URZ, URZ ;  /* 0x0000003f3f3ff290 */ /* 0x000ff2000fffe03f */
[----:B------:R0:W-:Y:S01]  /*218a0*/  STL.64 [R1+0x170], R20 ;  /* 0x0001701401007387 */ /* 0x0001e20000100a00 */
[----:B------:R2:W-:Y:S03]  /*218b0*/  STL.64 [R1+0x178], R22 ;  /* 0x0001781601007387 */ /* 0x0005e60000100a00 */
[----:B0-----:R-:W2:Y:S02]  /*218c0*/  LDL.LU.64 R20, [R1+0x2438] ;  /* 0x0024380001147983 */ /* 0x001ea40000300a00 */
[C---:B--2---:R-:W-:Y:S02]  /*218d0*/  HMMA.16816.F32 R20, R8.reuse, R20, R24 ;  /* 0x000000140814723c */ /* 0x044fe40000001818 */
[----:B------:R-:W2:Y:S01]  /*218e0*/  LDL.LU.64 R26, [R1+0x2430] ;  /* 0x00243000011a7983 */ /* 0x000ea20000300a00 */
[----:B------:R-:W2:Y:S11]  /*218f0*/  LDL.LU.64 R24, [R1+0x2428] ;  /* 0x0024280001187983 */ /* 0x000eb60000300a00 */
[----:B------:R-:W-:Y:S09]  /*21900*/  @!UPT UIADD3 URZ, URZ, URZ, URZ ;  /* 0x0000003f3f3ff290 */ /* 0x000ff2000fffe03f */
[----:B------:R0:W-:Y:S01]  /*21910*/  STL.64 [R1+0x180], R20 ;  /* 0x0001801401007387 */ /* 0x0001e20000100a00 */
[----:B------:R-:W-:Y:S03]  /*21920*/  STL.64 [R1+0x188], R22 ;  /* 0x0001881601007387 */ /* 0x000fe60000100a00 */
[----:B0-----:R-:W2:Y:S02]  /*21930*/  LDL.LU.64 R20, [R1+0x2420] ;  /* 0x0024200001147983 */ /* 0x001ea40000300a00 */
[C---:B--2---:R-:W-:Y:S11]  /*21940*/  HMMA.16816.F32 R24, R8.reuse, R20, R24 ;  /* 0x000000140818723c */ /* 0x044ff60000001818 */
[----:B------:R-:W-:Y:S11]  /*21950*/  @!UPT UIADD3 URZ, URZ, URZ, URZ ;  /* 0x0000003f3f3ff290 */ /* 0x000ff6000fffe03f */
[----:B------:R-:W-:Y:S01]  /*21960*/  @!UPT UIADD3 URZ, URZ, URZ, URZ ;  /* 0x0000003f3f3ff290 */ /* 0x000fe2000fffe03f */
[----:B------:R0:W-:Y:S01]  /*21970*/  STL.64 [R1+0x190], R24 ;  /* 0x0001901801007387 */ /* 0x0001e20000100a00 */
[----:B------:R-:W-:Y:S03]  /*21980*/  STL.64 [R1+0x198], R26 ;  /* 0x0001981a01007387 */ /* 0x000fe60000100a00 */
[----:B0-----:R-:W2:Y:S01]  /*21990*/  LDL.LU.64 R24, [R1+0x2418] ;  /* 0x0024180001187983 */ /* 0x001ea20000300a00 */
[----:B------:R0:W-:Y:S03]  /*219a0*/  STL.64 [R1+0x23b8], R20 ;  /* 0x0023b81401007387 */ /* 0x0001e60000100a00 */
[----:B0-----:R-:W3:Y:S01]  /*219b0*/  LDL.LU.64 R20, [R1+0x90] ;  /* 0x0000900001147983 */ /* 0x001ee20000300a00 */
[C---:B--2---:R-:W-:Y:S03]  /*219c0*/  HMMA.16816.F32 R24, R8.reuse, R24, R16 ;  /* 0x000000180818723c */ /* 0x044fe60000001810 */
[----:B---3--:R0:W-:Y:S04]  /*219d0*/  STL.64 [R1+0x23c0], R20 ;  /* 0x0023c01401007387 */ /* 0x0081e80000100a00 */
[----:B0-----:R-:W2:Y:S01]  /*219e0*/  LDL.LU.64 R20, [R1+0xa0] ;  /* 0x0000a00001147983 */ /* 0x001ea20000300a00 */
[----:B------:R-:W3:Y:S02]  /*219f0*/  LDL.LU.64 R18, [R1+0x2410] ;  /* 0x0024100001127983 */ /* 0x000ee40000300a00 */
[----:B------:R-:W3:Y:S11]  /*21a00*/  LDL.LU.64 R16, [R1+0x2408] ;  /* 0x0024080001107983 */ /* 0x000ef60000300a00 */
[----:B------:R-:W-:Y:S02]  /*21a10*/  @!UPT UIADD3 URZ, URZ, URZ, URZ ;  /* 0x0000003f3f3ff290 */ /* 0x000fe4000fffe03f */
        /* <DEDUP_REMOVED lines=8> */
[----:B------:R3:W-:Y:S03]  /*21aa0*/  STL.64 [R1+0x1b8], R26 ;  /* 0x0001b81a01007387 */ /* 0x0007e60000100a00 */
[----:B0-----:R-:W3:Y:S02]  /*21ab0*/  LDL.LU.64 R24, [R1+0x23e8] ;  /* 0x0023e80001187983 */ /* 0x001ee40000300a00 */
[C---:B---3--:R-:W-:Y:S08]  /*21ac0*/  HMMA.16816.F32 R24, R8.reuse, R24, R16 ;  /* 0x000000180818723c */ /* 0x048ff00000001810 */
[----:B------:R-:W-:Y:S01]  /*21ad0*/  HMMA.16816.F32 R8, R8, R4, R12 ;  /* 0x000000040808723c */ /* 0x000fe2000000180c */
[----:B------:R-:W3:Y:S01]  /*21ae0*/  LDL.LU R18, [R1+0x23e0] ;  /* 0x0023e00001127983 */ /* 0x000ee20000300800 */
[----:B------:R-:W3:Y:S11]  /*21af0*/  LDL.LU.64 R16, [R1+0x23d8] ;  /* 0x0023d80001107983 */ /* 0x000ef60000300a00 */
[----:B------:R-:W-:Y:S02]  /*21b00*/  @!UPT UIADD3 URZ, URZ, URZ, URZ ;  /* 0x0000003f3f3ff290 */ /* 0x000fe4000fffe03f */
[----:B------:R0:W-:Y:S01]  /*21b10*/  STL.64 [R1+0x210], R24 ;  /* 0x0002101801007387 */ /* 0x0001e20000100a00 */
[----:B------:R1:W-:Y:S03]  /*21b20*/  STL.64 [R1+0x218], R26 ;  /* 0x0002181a01007387 */ /* 0x0003e60000100a00 */
[----:B0-----:R-:W3:Y:S01]  /*21b30*/  LDL.LU.64 R24, [R1+0x370] ;  /* 0x0003700001187983 */ /* 0x001ee20000300a00 */
[----:B-1----:R-:W3:Y:S02]  /*21b40*/  LDL.LU.64 R26, [R1+0x378] ;  /* 0x00037800011a7983 */ /* 0x002ee40000300a00 */
[----:B------:R-:W3:Y:S02]  /*21b50*/  LDL.LU.64 R14, [R1+0x23d0] ;  /* 0x0023d000010e7983 */ /* 0x000ee40000300a00 */
[----:B------:R-:W3:Y:S01]  /*21b60*/  LDL.LU.64 R12, [R1+0x23c8] ;  /* 0x0023c800010c7983 */ /* 0x000ee20000300a00 */
[----:B------:R0:W-:Y:S01]  /*21b70*/  STL.64 [R1+0x200], R8 ;  /* 0x0002000801007387 */ /* 0x0001e20000100a00 */
[----:B------:R1:W-:Y:S03]  /*21b80*/  STL.64 [R1+0x208], R10 ;  /* 0x0002080a01007387 */ /* 0x0003e60000100a00 */
[----:B0-----:R-:W3:Y:S01]  /*21b90*/  LDL.LU.64 R8, [R1+0x390] ;  /* 0x0003900001087983 */ /* 0x001ee20000300a00 */
[----:B-1----:R-:W3:Y:S02]  /*21ba0*/  LDL.LU.64 R10, [R1+0x398] ;  /* 0x00039800010a7983 */ /* 0x002ee40000300a00 */
[----:B------:R-:W-:Y:S02]  /*21bb0*/  STL.64 [R1+0x2390], R6 ;  /* 0x0023900601007387 */ /* 0x000fe40000100a00 */
[----:B------:R0:W-:Y:S02]  /*21bc0*/  STL.64 [R1+0x2388], R4 ;  /* 0x0023880401007387 */ /* 0x0001e40000100a00 */
[----:B--2---:R-:W-:-:S02]  /*21bd0*/  IMAD.MOV.U32 R19, RZ, RZ, R20 ;  /* 0x000000ffff137224 */ /* 0x004fc400078e0014 */
[----:B------:R-:W-:Y:S01]  /*21be0*/  IMAD.MOV.U32 R29, RZ, RZ, R21 ;  /* 0x000000ffff1d7224 */ /* 0x000fe200078e0015 */
[----:B0-----:R-:W2:Y:S01]  /*21bf0*/  LDL.LU.64 R4, [R1+0x380] ;  /* 0x0003800001047983 */ /* 0x001ea20000300a00 */
[----:B------:R-:W2:Y:S01]  /*21c00*/  LDL.LU.64 R6, [R1+0x388] ;  /* 0x0003880001067983 */ /* 0x000ea20000300a00 */
[C---:B---3--:R-:W-:Y:S02]  /*21c10*/  HMMA.16816.F32 R8, R12.reuse, R20, R8 ;  /* 0x000000140c08723c */ /* 0x048fe40000001808 */
[----:B------:R-:W2:Y:S11]  /*21c20*/  LDL.LU.64 R20, [R1+0x23c0] ;  /* 0x0023c00001147983 */ /* 0x000eb60000300a00 */
[----:B------:R-:W-:Y:S10]  /*21c30*/  @!UPT UIADD3 URZ, URZ, URZ, URZ ;  /* 0x0000003f3f3ff290 */ /* 0x000ff4000fffe03f */
[----:B------:R0:W-:Y:S01]  /*21c40*/  STL.64 [R1+0x10], R8 ;  /* 0x0000100801007387 */ /* 0x0001e20000100a00 */
[----:B------:R-:W-:Y:S02]  /*21c50*/  IMAD.MOV.U32 R28, RZ, RZ, R10 ;  /* 0x000000ffff1c7224 */ /* 0x000fe400078e000a */
[----:B------:R-:W-:Y:S01]  /*21c60*/  IMAD.MOV.U32 R3, RZ, RZ, R11 ;  /* 0x000000ffff037224 */ /* 0x000fe200078e000b */
[----:B0-----:R-:W3:Y:S01]  /*21c70*/  LDL.LU.64 R8, [R1+0x360] ;  /* 0x0003600001087983 */ /* 0x001ee20000300a00 */
[----:B------:R-:W3:Y:S02]  /*21c80*/  LDL.LU.64 R10, [R1+0x368] ;  /* 0x00036800010a7983 */ /* 0x000ee40000300a00 */
[----:B------:R-:W-:Y:S02]  /*21c90*/  STL.64 [R1+0x23a0], R18 ;  /* 0x0023a01201007387 */ /* 0x000fe40000100a00 */
[----:B------:R0:W-:Y:S02]  /*21ca0*/  STL.64 [R1+0x2398], R16 ;  /* 0x0023981001007387 */ /* 0x0001e40000100a00 */
[----:B0-----:R-:W3:Y:S01]  /*21cb0*/  LDL.LU.64 R16, [R1+0x80] ;  /* 0x0000800001107983 */ /* 0x001ee20000300a00 */
[C---:B--2---:R-:W-:Y:S11]  /*21cc0*/  HMMA.16816.F32 R4, R12.reuse, R20, R4 ;  /* 0x000000140c04723c */ /* 0x044ff60000001804 */
[----:B------:R-:W-:Y:S11]  /*21cd0*/  @!UPT UIADD3 URZ, URZ, URZ, URZ ;  /* 0x0000003f3f3ff290 */ /* 0x000ff6000fffe03f */
[----:B------:R-:W-:Y:S01]  /*21ce0*/  @!UPT UIADD3 URZ, URZ, URZ, URZ ;  /* 0x0000003f3f3ff290 */ /* 0x000fe2000fffe03f */
[----:B------:R0:W-:Y:S01]  /*21cf0*/  STL.64 [R1], R4 ;  /* 0x0000000401007387 */ /* 0x0001e20000100a00 */
[----:B------:R1:W-:Y:S02]  /*21d00*/  STL.64 [R1+0x8], R6 ;  /* 0x0000080601007387 */ /* 0x0003e40000100a00 */
[----:B0-----:R-:W-:Y:S02]  /*21d10*/  IMAD.MOV.U32 R5, RZ, RZ, R21 ;  /* 0x000000ffff057224 */ /* 0x001fe400078e0015 */
[----:B-1----:R-:W-:Y:S02]  /*21d20*/  IMAD.MOV.U32 R6, RZ, RZ, R20 ;  /* 0x000000ffff067224 */ /* 0x002fe400078e0014 */
[----:B------:R-:W2:Y:S01]  /*21d30*/  LDL.LU.64 R20, [R1+0x23b8] ;  /* 0x0023b80001147983 */ /* 0x000ea20000300a00 */
[----:B---3--:R-:W-:Y:S01]  /*21d40*/  HMMA.16816.F32 R24, R12, R16, R24 ;  /* 0x000000100c18723c */ /* 0x008fe20000001818 */
[----:B------:R-:W-:Y:S02]  /*21d50*/  IMAD.MOV.U32 R4, RZ, RZ, R16 ;  /* 0x000000ffff047224 */ /* 0x000fe400078e0010 */
[----:B------:R-:W-:-:S02]  /*21d60*/  IMAD.MOV.U32 R2, RZ, RZ, R17 ;  /* 0x000000ffff027224 */ /* 0x000fc400078e0011 */
[----:B------:R-:W3:Y:S11]  /*21d70*/  LDL.LU.64 R16, [R1+0x50] ;  /* 0x0000500001107983 */ /* 0x000ef60000300a00 */
[----:B------:R-:W-:Y:S07]  /*21d80*/  @!UPT UIADD3 URZ, URZ, URZ, URZ ;  /* 0x0000003f3f3ff290 */ /* 0x000fee000fffe03f */
[----:B------:R0:W-:Y:S01]  /*21d90*/  STL.64 [R1+0x2238], R26 ;  /* 0x0022381a01007387 */ /* 0x0001e20000100a00 */
[----:B------:R1:W-:Y:S03]  /*21da0*/  STL.64 [R1+0x2230], R24 ;  /* 0x0022301801007387 */ /* 0x0003e60000100a00 */
[----:B0-----:R-:W3:Y:S04]  /*21db0*/  LDL R26, [R1+0x98] ;  /* 0x00009800011a7983 */ /* 0x001ee80000100800 */
[----:B------:R-:W3:Y:S01]  /*21dc0*/  LDL R27, [R1+0x9c] ;  /* 0x00009c00011b7983 */ /* 0x000ee20000100800 */
[----:B-1----:R-:W-:Y:S02]  /*21dd0*/  IMAD.MOV.U32 R24, RZ, RZ, R6 ;  /* 0x000000ffff187224 */ /* 0x002fe400078e0006 */
[----:B------:R-:W-:Y:S01]  /*21de0*/  IMAD.MOV.U32 R25, RZ, RZ, R5 ;  /* 0x000000ffff197224 */ /* 0x000fe200078e0005 */
[----:B--2---:R-:W-:Y:S01]  /*21df0*/  HMMA.16816.F32 R8, R12, R20, R8 ;  /* 0x000000140c08723c */ /* 0x004fe20000001808 */
[----:B---3--:R0:W-:Y:S03]  /*21e00*/  STL.64 [R1+0x2368], R26 ;  /* 0x0023681a01007387 */ /* 0x0081e60000100a00 */
[----:B------:R-:W-:Y:S02]  /*21e10*/  STL.64 [R1+0x2360], R24 ;  /* 0x0023601801007387 */ /* 0x000fe40000100a00 */
[----:B0-----:R-:W-:-:S02]  /*21e20*/  IMAD.MOV.U32 R27, RZ, RZ, R20 ;  /* 0x000000ffff1b7224 */ /* 0x001fc400078e0014 */
[----:B------:R-:W-:Y:S02]  /*21e30*/  IMAD.MOV.U32 R26, RZ, RZ, R21 ;  /* 0x000000ffff1a7224 */ /* 0x000fe400078e0015 */
[----:B------:R-:W2:Y:S01]  /*21e40*/  LDL.LU.64 R20, [R1+0x350] ;  /* 0x0003500001147983 */ /* 0x000ea20000300a00 */
[----:B------:R-:W2:Y:S11]  /*21e50*/  LDL.LU.64 R22, [R1+0x358] ;  /* 0x0003580001167983 */ /* 0x000eb60000300a00 */
[----:B------:R-:W-:Y:S01]  /*21e60*/  @!UPT UIADD3 URZ, URZ, URZ, URZ ;  /* 0x0000003f3f3ff290 */ /* 0x000fe2000fffe03f */
[----:B------:R0:W-:Y:S02]  /*21e70*/  STL.64 [R1+0x2228], R10 ;  /* 0x0022280a01007387 */ /* 0x0001e40000100a00 */
[----:B------:R1:W-:Y:S01]  /*21e80*/  STL.64 [R1+0x2220], R8 ;  /* 0x0022200801007387 */ /* 0x0003e20000100a00 */
[----:B0-----:R-:W3:Y:S01]  /*21e90*/  LDL R10, [R1+0x88] ;  /* 0x00008800010a7983 */ /* 0x001ee20000100800 */
[----:B-1----:R-:W-:Y:S02]  /*21ea0*/  IMAD.MOV.U32 R8, RZ, RZ, R4 ;  /* 0x000000ffff087224 */ /* 0x002fe400078e0004 */
[----:B------:R-:W2:Y:S02]  /*21eb0*/  LDL.LU.64 R4, [R1+0x310] ;  /* 0x0003100001047983 */ /* 0x000ea40000300a00 */
[----:B------:R-:W2:Y:S02]  /*21ec0*/  LDL.LU.64 R6, [R1+0x318] ;  /* 0x0003180001067983 */ /* 0x000ea40000300a00 */
[----:B----4-:R-:W-:-:S02]  /*21ed0*/  IMAD.MOV.U32 R11, RZ, RZ, R0 ;  /* 0x000000ffff0b7224 */ /* 0x010fc400078e0000 */
[----:B------:R-:W-:Y:S01]  /*21ee0*/  IMAD.MOV.U32 R9, RZ, RZ, R2 ;  /* 0x000000ffff097224 */ /* 0x000fe200078e0002 */
[----:B--2---:R-:W-:Y:S01]  /*21ef0*/  STL.64 [R1+0x23b0], R6 ;  /* 0x0023b00601007387 */ /* 0x004fe20000100a00 */
[----:B------:R0:W-:Y:S03]  /*21f00*/  STL.64 [R1+0x23a8], R4 ;  /* 0x0023a80401007387 */ /* 0x0001e60000100a00 */
[----:B0-----:R-:W2:Y:S01]  /*21f10*/  LDL.LU.64 R4, [R1+0x320] ;  /* 0x0003200001047983 */ /* 0x001ea20000300a00 */
[----:B------:R-:W2:Y:S02]  /*21f20*/  LDL.LU.64 R6, [R1+0x328] ;  /* 0x0003280001067983 */ /* 0x000ea40000300a00 */
[----:B---3--:R-:W-:Y:S02]  /*21f30*/  STL.64 [R1+0x2358], R10 ;  /* 0x0023580a01007387 */ /* 0x008fe40000100a00 */
[----:B------:R0:W-:Y:S02]  /*21f40*/  STL.64 [R1+0x2350], R8 ;  /* 0x0023500801007387 */ /* 0x0001e40000100a00 */
[----:B0-----:R-:W3:Y:S02]  /*21f50*/  LDL.LU.64 R8, [R1+0x60] ;  /* 0x0000600001087983 */ /* 0x001ee40000300a00 */
[----:B---3--:R-:W-:Y:S01]  /*21f60*/  HMMA.16816.F32 R20, R12, R8, R20 ;  /* 0x000000080c14723c */ /* 0x008fe20000001814 */
[----:B------:R-:W-:-:S02]  /*21f70*/  IMAD.MOV.U32 R25, RZ, RZ, R8 ;  /* 0x000000ffff197224 */ /* 0x000fc400078e0008 */
[----:B------:R-:W-:Y:S11]  /*21f80*/  IMAD.MOV.U32 R24, RZ, RZ, R9 ;  /* 0x000000ffff187224 */ /* 0x000ff600078e0009 */
[----:B------:R-:W-:Y:S09]  /*21f90*/  @!UPT UIADD3 URZ, URZ, URZ, URZ ;  /* 0x0000003f3f3ff290 */ /* 0x000ff2000fffe03f */
[----:B------:R0:W-:Y:S01]  /*21fa0*/  STL.64 [R1+0x20], R20 ;  /* 0x0000201401007387 */ /* 0x0001e20000100a00 */
[----:B------:R-:W3:Y:S02]  /*21fb0*/  LDL.LU.64 R8, [R1+0x2e0] ;  /* 0x0002e00001087983 */ /* 0x000ee40000300a00 */
[----:B------:R-:W3:Y:S02]  /*21fc0*/  LDL.LU.64 R10, [R1+0x2e8] ;  /* 0x0002e800010a7983 */ /* 0x000ee40000300a00 */
[----:B------:R-:W-:Y:S02]  /*21fd0*/  IMAD.MOV.U32 R2, RZ, RZ, R22 ;  /* 0x000000ffff027224 */ /* 0x000fe400078e0016 */
[----:B------:R-:W-:Y:S01]  /*21fe0*/  IMAD.MOV.U32 R0, RZ, RZ, R23 ;  /* 0x000000ffff007224 */ /* 0x000fe200078e0017 */
[----:B0-----:R-:W4:Y:S01]  /*21ff0*/  LDL.LU.64 R20, [R1+0x240] ;  /* 0x0002400001147983 */ /* 0x001f220000300a00 */
[----:B------:R-:W3:Y:S01]  /*22000*/  LDL.LU.64 R22, [R1+0x248] ;  /* 0x0002480001167983 */ /* 0x000ee20000300a00 */
[C---:B--2---:R-:W-:Y:S02]  /*22010*/  HMMA.16816.F32 R4, R12.reuse, R16, R4 ;  /* 0x000000100c04723c */ /* 0x044fe40000001804 */
[----:B---3--:R-:W-:Y:S01]  /*22020*/  STL.64 [R1+0x22e8], R22 ;  /* 0x0022e81601007387 */ /* 0x008fe20000100a00 */
[----:B----4-:R0:W-:Y:S03]  /*22030*/  STL.64 [R1+0x22e0], R20 ;  /* 0x0022e01401007387 */ /* 0x0101e60000100a00 */
[----:B0-----:R-:W2:Y:S01]  /*22040*/  LDL.LU R20, [R1+0x40] ;  /* 0x0000400001147983 */ /* 0x001ea20000300800 */
[----:B------:R-:W2:Y:S11]  /*22050*/  LDL.LU R21, [R1+0x44] ;  /* 0x0000440001157983 */ /* 0x000eb60000300800 */
[----:B------:R-:W-:Y:S05]  /*22060*/  @!UPT UIADD3 URZ, URZ, URZ, URZ ;  /* 0x0000003f3f3ff290 */ /* 0x000fea000fffe03f */
[----:B------:R-:W-:Y:S02]  /*22070*/  STL.64 [R1+0x130], R4 ;  /* 0x0001300401007387 */ /* 0x000fe40000100a00 */
[----:B------:R0:W-:Y:S02]  /*22080*/  STL.64 [R1+0x138], R6 ;  /* 0x0001380601007387 */ /* 0x0001e40000100a00 */
[----:B0-----:R-:W2:Y:S01]  /*22090*/  LDL.LU.64 R6, [R1+0x23b0] ;  /* 0x0023b00001067983 */ /* 0x001ea20000300a00 */
[----:B------:R-:W2:Y:S02]  /*220a0*/  LDL.LU.64 R4, [R1+0x23a8] ;  /* 0x0023a80001047983 */ /* 0x000ea40000300a00 */
[----:B------:R-:W-:Y:S02]  /*220b0*/  IMAD.MOV.U32 R23, RZ, RZ, R16 ;  /* 0x000000ffff177224 */ /* 0x000fe400078e0010 */
[----:B------:R-:W-:Y:S01]  /*220c0*/  IMAD.MOV.U32 R22, RZ, RZ, R17 ;  /* 0x000000ffff167224 */ /* 0x000fe200078e0011 */
[----:B------:R-:W3:Y:S01]  /*220d0*/  LDL.LU.64 R18, [R1+0x23a0] ;  /* 0x0023a00001127983 */ /* 0x000ee20000300a00 */
[----:B------:R-:W4:Y:S01]  /*220e0*/  LDL.LU.64 R16, [R1+0x2398] ;  /* 0x0023980001107983 */ /* 0x000f220000300a00 */
[----:B--2---:R-:W-:Y:S11]  /*220f0*/  HMMA.16816.F32 R4, R12, R20, R4 ;  /* 0x000000140c04723c */ /* 0x004ff60000001804 */
[----:B------:R-:W-:Y:S11]  /*22100*/  @!UPT UIADD3 URZ, URZ, URZ, URZ ;  /* 0x0000003f3f3ff290 */ /* 0x000ff6000fffe03f */
[----:B------:R-:W-:Y:S01]  /*22110*/  @!UPT UIADD3 URZ, URZ, URZ, URZ ;  /* 0x0000003f3f3ff290 */ /* 0x000fe2000fffe03f */
[----:B------:R-:W-:Y:S01]  /*22120*/  STL.64 [R1+0x150], R4 ;  /* 0x0001500401007387 */ /* 0x000fe20000100a00 */
[----:B------:R0:W-:Y:S03]  /*22130*/  STL.64 [R1+0x158], R6 ;  /* 0x0001580601007387 */ /* 0x0001e60000100a00 */
[----:B0-----:R-:W2:Y:S01]  /*22140*/  LDL.LU.64 R6, [R1+0x2390] ;  /* 0x0023900001067983 */ /* 0x001ea20000300a00 */
[----:B------:R-:W2:Y:S02]  /*22150*/  LDL.LU.64 R4, [R1+0x2388] ;  /* 0x0023880001047983 */ /* 0x000ea40000300a00 */
[----:B------:R0:W-:Y:S02]  /*22160*/  STL.64 [R1+0x2300], R20 ;  /* 0x0023001401007387 */ /* 0x0001e40000100a00 */
[----:B0-----:R-:W-:Y:S02]  /*22170*/  IMAD.MOV.U32 R20, RZ, RZ, R23 ;  /* 0x000000ffff147224 */ /* 0x001fe400078e0017 */
[----:B------:R-:W-:-:S05]  /*22180*/  IMAD.MOV.U32 R21, RZ, RZ, R22 ;  /* 0x000000ffff157224 */ /* 0x000fca00078e0016 */
[----:B------:R0:W-:Y:S02]  /*22190*/  STL.64 [R1+0x2318], R20 ;  /* 0x0023181401007387 */ /* 0x0001e40000100a00 */
[----:B0-----:R-:W-:Y:S02]  /*221a0*/  IMAD.MOV.U32 R20, RZ, RZ, R25 ;  /* 0x000000ffff147224 */ /* 0x001fe400078e0019 */
[----:B------:R-:W-:Y:S02]  /*221b0*/  IMAD.MOV.U32 R21, RZ, RZ, R24 ;  /* 0x000000ffff157224 */ /* 0x000fe400078e0018 */
[----:B---3--:R-:W-:Y:S02]  /*221c0*/  IMAD.MOV.U32 R24, RZ, RZ, R19 ;  /* 0x000000ffff187224 */ /* 0x008fe400078e0013 */
[----:B------:R-:W4:Y:S01]  /*221d0*/  LDL.LU R19, [R1+0x2380] ;  /* 0x0023800001137983 */ /* 0x000f220000300800 */
[----:B------:R0:W-:Y:S02]  /*221e0*/  STL.64 [R1+0x2330], R20 ;  /* 0x0023301401007387 */ /* 0x0001e40000100a00 */
[----:B------:R-:W-:-:S02]  /*221f0*/  IMAD.MOV.U32 R25, RZ, RZ, R29 ;  /* 0x000000ffff197224 */ /* 0x000fc400078e001d */
[----:B0-----:R-:W-:Y:S02]  /*22200*/  IMAD.MOV.U32 R20, RZ, RZ, R27 ;  /* 0x000000ffff147224 */ /* 0x001fe400078e001b */
[----:B------:R-:W-:-:S05]  /*22210*/  IMAD.MOV.U32 R21, RZ, RZ, R26 ;  /* 0x000000ffff157224 */ /* 0x000fca00078e001a */
[----:B------:R-:W-:Y:S01]  /*22220*/  STL.64 [R1+0x2348], R20 ;  /* 0x0023481401007387 */ /* 0x000fe20000100a00 */
[----:B--2---:R-:W-:Y:S11]  /*22230*/  HMMA.16816.F32 R8, R12, R4, R8 ;  /* 0x000000040c08723c */ /* 0x004ff60000001808 */
[----:B------:R-:W-:Y:S11]  /*22240*/  @!UPT UIADD3 URZ, URZ, URZ, URZ ;  /* 0x0000003f3f3ff290 */ /* 0x000ff6000fffe03f */
[----:B------:R-:W-:Y:S01]  /*22250*/  @!UPT UIADD3 URZ, URZ, URZ, URZ ;  /* 0x0000003f3f3ff290 */ /* 0x000fe2000fffe03f */
[----:B------:R0:W-:Y:S01]  /*22260*/  STL [R1+0x144], R9 ;  /* 0x0001440901007387 */ /* 0x0001e20000100800 */
[----:B------:R1:W-:Y:S02]  /*22270*/  STL.64 [R1+0x148], R10 ;  /* 0x0001480a01007387 */ /* 0x0003e40000100a00 */
[----:B------:R-:W-:Y:S02]  /*22280*/  IMAD.MOV.U32 R29, RZ, RZ, R8 ;  /* 0x000000ffff1d7224 */ /* 0x000fe400078e0008 */
[----:B0-----:R-:W2:Y:S01]  /*22290*/  LDL.LU.64 R8, [R1+0x280] ;  /* 0x0002800001087983 */ /* 0x001ea20000300a00 */
[----:B-1----:R-:W3:Y:S03]  /*222a0*/  LDL.LU.64 R10, [R1+0x288] ;  /* 0x00028800010a7983 */ /* 0x002ee60000300a00 */
[----:B---3--:R-:W-:Y:S01]  /*222b0*/  STL.64 [R1+0x2378], R10 ;  /* 0x0023780a01007387 */ /* 0x008fe20000100a00 */
[----:B--2---:R0:W-:Y:S03]  /*222c0*/  STL.64 [R1+0x2370], R8 ;  /* 0x0023700801007387 */ /* 0x0041e60000100a00 */
[----:B0-----:R-:W4:Y:S01]  /*222d0*/  LDL.LU.64 R8, [R1+0x2d0] ;  /* 0x0002d00001087983 */ /* 0x001f220000300a00 */
[----:B------:R-:W4:Y:S02]  /*222e0*/  LDL.LU.64 R10, [R1+0x2d8] ;  /* 0x0002d800010a7983 */ /* 0x000f240000300a00 */
[----:B------:R-:W2:Y:S02]  /*222f0*/  LDL.LU.64 R20, [R1+0x270] ;  /* 0x0002700001147983 */ /* 0x000ea40000300a00 */
[----:B------:R-:W2:Y:S01]  /*22300*/  LDL.LU.64 R22, [R1+0x278] ;  /* 0x0002780001167983 */ /* 0x000ea20000300a00 */
[----:B------:R-:W-:Y:S01]  /*22310*/  STL.64 [R1+0x22f8], R6 ;  /* 0x0022f80601007387 */ /* 0x000fe20000100a00 */
[----:B------:R0:W-:Y:S03]  /*22320*/  STL.64 [R1+0x22f0], R4 ;  /* 0x0022f00401007387 */ /* 0x0001e60000100a00 */
[----:B0-----:R-:W3:Y:S01]  /*22330*/  LDL.LU.64 R4, [R1+0x250] ;  /* 0x0002500001047983 */ /* 0x001ee20000300a00 */
[----:B------:R-:W2:Y:S03]  /*22340*/  LDL.LU.64 R6, [R1+0x258] ;  /* 0x0002580001067983 */ /* 0x000ea60000300a00 */
[----:B--2---:R-:W-:Y:S01]  /*22350*/  STL.64 [R1+0x2310], R6 ;  /* 0x0023100601007387 */ /* 0x004fe20000100a00 */
[----:B---3--:R0:W-:Y:S03]  /*22360*/  STL.64 [R1+0x2308], R4 ;  /* 0x0023080401007387 */ /* 0x0081e60000100a00 */
[----:B0-----:R-:W2:Y:S01]  /*22370*/  LDL.LU.64 R4, [R1+0x230] ;  /* 0x0002300001047983 */ /* 0x001ea20000300a00 */
[----:B------:R-:W3:Y:S01]  /*22380*/  LDL.LU.64 R6, [R1+0x238] ;  /* 0x0002380001067983 */ /* 0x000ee20000300a00 */
[C---:B----4-:R-:W-:Y:S02]  /*22390*/  HMMA.16816.F32 R24, R16.reuse, R24, R8 ;  /* 0x000000181018723c */ /* 0x050fe40000001808 */
[----:B---3--:R-:W-:Y:S01]  /*223a0*/  STL.64 [R1+0x2328], R6 ;  /* 0x0023280601007387 */ /* 0x008fe20000100a00 */
[----:B--2---:R0:W-:Y:S03]  /*223b0*/  STL.64 [R1+0x2320], R4 ;  /* 0x0023200401007387 */ /* 0x0041e60000100a00 */
[----:B0-----:R-:W2:Y:S01]  /*223c0*/  LDL.LU.64 R4, [R1+0x220] ;  /* 0x0002200001047983 */ /* 0x001ea20000300a00 */
[----:B------:R-:W3:Y:S03]  /*223d0*/  LDL.LU.64 R6, [R1+0x228] ;  /* 0x0002280001067983 */ /* 0x000ee60000300a00 */
[----:B---3--:R-:W-:Y:S01]  /*223e0*/  STL.64 [R1+0x2340], R6 ;  /* 0x0023400601007387 */ /* 0x008fe20000100a00 */
[----:B--2---:R0:W-:Y:S03]  /*223f0*/  STL.64 [R1+0x2338], R4 ;  /* 0x0023380401007387 */ /* 0x0041e60000100a00 */
[----:B0-----:R-:W2:Y:S01]  /*22400*/  LDL.LU.64 R4, [R1+0x260] ;  /* 0x0002600001047983 */ /* 0x001ea20000300a00 */
[----:B------:R-:W2:Y:S02]  /*22410*/  LDL.LU.64 R6, [R1+0x268] ;  /* 0x0002680001067983 */ /* 0x000ea40000300a00 */
[----:B------:R-:W3:Y:S02]  /*22420*/  LDL.LU R12, [R1+0x110] ;  /* 0x00011000010c7983 */ /* 0x000ee40000300800 */
[----:B------:R-:W3:Y:S01]  /*22430*/  LDL.LU R13, [R1+0x114] ;  /* 0x00011400010d7983 */ /* 0x000ee20000300800 */
[----:B------:R-:W3:Y:S01]  /*22440*/  LDL.LU R14, [R1+0x118] ;  /* 0x00011800010e7983 */ /* 0x000ee20000300800 */
[----:B------:R-:W3:Y:S02]  /*22450*/  LDL.LU R15, [R1+0x11c] ;  /* 0x00011c00010f7983 */ /* 0x000ee40000300800 */
[----:B------:R-:W4:Y:S02]  /*22460*/  LDL.LU.64 R10, [R1+0x2378] ;  /* 0x00237800010a7983 */ /* 0x000f240000300a00 */
[----:B------:R-:W4:Y:S01]  /*22470*/  LDL.LU.64 R8, [R1+0x2370] ;  /* 0x0023700001087983 */ /* 0x000f220000300a00 */
[----:B------:R-:W-:Y:S01]  /*22480*/  STL.64 [R1+0x1f0], R24 ;  /* 0x0001f01801007387 */ /* 0x000fe20000100a00 */
[----:B------:R0:W-:Y:S03]  /*22490*/  STL.64 [R1+0x1f8], R26 ;  /* 0x0001f81a01007387 */ /* 0x0001e60000100a00 */
[----:B0-----:R-:W3:Y:S01]  /*224a0*/  LDL.LU.64 R26, [R1+0x2368] ;  /* 0x00236800011a7983 */ /* 0x001ee20000300a00 */
[----:B------:R-:W4:Y:S02]  /*224b0*/  LDL.LU.64 R24, [R1+0x2360] ;  /* 0x0023600001187983 */ /* 0x000f240000300a00 */
[C---:B----4-:R-:W-:Y:S11]  /*224c0*/  HMMA.16816.F32 R8, R16.reuse, R24, R8 ;  /* 0x000000181008723c */ /* 0x050ff60000001808 */
[----:B------:R-:W-:Y:S11]  /*224d0*/  @!UPT UIADD3 URZ, URZ, URZ, URZ ;  /* 0x0000003f3f3ff290 */ /* 0x000ff6000fffe03f */
[----:B------:R-:W-:Y:S01]  /*224e0*/  @!UPT UIADD3 URZ, URZ, URZ, URZ ;  /* 0x0000003f3f3ff290 */ /* 0x000fe2000fffe03f */
[----:B------:R-:W-:Y:S01]  /*224f0*/  STL.64 [R1+0x1e0], R8 ;  /* 0x0001e00801007387 */ /* 0x000fe20000100a00 */
[----:B------:R0:W-:Y:S03]  /*22500*/  STL.64 [R1+0x1e8], R10 ;  /* 0x0001e80a01007387 */ /* 0x0001e60000100a00 */
[----:B0-----:R-:W4:Y:S01]  /*22510*/  LDL.LU.64 R10, [R1+0x2358] ;  /* 0x00235800010a7983 */ /* 0x001f220000300a00 */
[----:B------:R-:W2:Y:S02]  /*22520*/  LDL.LU.64 R8, [R1+0x2350] ;  /* 0x0023500001087983 */ /* 0x000ea40000300a00 */
[C---:B--2---:R-:W-:Y:S11]  /*22530*/  HMMA.16816.F32 R20, R16.reuse, R8, R20 ;  /* 0x000000081014723c */ /* 0x044ff60000001814 */
[----:B------:R-:W-:Y:S11]  /*22540*/  @!UPT UIADD3 URZ, URZ, URZ, URZ ;  /* 0x0000003f3f3ff290 */ /* 0x000ff6000fffe03f */
[----:B------:R-:W-:Y:S01]  /*22550*/  @!UPT UIADD3 URZ, URZ, URZ, URZ ;  /* 0x0000003f3f3ff290 */ /* 0x000fe2000fffe03f */
[----:B------:R0:W-:Y:S01]  /*22560*/  STL.64 [R1+0x1d0], R20 ;  /* 0x0001d01401007387 */ /* 0x0001e20000100a00 */
[----:B------:R1:W-:Y:S03]  /*22570*/  STL.64 [R1+0x1d8], R22 ;  /* 0x0001d81601007387 */ /* 0x0003e60000100a00 */
[----:B0-----:R-:W1:Y:S02]  /*22580*/  LDL.LU.64 R20, [R1+0x2348] ;  /* 0x0023480001147983 */ /* 0x001e640000300a00 */
[C---:B-1----:R-:W-:Y:S02]  /*22590*/  HMMA.16816.F32 R20, R16.reuse, R20, R4 ;  /* 0x000000141014723c */ /* 0x042fe40000001804 */
        /* <DEDUP_REMOVED lines=24> */
[----:B------:R-:W-:Y:S01]  /*22720*/  STL.64 [R1+0x250], R20 ;  /* 0x0002501401007387 */ /* 0x000fe20000100a00 */
[----:B------:R0:W-:Y:S03]  /*22730*/  STL.64 [R1+0x258], R22 ;  /* 0x0002581601007387 */ /* 0x0001e60000100a00 */
[----:B0-----:R-:W2:Y:S01]  /*22740*/  LDL.LU.64 R22, [R1+0x22e8] ;  /* 0x0022e80001167983 */ /* 0x001ea20000300a00 */
[----:B------:R-:W2:Y:S02]  /*22750*/  LDL.LU.64 R20, [R1+0x22e0] ;  /* 0x0022e00001147983 */ /* 0x000ea40000300a00 */
[----:B--2---:R-:W-:Y:S01]  /*22760*/  HMMA.16816.F32 R16, R16, R4, R20 ;  /* 0x000000041010723c */ /* 0x004fe20000001814 */
[----:B------:R-:W2:Y:S01]  /*22770*/  LDL.LU.64 R22, [R1+0x22d8] ;  /* 0x0022d80001167983 */ /* 0x000ea20000300a00 */
[----:B------:R-:W2:Y:S02]  /*22780*/  LDL.LU.64 R20, [R1+0x22d0] ;  /* 0x0022d00001147983 */ /* 0x000ea40000300a00 */
[----:B------:R0:W-:Y:S02]  /*22790*/  STL.64 [R1+0x2280], R6 ;  /* 0x0022800601007387 */ /* 0x0001e40000100a00 */
[----:B0-----:R-:W2:Y:S11]  /*227a0*/  LDL.64 R6, [R1+0x48] ;  /* 0x0000480001067983 */ /* 0x001eb60000100a00 */
[----:B------:R-:W-:Y:S06]  /*227b0*/  @!UPT UIADD3 URZ, URZ, URZ, URZ ;  /* 0x0000003f3f3ff290 */ /* 0x000fec000fffe03f */
[----:B------:R-:W-:Y:S01]  /*227c0*/  STL.64 [R1+0x240], R16 ;  /* 0x0002401001007387 */ /* 0x000fe20000100a00 */
[----:B------:R-:W-:Y:S03]  /*227d0*/  STL.64 [R1+0x248], R18 ;  /* 0x0002481201007387 */ /* 0x000fe60000100a00 */
[----:B--2---:R0:W-:Y:S01]  /*227e0*/  STL.64 [R1+0x2298], R6 ;  /* 0x0022980601007387 */ /* 0x0041e20000100a00 */
[----:B------:R-:W2:Y:S02]  /*227f0*/  LDL.LU R4, [R1+0x120] ;  /* 0x0001200001047983 */ /* 0x000ea40000300800 */
[----:B------:R-:W2:Y:S01]  /*22800*/  LDL.LU R5, [R1+0x124] ;  /* 0x0001240001057983 */ /* 0x000ea20000300800 */
[----:B0-----:R-:W2:Y:S01]  /*22810*/  LDL.LU R6, [R1+0x128] ;  /* 0x0001280001067983 */ /* 0x001ea20000300800 */
[----:B------:R-:W2:Y:S02]  /*22820*/  LDL.LU R7, [R1+0x12c] ;  /* 0x00012c0001077983 */ /* 0x000ea40000300800 */
[----:B------:R-:W2:Y:S02]  /*22830*/  LDL R18, [R1+0x68] ;  /* 0x0000680001127983 */ /* 0x000ea40000100800 */
[----:B------:R-:W2:Y:S02]  /*22840*/  LDL R19, [R1+0x6c] ;  /* 0x00006c0001137983 */ /* 0x000ea40000100800 */
[----:B--2---:R0:W-:Y:S04]  /*22850*/  STL.64 [R1+0x22b8], R18 ;  /* 0x0022b81201007387 */ /* 0x0041e80000100a00 */
[----:B0-----:R-:W2:Y:S02]  /*22860*/  LDL.64 R18, [R1+0xa8] ;  /* 0x0000a80001127983 */ /* 0x001ea40000100a00 */
[C---:B--2---:R-:W-:Y:S11]  /*22870*/  HMMA.16816.F32 R4, R20.reuse, R18, R4 ;  /* 0x000000121404723c */ /* 0x044ff60000001804 */
[----:B------:R-:W-:Y:S11]  /*22880*/  @!UPT UIADD3 URZ, URZ, URZ, URZ ;  /* 0x0000003f3f3ff290 */ /* 0x000ff6000fffe03f */
[----:B------:R-:W-:Y:S01]  /*22890*/  @!UPT UIADD3 URZ, URZ, URZ, URZ ;  /* 0x0000003f3f3ff290 */ /* 0x000fe2000fffe03f */
[----:B------:R-:W-:Y:S01]  /*228a0*/  STL.64 [R1+0x320], R4 ;  /* 0x0003200401007387 */ /* 0x000fe20000100a00 */
[----:B------:R0:W-:Y:S03]  /*228b0*/  STL.64 [R1+0x328], R6 ;  /* 0x0003280601007387 */ /* 0x0001e60000100a00 */
[----:B0-----:R-:W2:Y:S01]  /*228c0*/  LDL.64 R6, [R1+0x58] ;  /* 0x0000580001067983 */ /* 0x001ea20000100a00 */
[----:B---3--:R-:W-:Y:S03]  /*228d0*/  HMMA.16816.F32 R12, R20, R26, R12 ;  /* 0x0000001a140c723c */ /* 0x008fe6000000180c */
[----:B--2---:R-:W-:Y:S11]  /*228e0*/  STL.64 [R1+0x22b0], R6 ;  /* 0x0022b00601007387 */ /* 0x004ff60000100a00 */
[----:B------:R-:W-:Y:S09]  /*228f0*/  @!UPT UIADD3 URZ, URZ, URZ, URZ ;  /* 0x0000003f3f3ff290 */ /* 0x000ff2000fffe03f */
[----:B------:R0:W-:Y:S02]  /*22900*/  STL.64 [R1+0x310], R12 ;  /* 0x0003100c01007387 */ /* 0x0001e40000100a00 */
[----:B------:R1:W-:Y:S02]  /*22910*/  STL.64 [R1+0x318], R14 ;  /* 0x0003180e01007387 */ /* 0x0003e40000100a00 */
[----:B------:R2:W-:Y:S01]  /*22920*/  STL.64 [R1+0x2248], R26 ;  /* 0x0022481a01007387 */ /* 0x0005e20000100a00 */
[----:B0-----:R-:W3:Y:S01]  /*22930*/  LDL.LU R12, [R1+0xf0] ;  /* 0x0000f000010c7983 */ /* 0x001ee20000300800 */
[----:B------:R-:W3:Y:S02]  /*22940*/  LDL.LU R13, [R1+0xf4] ;  /* 0x0000f400010d7983 */ /* 0x000ee40000300800 */
[----:B-1----:R-:W3:Y:S02]  /*22950*/  LDL.LU R14, [R1+0xf8] ;  /* 0x0000f800010e7983 */ /* 0x002ee40000300800 */
[----:B------:R-:W3:Y:S02]  /*22960*/  LDL.LU R15, [R1+0xfc] ;  /* 0x0000fc00010f7983 */ /* 0x000ee40000300800 */
[----:B------:R-:W-:-:S02]  /*22970*/  IMAD.MOV.U32 R4, RZ, RZ, R19 ;  /* 0x000000ffff047224 */ /* 0x000fc400078e0013 */
[----:B------:R-:W-:Y:S02]  /*22980*/  IMAD.MOV.U32 R5, RZ, RZ, R18 ;  /* 0x000000ffff057224 */ /* 0x000fe400078e0012 */
[----:B--2---:R-:W-:Y:S02]  /*22990*/  IMAD.MOV.U32 R27, RZ, RZ, R4 ;  /* 0x000000ffff1b7224 */ /* 0x004fe400078e0004 */
[----:B------:R-:W-:Y:S01]  /*229a0*/  IMAD.MOV.U32 R26, RZ, RZ, R5 ;  /* 0x000000ffff1a7224 */ /* 0x000fe200078e0005 */
[----:B---3--:R-:W-:Y:S01]  /*229b0*/  STL.64 [R1+0x22c8], R14 ;  /* 0x0022c80e01007387 */ /* 0x008fe20000100a00 */
[----:B------:R0:W-:Y:S03]  /*229c0*/  STL.64 [R1+0x22c0], R12 ;  /* 0x0022c00c01007387 */ /* 0x0001e60000100a00 */
[----:B0-----:R-:W4:Y:S01]  /*229d0*/  LDL.LU R12, [R1+0x100] ;  /* 0x00010000010c7983 */ /* 0x001f220000300800 */
[----:B------:R-:W4:Y:S02]  /*229e0*/  LDL.LU R13, [R1+0x104] ;  /* 0x00010400010d7983 */ /* 0x000f240000300800 */
[----:B------:R-:W4:Y:S02]  /*229f0*/  LDL.LU R14, [R1+0x108] ;  /* 0x00010800010e7983 */ /* 0x000f240000300800 */
[----:B------:R-:W4:Y:S01]  /*22a00*/  LDL.LU R15, [R1+0x10c] ;  /* 0x00010c00010f7983 */ /* 0x000f220000300800 */
[----:B------:R-:W2:Y:S01]  /*22a10*/  LDL.64 R18, [R1+0x78] ;  /* 0x0000780001127983 */ /* 0x000ea20000100a00 */
[----:B------:R-:W3:Y:S02]  /*22a20*/  LDL.LU R4, [R1+0xe0] ;  /* 0x0000e00001047983 */ /* 0x000ee40000300800 */
[----:B------:R-:W3:Y:S02]  /*22a30*/  LDL.LU R5, [R1+0xe4] ;  /* 0x0000e40001057983 */ /* 0x000ee40000300800 */
[----:B------:R-:W3:Y:S01]  /*22a40*/  LDL.LU R6, [R1+0xe8] ;  /* 0x0000e80001067983 */ /* 0x000ee20000300800 */
[----:B------:R-:W3:Y:S01]  /*22a50*/  LDL.LU R7, [R1+0xec] ;  /* 0x0000ec0001077983 */ /* 0x000ee20000300800 */
[----:B------:R0:W-:Y:S02]  /*22a60*/  STL.64 [R1+0x2278], R26 ;  /* 0x0022781a01007387 */ /* 0x0001e40000100a00 */
[----:B------:R-:W2:Y:S02]  /*22a70*/  LDL.LU R24, [R1+0xb0] ;  /* 0x0000b00001187983 */ /* 0x000ea40000300800 */
[----:B------:R-:W2:Y:S01]  /*22a80*/  LDL.LU R25, [R1+0xb4] ;  /* 0x0000b40001197983 */ /* 0x000ea20000300800 */
[----:B0-----:R-:W2:Y:S01]  /*22a90*/  LDL.LU R26, [R1+0xb8] ;  /* 0x0000b800011a7983 */ /* 0x001ea20000300800 */
[----:B------:R-:W2:Y:S03]  /*22aa0*/  LDL.LU R27, [R1+0xbc] ;  /* 0x0000bc00011b7983 */ /* 0x000ea60000300800 */
[----:B--2---:R-:W-:Y:S01]  /*22ab0*/  STL.64 [R1+0x2290], R26 ;  /* 0x0022901a01007387 */ /* 0x004fe20000100a00 */
[----:B------:R0:W-:Y:S03]  /*22ac0*/  STL.64 [R1+0x2288], R24 ;  /* 0x0022881801007387 */ /* 0x0001e60000100a00 */
[----:B0-----:R-:W2:Y:S01]  /*22ad0*/  LDL.LU R24, [R1+0xc0] ;  /* 0x0000c00001187983 */ /* 0x001ea20000300800 */
[----:B------:R-:W2:Y:S02]  /*22ae0*/  LDL.LU R25, [R1+0xc4] ;  /* 0x0000c40001197983 */ /* 0x000ea40000300800 */
[----:B------:R-:W2:Y:S02]  /*22af0*/  LDL.LU R26, [R1+0xc8] ;  /* 0x0000c800011a7983 */ /* 0x000ea40000300800 */
[----:B------:R-:W2:Y:S01]  /*22b00*/  LDL.LU R27, [R1+0xcc] ;  /* 0x0000cc00011b7983 */ /* 0x000ea20000300800 */
[C---:B----4-:R-:W-:Y:S01]  /*22b10*/  HMMA.16816.F32 R12, R20.reuse, R10, R12 ;  /* 0x0000000a140c723c */ /* 0x050fe2000000180c */
[----:B--2---:R-:W-:Y:S01]  /*22b20*/  STL.64 [R1+0x22a8], R26 ;  /* 0x0022a81a01007387 */ /* 0x004fe20000100a00 */
[----:B------:R0:W-:Y:S03]  /*22b30*/  STL.64 [R1+0x22a0], R24 ;  /* 0x0022a01801007387 */ /* 0x0001e60000100a00 */
[----:B0-----:R-:W2:Y:S01]  /*22b40*/  LDL.LU R24, [R1+0xd0] ;  /* 0x0000d00001187983 */ /* 0x001ea20000300800 */
[----:B------:R-:W2:Y:S02]  /*22b50*/  LDL.LU R25, [R1+0xd4] ;  /* 0x0000d40001197983 */ /* 0x000ea40000300800 */
[----:B------:R-:W2:Y:S02]  /*22b60*/  LDL.LU R26, [R1+0xd8] ;  /* 0x0000d800011a7983 */ /* 0x000ea40000300800 */
[----:B------:R-:W2:Y:S11]  /*22b70*/  LDL.LU R27, [R1+0xdc] ;  /* 0x0000dc00011b7983 */ /* 0x000eb60000300800 */
[----:B------:R-:W-:Y:S02]  /*22b80*/  @!UPT UIADD3 URZ, URZ, URZ, URZ ;  /* 0x0000003f3f3ff290 */ /* 0x000fe4000fffe03f */
[----:B------:R-:W-:Y:S01]  /*22b90*/  STL.64 [R1+0x300], R12 ;  /* 0x0003000c01007387 */ /* 0x000fe20000100a00 */
[----:B------:R0:W-:Y:S03]  /*22ba0*/  STL.64 [R1+0x308], R14 ;  /* 0x0003080e01007387 */ /* 0x0001e60000100a00 */
[----:B0-----:R-:W4:Y:S01]  /*22bb0*/  LDL.LU.64 R14, [R1+0x22c8] ;  /* 0x0022c800010e7983 */ /* 0x001f220000300a00 */
[----:B------:R-:W4:Y:S02]  /*22bc0*/  LDL.LU.64 R12, [R1+0x22c0] ;  /* 0x0022c000010c7983 */ /* 0x000f240000300a00 */
[----:B------:R0:W-:Y:S02]  /*22bd0*/  STL.64 [R1+0x2240], R10 ;  /* 0x0022400a01007387 */ /* 0x0001e40000100a00 */
[----:B------:R-:W2:Y:S01]  /*22be0*/  LDL.LU R8, [R1] ;  /* 0x0000000001087983 */ /* 0x000ea20000300800 */
[----:B------:R-:W2:Y:S04]  /*22bf0*/  LDL.LU R9, [R1+0x4] ;  /* 0x0000040001097983 */ /* 0x000ea80000300800 */
[----:B0-----:R-:W2:Y:S01]  /*22c00*/  LDL.LU R10, [R1+0x8] ;  /* 0x00000800010a7983 */ /* 0x001ea20000300800 */
[----:B------:R-:W2:Y:S01]  /*22c10*/  LDL.LU R11, [R1+0xc] ;  /* 0x00000c00010b7983 */ /* 0x000ea20000300800 */
[C---:B----4-:R-:W-:Y:S02]  /*22c20*/  HMMA.16816.F32 R12, R20.reuse, R18, R12 ;  /* 0x00000012140c723c */ /* 0x050fe4000000180c */
[----:B--2---:R-:W-:Y:S01]  /*22c30*/  STL.64 [R1+0x2258], R10 ;  /* 0x0022580a01007387 */ /* 0x004fe20000100a00 */
[----:B------:R0:W-:Y:S03]  /*22c40*/  STL.64 [R1+0x2250], R8 ;  /* 0x0022500801007387 */ /* 0x0001e60000100a00 */
[----:B0-----:R-:W2:Y:S01]  /*22c50*/  LDL.LU R8, [R1+0x10] ;  /* 0x0000100001087983 */ /* 0x001ea20000300800 */
[----:B------:R-:W2:Y:S11]  /*22c60*/  LDL.LU R9, [R1+0x14] ;  /* 0x0000140001097983 */ /* 0x000eb60000300800 */
[----:B------:R-:W-:Y:S05]  /*22c70*/  @!UPT UIADD3 URZ, URZ, URZ, URZ ;  /* 0x0000003f3f3ff290 */ /* 0x000fea000fffe03f */
[----:B------:R-:W-:Y:S02]  /*22c80*/  STL.64 [R1+0x2f0], R12 ;  /* 0x0002f00c01007387 */ /* 0x000fe40000100a00 */
[----:B------:R0:W-:Y:S02]  /*22c90*/  STL.64 [R1+0x2f8], R14 ;  /* 0x0002f80e01007387 */ /* 0x0001e40000100a00 */
[----:B0-----:R-:W-:Y:S02]  /*22ca0*/  IMAD.MOV.U32 R15, RZ, RZ, R18 ;  /* 0x000000ffff0f7224 */ /* 0x001fe400078e0012 */
[----:B------:R-:W-:Y:S02]  /*22cb0*/  IMAD.MOV.U32 R14, RZ, RZ, R19 ;  /* 0x000000ffff0e7224 */ /* 0x000fe400078e0013 */
[----:B------:R-:W3:Y:S02]  /*22cc0*/  LDL.LU.64 R18, [R1+0x22b8] ;  /* 0x0022b80001127983 */ /* 0x000ee40000300a00 */
[C---:B---3--:R-:W-:Y:S11]  /*22cd0*/  HMMA.16816.F32 R4, R20.reuse, R18, R4 ;  /* 0x000000121404723c */ /* 0x048ff60000001804 */
[----:B------:R-:W-:Y:S11]  /*22ce0*/  @!UPT UIADD3 URZ, URZ, URZ, URZ ;  /* 0x0000003f3f3ff290 */ /* 0x000ff6000fffe03f */
[----:B------:R-:W-:Y:S01]  /*22cf0*/  @!UPT UIADD3 URZ, URZ, URZ, URZ ;  /* 0x0000003f3f3ff290 */ /* 0x000fe2000fffe03f */
[----:B------:R-:W-:Y:S01]  /*22d00*/  STL.64 [R1+0x2e0], R4 ;  /* 0x0002e00401007387 */ /* 0x000fe20000100a00 */
[----:B------:R0:W-:Y:S03]  /*22d10*/  STL.64 [R1+0x2e8], R6 ;  /* 0x0002e80601007387 */ /* 0x0001e60000100a00 */
[----:B0-----:R-:W3:Y:S02]  /*22d20*/  LDL.LU.64 R6, [R1+0x22b0] ;  /* 0x0022b00001067983 */ /* 0x001ee40000300a00 */
[C---:B---3--:R-:W-:Y:S01]  /*22d30*/  HMMA.16816.F32 R24, R20.reuse, R6, R24 ;  /* 0x000000061418723c */ /* 0x048fe20000001818 */
[----:B------:R-:W-:Y:S02]  /*22d40*/  IMAD.MOV.U32 R17, RZ, RZ, R6 ;  /* 0x000000ffff117224 */ /* 0x000fe400078e0006 */
[----:B------:R-:W-:Y:S11]  /*22d50*/  IMAD.MOV.U32 R16, RZ, RZ, R7 ;  /* 0x000000ffff107224 */ /* 0x000ff600078e0007 */
[----:B------:R-:W-:Y:S09]  /*22d60*/  @!UPT UIADD3 URZ, URZ, URZ, URZ ;  /* 0x0000003f3f3ff290 */ /* 0x000ff2000fffe03f */
[----:B------:R-:W-:Y:S01]  /*22d70*/  STL.64 [R1+0x2d0], R24 ;  /* 0x0002d01801007387 */ /* 0x000fe20000100a00 */
[----:B------:R0:W-:Y:S03]  /*22d80*/  STL.64 [R1+0x2d8], R26 ;  /* 0x0002d81a01007387 */ /* 0x0001e60000100a00 */
[----:B0-----:R-:W3:Y:S01]  /*22d90*/  LDL.LU.64 R26, [R1+0x22a8] ;  /* 0x0022a800011a7983 */ /* 0x001ee20000300a00 */
[----:B------:R-:W3:Y:S02]  /*22da0*/  LDL.LU.64 R24, [R1+0x22a0] ;  /* 0x0022a00001187983 */ /* 0x000ee40000300a00 */
[----:B------:R-:W3:Y:S02]  /*22db0*/  LDL.LU.64 R6, [R1+0x2298] ;  /* 0x0022980001067983 */ /* 0x000ee40000300a00 */
[----:B---3--:R-:W-:Y:S01]  /*22dc0*/  HMMA.16816.F32 R24, R20, R6, R24 ;  /* 0x000000061418723c */ /* 0x008fe20000001818 */
[----:B------:R-:W-:-:S02]  /*22dd0*/  IMAD.MOV.U32 R13, RZ, RZ, R6 ;  /* 0x000000ffff0d7224 */ /* 0x000fc400078e0006 */
[----:B------:R-:W-:Y:S11]  /*22de0*/  IMAD.MOV.U32 R12, RZ, RZ, R7 ;  /* 0x000000ffff0c7224 */ /* 0x000ff600078e0007 */
[----:B------:R-:W-:Y:S09]  /*22df0*/  @!UPT UIADD3 URZ, URZ, URZ, URZ ;  /* 0x0000003f3f3ff290 */ /* 0x000ff2000fffe03f */
[----:B------:R-:W-:Y:S01]  /*22e00*/  STL.64 [R1+0x2c0], R24 ;  /* 0x0002c01801007387 */ /* 0x000fe20000100a00 */
[----:B------:R0:W-:Y:S03]  /*22e10*/  STL.64 [R1+0x2c8], R26 ;  /* 0x0002c81a01007387 */ /* 0x0001e60000100a00 */
[----:B0-----:R-:W3:Y:S01]  /*22e20*/  LDL.LU.64 R26, [R1+0x2290] ;  /* 0x00229000011a7983 */ /* 0x001ee20000300a00 */
[----:B------:R-:W3:Y:S02]  /*22e30*/  LDL.LU.64 R24, [R1+0x2288] ;  /* 0x0022880001187983 */ /* 0x000ee40000300a00 */
[----:B------:R-:W3:Y:S02]  /*22e40*/  LDL.LU.64 R6, [R1+0x2280] ;  /* 0x0022800001067983 */ /* 0x000ee40000300a00 */
[----:B------:R-:W-:Y:S02]  /*22e50*/  IMAD.MOV.U32 R10, RZ, RZ, R28 ;  /* 0x000000ffff0a7224 */ /* 0x000fe400078e001c */
[----:B------:R-:W-:Y:S01]  /*22e60*/  IMAD.MOV.U32 R11, RZ, RZ, R3 ;  /* 0x000000ffff0b7224 */ /* 0x000fe200078e0003 */
[----:B---3--:R-:W-:Y:S01]  /*22e70*/  HMMA.16816.F32 R20, R20, R6, R24 ;  /* 0x000000061414723c */ /* 0x008fe20000001818 */
[----:B------:R-:W2:Y:S01]  /*22e80*/  LDL.LU.64 R26, [R1+0x2278] ;  /* 0x00227800011a7983 */ /* 0x000ea20000300a00 */
[----:B------:R-:W-:-:S02]  /*22e90*/  IMAD.MOV.U32 R28, RZ, RZ, R6 ;  /* 0x000000ffff1c7224 */ /* 0x000fc400078e0006 */
[----:B------:R-:W-:Y:S11]  /*22ea0*/  IMAD.MOV.U32 R3, RZ, RZ, R7 ;  /* 0x000000ffff037224 */ /* 0x000ff600078e0007 */
[----:B------:R-:W-:Y:S08]  /*22eb0*/  @!UPT UIADD3 URZ, URZ, URZ, URZ ;  /* 0x0000003f3f3ff290 */ /* 0x000ff0000fffe03f */
[----:B------:R0:W-:Y:S01]  /*22ec0*/  STL.64 [R1+0x2a0], R20 ;  /* 0x0002a01401007387 */ /* 0x0001e20000100a00 */
[----:B------:R1:W-:Y:S02]  /*22ed0*/  STL.64 [R1+0x2a8], R22 ;  /* 0x0002a81601007387 */ /* 0x0003e40000100a00 */
[----:B------:R-:W2:Y:S02]  /*22ee0*/  LDL.LU.64 R6, [R1+0x2270] ;  /* 0x0022700001067983 */ /* 0x000ea40000300a00 */
[----:B------:R-:W2:Y:S01]  /*22ef0*/  LDL.LU.64 R4, [R1+0x2268] ;  /* 0x0022680001047983 */ /* 0x000ea20000300a00 */
[----:B0-----:R-:W3:Y:S01]  /*22f00*/  LDL.LU R20, [R1+0x20] ;  /* 0x0000200001147983 */ /* 0x001ee20000300800 */
[----:B------:R-:W3:Y:S02]  /*22f10*/  LDL.LU R21, [R1+0x24] ;  /* 0x0000240001157983 */ /* 0x000ee40000300800 */
[----:B-1----:R-:W-:Y:S02]  /*22f20*/  IMAD.MOV.U32 R22, RZ, RZ, R2 ;  /* 0x000000ffff167224 */ /* 0x002fe400078e0002 */
[----:B------:R-:W4:Y:S01]  /*22f30*/  LDL.LU R2, [R1+0x2260] ;  /* 0x0022600001027983 */ /* 0x000f220000300800 */
[C---:B--2---:R-:W-:Y:S03]  /*22f40*/  HMMA.16816.F32 R24, R4.reuse, R26, R8 ;  /* 0x0000001a0418723c */ /* 0x044fe60000001808 */
[----:B------:R-:W2:Y:S01]  /*22f50*/  LDL.LU.64 R10, [R1+0x2258] ;  /* 0x00225800010a7983 */ /* 0x000ea20000300a00 */
[----:B------:R-:W2:Y:S11]  /*22f60*/  LDL.LU.64 R8, [R1+0x2250] ;  /* 0x0022500001087983 */ /* 0x000eb60000300a00 */
[----:B------:R-:W-:Y:S08]  /*22f70*/  @!UPT UIADD3 URZ, URZ, URZ, URZ ;  /* 0x0000003f3f3ff290 */ /* 0x000ff0000fffe03f */
[----:B------:R-:W-:Y:S01]  /*22f80*/  STL.64 [R1+0x370], R24 ;  /* 0x0003701801007387 */ /* 0x000fe20000100a00 */
[----:B------:R0:W-:Y:S03]  /*22f90*/  STL.64 [R1+0x378], R26 ;  /* 0x0003781a01007387 */ /* 0x0001e60000100a00 */
[----:B0-----:R-:W2:Y:S01]  /*22fa0*/  LDL.LU.64 R26, [R1+0x2248] ;  /* 0x00224800011a7983 */ /* 0x001ea20000300a00 */
[----:B------:R-:W-:Y:S01]  /*22fb0*/  IMAD.MOV.U32 R23, RZ, RZ, R0 ;  /* 0x000000ffff177224 */ /* 0x000fe200078e0000 */
[C---:B--2---:R-:W-:Y:S02]  /*22fc0*/  HMMA.16816.F32 R24, R4.reuse, R26, R8 ;  /* 0x0000001a0418723c */ /* 0x044fe40000001808 */
[----:B------:R-:W2:Y:S11]  /*22fd0*/  LDL.LU.64 R10, [R1+0x2240] ;  /* 0x00224000010a7983 */ /* 0x000eb60000300a00 */
[----:B------:R-:W-:Y:S10]  /*22fe0*/  @!UPT UIADD3 URZ, URZ, URZ, URZ ;  /* 0x0000003f3f3ff290 */ /* 0x000ff4000fffe03f */
[----:B------:R-:W-:Y:S01]  /*22ff0*/  STL.64 [R1+0x360], R24 ;  /* 0x0003601801007387 */ /* 0x000fe20000100a00 */
[----:B------:R0:W-:Y:S02]  /*23000*/  STL [R1+0x368], R26 ;  /* 0x0003681a01007387 */ /* 0x0001e40000100800 */
[----:B------:R-:W-:Y:S02]  /*23010*/  IMAD.MOV.U32 R0, RZ, RZ, R27 ;  /* 0x000000ffff007224 */ /* 0x000fe400078e001b */
[----:B0-----:R-:W2:Y:S01]  /*23020*/  LDL.LU.64 R26, [R1+0x2238] ;  /* 0x00223800011a7983 */ /* 0x001ea20000300a00 */
[----:B------:R-:W2:Y:S02]  /*23030*/  LDL.LU.64 R24, [R1+0x2230] ;  /* 0x0022300001187983 */ /* 0x000ea40000300a00 */
[----:B------:R-:W-:Y:S01]  /*23040*/  STL [R1+0x2000], R0 ;  /* 0x0020000001007387 */ /* 0x000fe20000100800 */
[----:B--2---:R-:W-:Y:S01]  /*23050*/  HMMA.16816.F32 R24, R4, R10, R24 ;  /* 0x0000000a0418723c */ /* 0x004fe20000001818 */
[----:B------:R-:W2:Y:S01]  /*23060*/  LDL.LU.64 R10, [R1+0x2228] ;  /* 0x00222800010a7983 */ /* 0x000ea20000300a00 */
[----:B------:R-:W2:Y:S11]  /*23070*/  LDL.LU.64 R8, [R1+0x2220] ;  /* 0x0022200001087983 */ /* 0x000eb60000300a00 */
[----:B------:R-:W-:Y:S10]  /*23080*/  @!UPT UIADD3 URZ, URZ, URZ, URZ ;  /* 0x0000003f3f3ff290 */ /* 0x000ff4000fffe03f */
[----:B------:R-:W-:Y:S01]  /*23090*/  STL.64 [R1+0x350], R24 ;  /* 0x0003501801007387 */ /* 0x000fe20000100a00 */
[----:B------:R0:W-:Y:S02]  /*230a0*/  STL.64 [R1+0x358], R26 ;  /* 0x0003581a01007387 */ /* 0x0001e40000100a00 */
[----:B0-----:R-:W-:Y:S02]  /*230b0*/  IMAD.MOV.U32 R26, RZ, RZ, R17 ;  /* 0x000000ffff1a7224 */ /* 0x001fe400078e0011 */
[----:B------:R-:W-:-:S05]  /*230c0*/  IMAD.MOV.U32 R27, RZ, RZ, R16 ;  /* 0x000000ffff1b7224 */ /* 0x000fca00078e0010 */
[----:B------:R0:W-:Y:S02]  /*230d0*/  STL.64 [R1+0x2210], R26 ;  /* 0x0022101a01007387 */ /* 0x0001e40000100a00 */
[----:B0-----:R-:W-:Y:S02]  /*230e0*/  IMAD.MOV.U32 R26, RZ, RZ, R15 ;  /* 0x000000ffff1a7224 */ /* 0x001fe400078e000f */
[----:B------:R-:W-:-:S07]  /*230f0*/  IMAD.MOV.U32 R27, RZ, RZ, R14 ;  /* 0x000000ffff1b7224 */ /* 0x000fce00078e000e */
[C---:B--2---:R-:W-:Y:S01]  /*23100*/  HMMA.16816.F32 R24, R4.reuse, R26, R8 ;  /* 0x0000001a0418723c */ /* 0x044fe20000001808 */
[----:B----4-:R-:W0:Y:S04]  /*23110*/  LDSM.16.MT88.4 R8, [R2+0x1000] ;  /* 0x001000000208783b */ /* 0x010e280000004200 */
[----:B0-----:R-:W-:Y:S11]  /*23120*/  STL.64 [R1+0x2200], R10 ;  /* 0x0022000a01007387 */ /* 0x001ff60000100a00 */
[----:B------:R-:W-:Y:S07]  /*23130*/  @!UPT UIADD3 URZ, URZ, URZ, URZ ;  /* 0x0000003f3f3ff290 */ /* 0x000fee000fffe03f */
[----:B------:R-:W-:Y:S02]  /*23140*/  STL.64 [R1+0x340], R24 ;  /* 0x0003401801007387 */ /* 0x000fe40000100a00 */
[----:B------:R-:W-:Y:S02]  /*23150*/  STL.64 [R1+0x348], R26 ;  /* 0x0003481a01007387 */ /* 0x000fe40000100a00 */
[----:B------:R3:W-:Y:S02]  /*23160*/  STL.64 [R1+0x21f8], R8 ;  /* 0x0021f80801007387 */ /* 0x0007e40000100a00 */
[----:B---3--:R-:W-:Y:S07]  /*23170*/  HMMA.16816.F32 R8, R4, R18, R20 ;  /* 0x000000120408723c */ /* 0x008fee0000001814 */
[----:B------:R-:W-:-:S02]  /*23180*/  IMAD.MOV.U32 R22, RZ, RZ, R13 ;  /* 0x000000ffff167224 */ /* 0x000fc400078e000d */
[----:B------:R-:W-:Y:S02]  /*23190*/  IMAD.MOV.U32 R23, RZ, RZ, R12 ;  /* 0x000000ffff177224 */ /* 0x000fe400078e000c */
[----:B------:R-:W0:Y:S11]  /*231a0*/  LDSM.16.MT88.4 R12, [R2+0x1080] ;  /* 0x00108000020c783b */ /* 0x000e360000004200 */
[----:B------:R-:W-:Y:S01]  /*231b0*/  @!UPT UIADD3 URZ, URZ, URZ, URZ ;  /* 0x0000003f3f3ff290 */ /* 0x000fe2000fffe03f */
[----:B------:R-:W-:Y:S01]  /*231c0*/  STL.64 [R1+0x380], R8 ;  /* 0x0003800801007387 */ /* 0x000fe20000100a00 */
[----:B------:R-:W-:Y:S02]  /*231d0*/  STL.64 [R1+0x388], R10 ;  /* 0x0003880a01007387 */ /* 0x000fe40000100a00 */
[----:B------:R1:W-:Y:S02]  /*231e0*/  STL.64 [R1+0x2208], R22 ;  /* 0x0022081601007387 */ /* 0x0003e40000100a00 */
[----:B------:R-:W2:Y:S01]  /*231f0*/  LDL.LU R20, [R1+0x130] ;  /* 0x0001300001147983 */ /* 0x000ea20000300800 */
[----:B------:R-:W2:Y:S04]  /*23200*/  LDL.LU R21, [R1+0x134] ;  /* 0x0001340001157983 */ /* 0x000ea80000300800 */
[----:B-1----:R-:W2:Y:S01]  /*23210*/  LDL.LU R22, [R1+0x138] ;  /* 0x0001380001167983 */ /* 0x002ea20000300800 */
[----:B------:R-:W2:Y:S03]  /*23220*/  LDL.LU R23, [R1+0x13c] ;  /* 0x00013c0001177983 */ /* 0x000ea60000300800 */
[----:B0-----:R0:W-:Y:S01]  /*23230*/  STL [R1+0x2184], R12 ;  /* 0x0021840c01007387 */ /* 0x0011e20000100800 */
[----:B------:R1:W-:Y:S02]  /*23240*/  STL [R1+0x2180], R13 ;  /* 0x0021800d01007387 */ /* 0x0003e40000100800 */
[----:B------:R3:W-:Y:S02]  /*23250*/  STL [R1+0x217c], R14 ;  /* 0x00217c0e01007387 */ /* 0x0007e40000100800 */
[----:B------:R4:W-:Y:S02]  /*23260*/  STL [R1+0x2178], R15 ;  /* 0x0021780f01007387 */ /* 0x0009e40000100800 */
[----:B0-----:R-:W-:-:S02]  /*23270*/  IMAD.MOV.U32 R12, RZ, RZ, R29 ;  /* 0x000000ffff0c7224 */ /* 0x001fc400078e001d */
[----:B------:R-:W2:Y:S04]  /*23280*/  LDL.LU R29, [R1+0x2218] ;  /* 0x00221800011d7983 */ /* 0x000ea80000300800 */
[----:B------:R-:W0:Y:S01]  /*23290*/  S2R R19, SR_TID.X ;  /* 0x0000000000137919 */ /* 0x000e220000002100 */
[----:B-1----:R-:W2:Y:S02]  /*232a0*/  LDL.LU R13, [R1+0x144] ;  /* 0x00014400010d7983 */ /* 0x002ea40000300800 */
[----:B---3--:R-:W3:Y:S02]  /*232b0*/  LDL.LU R14, [R1+0x148] ;  /* 0x00014800010e7983 */ /* 0x008ee40000300800 */
[----:B----4-:R-:W3:Y:S01]  /*232c0*/  LDL.LU R15, [R1+0x14c] ;  /* 0x00014c00010f7983 */ /* 0x010ee20000300800 */
[C---:B0-----:R-:W-:Y:S01]  /*232d0*/  LOP3.LUT R18, R19.reuse, 0x7, RZ, 0xc0, !PT ;  /* 0x0000000713127812 */ /* 0x041fe200078ec0ff */
[----:B------:R-:W-:-:S04]  /*232e0*/  IMAD.SHL.U32 R25, R19, 0x2, RZ ;  /* 0x0000000213197824 */ /* 0x000fc800078e00ff */
[----:B------:R-:W-:-:S05]  /*232f0*/  IMAD R0, R18, 0x110, RZ ;  /* 0x0000011012007824 */ /* 0x000fca00078e02ff */
[----:B------:R-:W-:-:S04]  /*23300*/  LOP3.LUT R8, R0, 0x30, R25, 0x78, !PT ;  /* 0x0000003000087812 */ /* 0x000fc800078e7819 */
[----:B------:R-:W-:-:S05]  /*23310*/  LOP3.LUT R8, R8, 0x40, RZ, 0x3c, !PT ;  /* 0x0000004008087812 */ /* 0x000fca00078e3cff */
[----:B------:R-:W-:Y:S04]  /*23320*/  LDSM.16.M88.4 R24, [R8+0x8000] ;  /* 0x008000000818783b */ /* 0x000fe80000000200 */
[----:B--2---:R-:W0:Y:S04]  /*23330*/  LDSM.16.MT88.4 R16, [R29+0x2000] ;  /* 0x002000001d10783b */ /* 0x004e280000004200 */
[----:B0-----:R-:W-:Y:S01]  /*23340*/  STL.64 [R1+0x20b8], R18 ;  /* 0x0020b81201007387 */ /* 0x001fe20000100a00 */
[----:B------:R-:W-:Y:S02]  /*23350*/  STL.64 [R1+0x20b0], R16 ;  /* 0x0020b01001007387 */ /* 0x000fe40000100a00 */
[----:B------:R-:W-:Y:S02]  /*23360*/  STL.64 [R1+0x20], R24 ;  /* 0x0000201801007387 */ /* 0x000fe40000100a00 */
[----:B------:R0:W-:Y:S02]  /*23370*/  STL.64 [R1+0x28], R26 ;  /* 0x0000281a01007387 */ /* 0x0001e40000100a00 */
[----:B0-----:R-:W2:Y:S01]  /*23380*/  LDL.LU.64 R26, [R1+0x2210] ;  /* 0x00221000011a7983 */ /* 0x001ea20000300a00 */
[----:B------:R-:W-:-:S02]  /*23390*/  IMAD.MOV.U32 R19, RZ, RZ, R3 ;  /* 0x000000ffff137224 */ /* 0x000fc400078e0003 */
[----:B------:R-:W-:Y:S01]  /*233a0*/  IMAD.MOV.U32 R18, RZ, RZ, R28 ;  /* 0x000000ffff127224 */ /* 0x000fe200078e001c */
[----:B--2---:R-:W-:Y:S01]  /*233b0*/  HMMA.16816.F32 R20, R4, R26, R20 ;  /* 0x0000001a0414723c */ /* 0x004fe20000001814 */
[----:B------:R-:W0:Y:S11]  /*233c0*/  LDSM.16.M88.4 R24, [R8+0x8800] ;  /* 0x008800000818783b */ /* 0x000e360000000200 */
[----:B------:R-:W-:Y:S11]  /*233d0*/  @!UPT UIADD3 URZ, URZ, URZ, URZ ;  /* 0x0000003f3f3ff290 */ /* 0x000ff6000fffe03f */
[----:B------:R-:W-:Y:S01]  /*233e0*/  @!UPT UIADD3 URZ, URZ, URZ, URZ ;  /* 0x0000003f3f3ff290 */ /* 0x000fe2000fffe03f */
[----:B------:R-:W-:Y:S02]  /*233f0*/  IMAD.MOV.U32 R3, RZ, RZ, R23 ;  /* 0x000000ffff037224 */ /* 0x000fe400078e0017 */
[----:B------:R-:W-:Y:S01]  /*23400*/  IMAD.MOV.U32 R28, RZ, RZ, R22 ;  /* 0x000000ffff1c7224 */ /* 0x000fe200078e0016 */
[----:B------:R-:W-:Y:S02]  /*23410*/  STL.64 [R1+0x390], R20 ;  /* 0x0003901401007387 */ /* 0x000fe40000100a00 */
[----:B------:R-:W-:Y:S02]  /*23420*/  STL [R1+0x2008], R3 ;  /* 0x0020080301007387 */ /* 0x000fe40000100800 */
[----:B------:R-:W-:Y:S01]  /*23430*/  LDSM.16.M88.4 R20, [R8+0x9000] ;  /* 0x009000000814783b */ /* 0x000fe20000000200 */
[----:B------:R-:W-:Y:S04]  /*23440*/  STL [R1+0x2004], R28 ;  /* 0x0020041c01007387 */ /* 0x000fe80000100800 */
[----:B0-----:R-:W-:Y:S01]  /*23450*/  STL.64 [R1+0x10], R24 ;  /* 0x0000101801007387 */ /* 0x001fe20000100a00 */
[----:B------:R-:W-:Y:S02]  /*23460*/  STL.64 [R1+0x18], R26 ;  /* 0x0000181a01007387 */ /* 0x000fe40000100a00 */
[----:B------:R-:W0:Y:S02]  /*23470*/  LDSM.16.M88.4 R24, [R8+0x9800] ;  /* 0x009800000818783b */ /* 0x000e240000000200 */
[----:B0-----:R-:W-:Y:S02]  /*23480*/  STL.64 [R1+0x2070], R26 ;  /* 0x0020701a01007387 */ /* 0x001fe40000100a00 */
[----:B------:R-:W-:Y:S02]  /*23490*/  STL.64 [R1], R20 ;  /* 0x0000001401007387 */ /* 0x000fe40000100a00 */
[----:B------:R-:W-:Y:S02]  /*234a0*/  STL.64 [R1+0x8], R22 ;  /* 0x0000081601007387 */ /* 0x000fe40000100a00 */
[----:B------:R-:W0:Y:S04]  /*234b0*/  LDSM.16.M88.4 R20, [R8+0xa000] ;  /* 0x00a000000814783b */ /* 0x000e280000000200 */
[----:B------:R1:W-:Y:S04]  /*234c0*/  STL.64 [R1+0x2068], R24 ;  /* 0x0020681801007387 */ /* 0x0003e80000100a00 */
[----:B-1----:R-:W2:Y:S01]  /*234d0*/  LDL.LU R24, [R1+0x150] ;  /* 0x0001500001187983 */ /* 0x002ea20000300800 */
[----:B------:R-:W2:Y:S02]  /*234e0*/  LDL.LU R25, [R1+0x154] ;  /* 0x0001540001197983 */ /* 0x000ea40000300800 */
[----:B------:R-:W2:Y:S02]  /*234f0*/  LDL.LU R26, [R1+0x158] ;  /* 0x00015800011a7983 */ /* 0x000ea40000300800 */
[----:B------:R-:W2:Y:S01]  /*23500*/  LDL.LU R27, [R1+0x15c] ;  /* 0x00015c00011b7983 */ /* 0x000ea20000300800 */
[----:B0-----:R-:W-:Y:S01]  /*23510*/  STL.64 [R1+0xc0], R20 ;  /* 0x0000c01401007387 */ /* 0x001fe20000100a00 */
[----:B------:R-:W-:Y:S02]  /*23520*/  STL.64 [R1+0xc8], R22 ;  /* 0x0000c81601007387 */ /* 0x000fe40000100a00 */
[----:B------:R-:W0:Y:S02]  /*23530*/  LDSM.16.M88.4 R20, [R8+0xa800] ;  /* 0x00a800000814783b */ /* 0x000e240000000200 */
[----:B0-----:R-:W-:Y:S02]  /*23540*/  STL.64 [R1+0xb0], R20 ;  /* 0x0000b01401007387 */ /* 0x001fe40000100a00 */
[----:B------:R-:W-:Y:S02]  /*23550*/  STL.64 [R1+0xb8], R22 ;  /* 0x0000b81601007387 */ /* 0x000fe40000100a00 */
[----:B------:R-:W0:Y:S02]  /*23560*/  LDSM.16.M88.4 R20, [R8+0xb000] ;  /* 0x00b000000814783b */ /* 0x000e240000000200 */
[----:B------:R-:W1:Y:S04]  /*23570*/  LDSM.16.M88.4 R8, [R8+0xb800] ;  /* 0x00b800000808783b */ /* 0x000e680000000200 */
[----:B0-----:R-:W-:Y:S01]  /*23580*/  STL.64 [R1+0xe0], R20 ;  /* 0x0000e01401007387 */ /* 0x001fe20000100a00 */
[----:B------:R0:W-:Y:S03]  /*23590*/  STL.64 [R1+0xe8], R22 ;  /* 0x0000e81601007387 */ /* 0x0001e60000100a00 */
[----:B0-----:R-:W2:Y:S01]  /*235a0*/  LDL.LU.64 R22, [R1+0x2208] ;  /* 0x0022080001167983 */ /* 0x001ea20000300a00 */
[----:B------:R-:W-:-:S02]  /*235b0*/  IMAD.MOV.U32 R16, RZ, RZ, R20 ;  /* 0x000000ffff107224 */ /* 0x000fc400078e0014 */
[----:B------:R-:W-:-:S05]  /*235c0*/  IMAD.MOV.U32 R0, RZ, RZ, R21 ;  /* 0x000000ffff007224 */ /* 0x000fca00078e0015 */
[----:B------:R-:W-:Y:S01]  /*235d0*/  STL [R1+0x218c], R0 ;  /* 0x00218c0001007387 */ /* 0x000fe20000100800 */
[----:B------:R-:W-:Y:S02]  /*235e0*/  STL [R1+0x2188], R16 ;  /* 0x0021881001007387 */ /* 0x000fe40000100800 */
[----:B-1----:R-:W-:Y:S02]  /*235f0*/  STL.64 [R1+0x100], R8 ;  /* 0x0001000801007387 */ /* 0x002fe40000100a00 */
[----:B------:R0:W-:Y:S02]  /*23600*/  STL.64 [R1+0x108], R10 ;  /* 0x0001080a01007387 */ /* 0x0001e40000100a00 */
[----:B0-----:R-:W4:Y:S01]  /*23610*/  LDL.LU.64 R10, [R1+0x2200] ;  /* 0x00220000010a7983 */ /* 0x001f220000300a00 */
[----:B------:R-:W4:Y:S01]  /*23620*/  LDL.LU.64 R8, [R1+0x21f8] ;  /* 0x0021f80001087983 */ /* 0x000f220000300a00 */
[C---:B--2---:R-:W-:Y:S02]  /*23630*/  HMMA.16816.F32 R24, R4.reuse, R22, R24 ;  /* 0x000000160418723c */ /* 0x044fe40000001818 */
[----:B------:R-:W0:Y:S06]  /*23640*/  LDSM.16.MT88.4 R20, [R2+0x2000] ;  /* 0x002000000214783b */ /* 0x000e2c0000004200 */
[----:B---3--:R-:W-:Y:S01]  /*23650*/  HMMA.16816.F32 R4, R4, R18, R12 ;  /* 0x000000120404723c */ /* 0x008fe2000000180c */
[----:B0-----:R-:W-:Y:S11]  /*23660*/  STL [R1+0x201c], R20 ;  /* 0x00201c1401007387 */ /* 0x001ff60000100800 */
[----:B------:R-:W-:Y:S03]  /*23670*/  @!UPT UIADD3 URZ, URZ, URZ, URZ ;  /* 0x0000003f3f3ff290 */ /* 0x000fe6000fffe03f */
[----:B------:R0:W-:Y:S02]  /*23680*/  STL.64 [R1+0x3b0], R24 ;  /* 0x0003b01801007387 */ /* 0x0001e40000100a00 */
[----:B------:R1:W-:Y:S02]  /*23690*/  STL.64 [R1+0x3b8], R26 ;  /* 0x0003b81a01007387 */ /* 0x0003e40000100a00 */
[----:B------:R-:W-:Y:S01]  /*236a0*/  STL [R1+0x2018], R21 ;  /* 0x0020181501007387 */ /* 0x000fe20000100800 */
[----:B------:R-:W-:Y:S01]  /*236b0*/  STL [R1+0x2014], R22 ;  /* 0x0020141601007387 */ /* 0x000fe20000100800 */
[----:B------:R-:W-:Y:S02]  /*236c0*/  STL [R1+0x2010], R23 ;  /* 0x0020101701007387 */ /* 0x000fe40000100800 */
[----:B------:R-:W-:Y:S02]  /*236d0*/  STL [R1+0x200c], R2 ;  /* 0x00200c0201007387 */ /* 0x000fe40000100800 */
[----:B------:R2:W-:Y:S01]  /*236e0*/  STL.64 [R1+0x21f0], R18 ;  /* 0x0021f01201007387 */ /* 0x0005e20000100a00 */
[----:B------:R-:W3:Y:S01]  /*236f0*/  LDL.LU R12, [R1+0x180] ;  /* 0x00018000010c7983 */ /* 0x000ee20000300800 */
[----:B------:R-:W-:Y:S02]  /*23700*/  STL.64 [R1+0x3a0], R4 ;  /* 0x0003a00401007387 */ /* 0x000fe40000100a00 */
[----:B------:R-:W-:Y:S02]  /*23710*/  STL.64 [R1+0x3a8], R6 ;  /* 0x0003a80601007387 */ /* 0x000fe40000100a00 */
[----:B------:R-:W3:Y:S01]  /*23720*/  LDL.LU R13, [R1+0x184] ;  /* 0x00018400010d7983 */ /* 0x000ee20000300800 */
[----:B------:R-:W3:Y:S01]  /*23730*/  LDL.LU R14, [R1+0x188] ;  /* 0x00018800010e7983 */ /* 0x000ee20000300800 */
[----:B------:R-:W3:Y:S02]  /*23740*/  LDL.LU R15, [R1+0x18c] ;  /* 0x00018c00010f7983 */ /* 0x000ee40000300800 */
[----:B0-----:R-:W4:Y:S02]  /*23750*/  LDL.LU R24, [R1+0x160] ;  /* 0x0001600001187983 */ /* 0x001f240000300800 */
[----:B------:R-:W4:Y:S01]  /*23760*/  LDL.LU R25, [R1+0x164] ;  /* 0x0001640001197983 */ /* 0x000f220000300800 */
[----:B-1----:R-:W4:Y:S01]  /*23770*/  LDL.LU R26, [R1+0x168] ;  /* 0x00016800011a7983 */ /* 0x002f220000300800 */
[----:B------:R-:W4:Y:S02]  /*23780*/  LDL.LU R27, [R1+0x16c] ;  /* 0x00016c00011b7983 */ /* 0x000f240000300800 */
[----:B--2---:R-:W4:Y:S01]  /*23790*/  LDL.LU.64 R18, [R1+0xa8] ;  /* 0x0000a80001127983 */ /* 0x004f220000300a00 */
[----:B------:R-:W0:Y:S04]  /*237a0*/  LDSM.16.MT88.4 R4, [R29+0x2080] ;  /* 0x002080001d04783b */ /* 0x000e280000004200 */
[----:B---3--:R-:W-:Y:S01]  /*237b0*/  STL.64 [R1+0x21e8], R14 ;  /* 0x0021e80e01007387 */ /* 0x008fe20000100a00 */
[----:B------:R1:W-:Y:S03]  /*237c0*/  STL.64 [R1+0x21e0], R12 ;  /* 0x0021e00c01007387 */ /* 0x0003e60000100a00 */
[----:B-1----:R-:W2:Y:S01]  /*237d0*/  LDL.LU R12, [R1+0x170] ;  /* 0x00017000010c7983 */ /* 0x002ea20000300800 */
[----:B------:R-:W2:Y:S02]  /*237e0*/  LDL.LU R13, [R1+0x174] ;  /* 0x00017400010d7983 */ /* 0x000ea40000300800 */
[----:B------:R-:W2:Y:S02]  /*237f0*/  LDL.LU R14, [R1+0x178] ;  /* 0x00017800010e7983 */ /* 0x000ea40000300800 */
[----:B------:R-:W2:Y:S01]  /*23800*/  LDL.LU R15, [R1+0x17c] ;  /* 0x00017c00010f7983 */ /* 0x000ea20000300800 */
[----:B------:R-:W3:Y:S04]  /*23810*/  LDL.LU.64 R22, [R1+0x68] ;  /* 0x0000680001167983 */ /* 0x000ee80000300a00 */
[----:B---3--:R1:W-:Y:S04]  /*23820*/  STL.64 [R1+0x21c0], R22 ;  /* 0x0021c01601007387 */ /* 0x0083e80000100a00 */
[----:B-1----:R-:W3:Y:S04]  /*23830*/  LDL.LU.64 R22, [R1+0x78] ;  /* 0x0000780001167983 */ /* 0x002ee80000300a00 */
[----:B---3--:R1:W-:Y:S04]  /*23840*/  STL.64 [R1+0x21d8], R22 ;  /* 0x0021d81601007387 */ /* 0x0083e80000100a00 */
[----:B-1----:R-:W3:Y:S01]  /*23850*/  LDL.LU.64 R22, [R1+0x88] ;  /* 0x0000880001167983 */ /* 0x002ee20000300a00 */
[----:B------:R-:W-:Y:S02]  /*23860*/  STL [R1+0x2020], R29 ;  /* 0x0020201d01007387 */ /* 0x000fe40000100800 */
[----:B0-----:R-:W-:Y:S02]  /*23870*/  STL.64 [R1+0x1f70], R6 ;  /* 0x001f700601007387 */ /* 0x001fe40000100a00 */
[----:B------:R0:W-:Y:S02]  /*23880*/  STL.64 [R1+0x1f68], R4 ;  /* 0x001f680401007387 */ /* 0x0001e40000100a00 */
[----:B0-----:R-:W2:Y:S04]  /*23890*/  LDL.64 R4, [R1+0x100] ;  /* 0x0001000001047983 */ /* 0x001ea80000100a00 */
[----:B--2---:R-:W-:Y:S01]  /*238a0*/  STL.64 [R1+0x21a8], R4 ;  /* 0x0021a80401007387 */ /* 0x004fe20000100a00 */
[----:B------:R-:W2:Y:S03]  /*238b0*/  LDL.LU.64 R6, [R1+0x48] ;  /* 0x0000480001067983 */ /* 0x000ea60000300a00 */
[----:B--2---:R0:W-:Y:S04]  /*238c0*/  STL.64 [R1+0x21b0], R6 ;  /* 0x0021b00601007387 */ /* 0x0041e80000100a00 */
[----:B0-----:R-:W2:Y:S01]  /*238d0*/  LDL.LU.64 R6, [R1+0x58] ;  /* 0x0000580001067983 */ /* 0x001ea20000300a00 */
[----:B----4-:R-:W-:Y:S03]  /*238e0*/  HMMA.16816.F32 R24, R8, R18, R24 ;  /* 0x000000120818723c */ /* 0x010fe60000001818 */
[----:B--2---:R0:W-:Y:S01]  /*238f0*/  STL.64 [R1+0x21b8], R6 ;  /* 0x0021b80601007387 */ /* 0x0041e20000100a00 */
[----:B------:R-:W2:Y:S02]  /*23900*/  LDL.LU R4, [R1+0x1a0] ;  /* 0x0001a00001047983 */ /* 0x000ea40000300800 */
[----:B------:R-:W2:Y:S01]  /*23910*/  LDL.LU R5, [R1+0x1a4] ;  /* 0x0001a40001057983 */ /* 0x000ea20000300800 */
[----:B0-----:R-:W4:Y:S01]  /*23920*/  LDL.LU R6, [R1+0x1a8] ;  /* 0x0001a80001067983 */ /* 0x001f220000300800 */
[----:B------:R-:W4:Y:S02]  /*23930*/  LDL.LU R7, [R1+0x1ac] ;  /* 0x0001ac0001077983 */ /* 0x000f240000300800 */
[----:B------:R-:W-:Y:S01]  /*23940*/  IMAD.MOV.U32 R17, RZ, RZ, R19 ;  /* 0x000000ffff117224 */ /* 0x000fe200078e0013 */
[----:B----4-:R-:W-:Y:S01]  /*23950*/  STL.64 [R1+0x21d0], R6 ;  /* 0x0021d00601007387 */ /* 0x010fe20000100a00 */
[----:B--2---:R0:W-:Y:S03]  /*23960*/  STL.64 [R1+0x21c8], R4 ;  /* 0x0021c80401007387 */ /* 0x0041e60000100a00 */
[----:B0-----:R-:W2:Y:S01]  /*23970*/  LDL.LU R4, [R1+0x190] ;  /* 0x0001900001047983 */ /* 0x001ea20000300800 */
[----:B------:R-:W2:Y:S02]  /*23980*/  LDL.LU R5, [R1+0x194] ;  /* 0x0001940001057983 */ /* 0x000ea40000300800 */
[----:B------:R-:W2:Y:S02]  /*23990*/  LDL.LU R6, [R1+0x198] ;  /* 0x0001980001067983 */ /* 0x000ea40000300800 */
[----:B------:R-:W2:Y:S03]  /*239a0*/  LDL.LU R7, [R1+0x19c] ;  /* 0x00019c0001077983 */ /* 0x000ea60000300800 */
[----:B------:R-:W-:Y:S01]  /*239b0*/  STL.64 [R1+0x150], R24 ;  /* 0x0001501801007387 */ /* 0x000fe20000100a00 */
[----:B------:R0:W-:Y:S02]  /*239c0*/  STL.64 [R1+0x158], R26 ;  /* 0x0001581a01007387 */ /* 0x0001e40000100a00 */
[----:B0-----:R-:W-:-:S02]  /*239d0*/  IMAD.MOV.U32 R26, RZ, RZ, R18 ;  /* 0x000000ffff1a7224 */ /* 0x001fc400078e0012 */
[----:B------:R-:W4:Y:S01]  /*239e0*/  LDL.LU.64 R18, [R1+0x21f0] ;  /* 0x0021f00001127983 */ /* 0x000f220000300a00 */
[----:B------:R-:W-:Y:S02]  /*239f0*/  STL [R1+0x2194], R17 ;  /* 0x0021941101007387 */ /* 0x000fe40000100800 */
[----:B------:R0:W-:Y:S02]  /*23a00*/  STL [R1+0x2190], R26 ;  /* 0x0021901a01007387 */ /* 0x0001e40000100800 */
[----:B0-----:R-:W2:Y:S02]  /*23a10*/  LDL.LU.64 R26, [R1+0x98] ;  /* 0x00009800011a7983 */ /* 0x001ea40000300a00 */
[C---:B--2---:R-:W-:Y:S11]  /*23a20*/  HMMA.16816.F32 R12, R8.reuse, R26, R12 ;  /* 0x0000001a080c723c */ /* 0x044ff6000000180c */
[----:B------:R-:W-:Y:S11]  /*23a30*/  @!UPT UIADD3 URZ, URZ, URZ, URZ ;  /* 0x0000003f3f3ff290 */ /* 0x000ff6000fffe03f */
[----:B------:R-:W-:Y:S01]  /*23a40*/  @!UPT UIADD3 URZ, URZ, URZ, URZ ;  /* 0x0000003f3f3ff290 */ /* 0x000fe2000fffe03f */
[----:B------:R-:W-:Y:S01]  /*23a50*/  STL.64 [R1+0x140], R12 ;  /* 0x0001400c01007387 */ /* 0x000fe20000100a00 */
[----:B------:R0:W-:Y:S03]  /*23a60*/  STL.64 [R1+0x148], R14 ;  /* 0x0001480e01007387 */ /* 0x0001e60000100a00 */
[----:B0-----:R-:W3:Y:S01]  /*23a70*/  LDL.LU.64 R14, [R1+0x21e8] ;  /* 0x0021e800010e7983 */ /* 0x001ee20000300a00 */
[----:B------:R-:W3:Y:S02]  /*23a80*/  LDL.LU.64 R12, [R1+0x21e0] ;  /* 0x0021e000010c7983 */ /* 0x000ee40000300a00 */
[C---:B---3--:R-:W-:Y:S11]  /*23a90*/  HMMA.16816.F32 R12, R8.reuse, R22, R12 ;  /* 0x00000016080c723c */ /* 0x048ff6000000180c */
[----:B------:R-:W-:Y:S11]  /*23aa0*/  @!UPT UIADD3 URZ, URZ, URZ, URZ ;  /* 0x0000003f3f3ff290 */ /* 0x000ff6000fffe03f */
[----:B------:R-:W-:Y:S01]  /*23ab0*/  @!UPT UIADD3 URZ, URZ, URZ, URZ ;  /* 0x0000003f3f3ff290 */ /* 0x000fe2000fffe03f */
[----:B------:R-:W-:Y:S01]  /*23ac0*/  STL.64 [R1+0x130], R12 ;  /* 0x0001300c01007387 */ /* 0x000fe20000100a00 */
[----:B------:R0:W-:Y:S02]  /*23ad0*/  STL.64 [R1+0x138], R14 ;  /* 0x0001380e01007387 */ /* 0x0001e40000100a00 */
[----:B0-----:R-:W-:Y:S02]  /*23ae0*/  IMAD.MOV.U32 R14, RZ, RZ, R22 ;  /* 0x000000ffff0e7224 */ /* 0x001fe400078e0016 */
[----:B------:R-:W-:Y:S02]  /*23af0*/  IMAD.MOV.U32 R15, RZ, RZ, R23 ;  /* 0x000000ffff0f7224 */ /* 0x000fe400078e0017 */
[----:B------:R-:W2:Y:S02]  /*23b00*/  LDL.LU.64 R22, [R1+0x21d8] ;  /* 0x0021d80001167983 */ /* 0x000ea40000300a00 */
[----:B--2---:R-:W-:Y:S01]  /*23b10*/  HMMA.16816.F32 R4, R8, R22, R4 ;  /* 0x000000160804723c */ /* 0x004fe20000001804 */
[----:B------:R-:W-:-:S02]  /*23b20*/  IMAD.MOV.U32 R12, RZ, RZ, R22 ;  /* 0x000000ffff0c7224 */ /* 0x000fc400078e0016 */
[----:B------:R-:W-:Y:S11]  /*23b30*/  IMAD.MOV.U32 R13, RZ, RZ, R23 ;  /* 0x000000ffff0d7224 */ /* 0x000ff600078e0017 */
[----:B------:R-:W-:Y:S09]  /*23b40*/  @!UPT UIADD3 URZ, URZ, URZ, URZ ;  /* 0x0000003f3f3ff290 */ /* 0x000ff2000fffe03f */
[----:B------:R-:W-:Y:S01]  /*23b50*/  STL.64 [R1+0x120], R4 ;  /* 0x0001200401007387 */ /* 0x000fe20000100a00 */
[----:B------:R0:W-:Y:S03]  /*23b60*/  STL.64 [R1+0x128], R6 ;  /* 0x0001280601007387 */ /* 0x0001e60000100a00 */
[----:B0-----:R-:W2:Y:S01]  /*23b70*/  LDL.LU.64 R6, [R1+0x21d0] ;  /* 0x0021d00001067983 */ /* 0x001ea20000300a00 */
[----:B------:R-:W2:Y:S02]  /*23b80*/  LDL.LU.64 R4, [R1+0x21c8] ;  /* 0x0021c80001047983 */ /* 0x000ea40000300a00 */
[----:B------:R-:W2:Y:S02]  /*23b90*/  LDL.LU.64 R22, [R1+0x21c0] ;  /* 0x0021c00001167983 */ /* 0x000ea40000300a00 */
[----:B------:R-:W-:Y:S01]  /*23ba0*/  STL.64 [R1+0x21a0], R14 ;  /* 0x0021a00e01007387 */ /* 0x000fe20000100a00 */
[----:B------:R0:W-:Y:S04]  /*23bb0*/  STL.64 [R1+0x2198], R12 ;  /* 0x0021980c01007387 */ /* 0x0001e80000100a00 */
[----:B0-----:R-:W3:Y:S01]  /*23bc0*/  LDL.LU R12, [R1+0x210] ;  /* 0x00021000010c7983 */ /* 0x001ee20000300800 */
[----:B------:R-:W3:Y:S02]  /*23bd0*/  LDL.LU R13, [R1+0x214] ;  /* 0x00021400010d7983 */ /* 0x000ee40000300800 */
[----:B------:R-:W3:Y:S02]  /*23be0*/  LDL.LU R14, [R1+0x218] ;  /* 0x00021800010e7983 */ /* 0x000ee40000300800 */
[----:B------:R-:W3:Y:S01]  /*23bf0*/  LDL.LU R15, [R1+0x21c] ;  /* 0x00021c00010f7983 */ /* 0x000ee20000300800 */
[----:B--2---:R-:W-:Y:S01]  /*23c00*/  HMMA.16816.F32 R4, R8, R22, R4 ;  /* 0x000000160804723c */ /* 0x004fe20000001804 */
[----:B------:R-:W-:-:S02]  /*23c10*/  IMAD.MOV.U32 R0, RZ, RZ, R22 ;  /* 0x000000ffff007224 */ /* 0x000fc400078e0016 */
[----:B------:R-:W-:Y:S11]  /*23c20*/  IMAD.MOV.U32 R16, RZ, RZ, R23 ;  /* 0x000000ffff107224 */ /* 0x000ff600078e0017 */
[----:B------:R-:W-:Y:S10]  /*23c30*/  @!UPT UIADD3 URZ, URZ, URZ, URZ ;  /* 0x0000003f3f3ff290 */ /* 0x000ff4000fffe03f */
[----:B------:R-:W-:Y:S02]  /*23c40*/  IMAD.MOV.U32 R21, RZ, RZ, R5 ;  /* 0x000000ffff157224 */ /* 0x000fe400078e0005 */
[----:B------:R-:W-:Y:S02]  /*23c50*/  IMAD.MOV.U32 R20, RZ, RZ, R4 ;  /* 0x000000ffff147224 */ /* 0x000fe400078e0004 */
[----:B------:R-:W-:Y:S02]  /*23c60*/  IMAD.MOV.U32 R22, RZ, RZ, R6 ;  /* 0x000000ffff167224 */ /* 0x000fe400078e0006 */
[----:B------:R-:W-:Y:S02]  /*23c70*/  IMAD.MOV.U32 R23, RZ, RZ, R7 ;  /* 0x000000ffff177224 */ /* 0x000fe400078e0007 */
[----:B------:R-:W2:Y:S01]  /*23c80*/  LDL.LU.64 R6, [R1+0x21b8] ;  /* 0x0021b80001067983 */ /* 0x000ea20000300a00 */
[----:B------:R-:W-:Y:S02]  /*23c90*/  STL [R1+0x2028], R21 ;  /* 0x0020281501007387 */ /* 0x000fe40000100800 */
[----:B------:R0:W-:Y:S02]  /*23ca0*/  STL [R1+0x2024], R20 ;  /* 0x0020241401007387 */ /* 0x0001e40000100800 */
[----:B------:R1:W-:Y:S01]  /*23cb0*/  STL.64 [R1+0x20a8], R22 ;  /* 0x0020a81601007387 */ /* 0x0003e20000100a00 */
[----:B0-----:R-:W3:Y:S01]  /*23cc0*/  LDL.LU R20, [R1+0x1b0] ;  /* 0x0001b00001147983 */ /* 0x001ee20000300800 */
[----:B------:R-:W3:Y:S02]  /*23cd0*/  LDL.LU R21, [R1+0x1b4] ;  /* 0x0001b40001157983 */ /* 0x000ee40000300800 */
[----:B-1----:R-:W3:Y:S02]  /*23ce0*/  LDL.LU R22, [R1+0x1b8] ;  /* 0x0001b80001167983 */ /* 0x002ee40000300800 */
[----:B------:R-:W3:Y:S02]  /*23cf0*/  LDL.LU R23, [R1+0x1bc] ;  /* 0x0001bc0001177983 */ /* 0x000ee40000300800 */
[----:B------:R-:W-:-:S02]  /*23d00*/  IMAD.MOV.U32 R28, RZ, RZ, R26 ;  /* 0x000000ffff1c7224 */ /* 0x000fc400078e001a */
[----:B--2---:R-:W-:Y:S02]  /*23d10*/  IMAD.MOV.U32 R17, RZ, RZ, R6 ;  /* 0x000000ffff117224 */ /* 0x004fe400078e0006 */
[----:B------:R-:W-:Y:S01]  /*23d20*/  IMAD.MOV.U32 R26, RZ, RZ, R7 ;  /* 0x000000ffff1a7224 */ /* 0x000fe200078e0007 */
[C---:B---3--:R-:W-:Y:S01]  /*23d30*/  HMMA.16816.F32 R20, R8.reuse, R6, R20 ;  /* 0x000000060814723c */ /* 0x048fe20000001814 */
[----:B------:R-:W2:Y:S11]  /*23d40*/  LDL.LU.64 R6, [R1+0x21b0] ;  /* 0x0021b00001067983 */ /* 0x000eb60000300a00 */
[----:B------:R-:W-:Y:S11]  /*23d50*/  @!UPT UIADD3 URZ, URZ, URZ, URZ ;  /* 0x0000003f3f3ff290 */ /* 0x000ff6000fffe03f */
[----:B------:R0:W-:Y:S01]  /*23d60*/  STL.64 [R1+0xf0], R20 ;  /* 0x0000f01401007387 */ /* 0x0001e20000100a00 */
[----:B------:R-:W-:Y:S02]  /*23d70*/  STL [R1+0xf8], R22 ;  /* 0x0000f81601007387 */ /* 0x000fe40000100800 */
[----:B------:R-:W3:Y:S01]  /*23d80*/  LDL.LU.64 R4, [R1+0x21a8] ;  /* 0x0021a80001047983 */ /* 0x000ee20000300a00 */
[C---:B--2---:R-:W-:Y:S01]  /*23d90*/  HMMA.16816.F32 R12, R8.reuse, R6, R12 ;  /* 0x00000006080c723c */ /* 0x044fe2000000180c */
[----:B0-----:R-:W-:Y:S02]  /*23da0*/  IMAD.MOV.U32 R21, RZ, RZ, R6 ;  /* 0x000000ffff157224 */ /* 0x001fe400078e0006 */
[----:B------:R-:W-:Y:S11]  /*23db0*/  IMAD.MOV.U32 R20, RZ, RZ, R7 ;  /* 0x000000ffff147224 */ /* 0x000ff600078e0007 */
[----:B------:R-:W-:Y:S10]  /*23dc0*/  @!UPT UIADD3 URZ, URZ, URZ, URZ ;  /* 0x0000003f3f3ff290 */ /* 0x000ff4000fffe03f */
[----:B------:R-:W-:Y:S02]  /*23dd0*/  IMAD.MOV.U32 R6, RZ, RZ, R14 ;  /* 0x000000ffff067224 */ /* 0x000fe400078e000e */
[----:B------:R-:W-:Y:S02]  /*23de0*/  IMAD.MOV.U32 R7, RZ, RZ, R15 ;  /* 0x000000ffff077224 */ /* 0x000fe400078e000f */
[----:B------:R-:W-:Y:S02]  /*23df0*/  IMAD.MOV.U32 R2, RZ, RZ, R12 ;  /* 0x000000ffff027224 */ /* 0x000fe400078e000c */
[----:B------:R-:W-:Y:S01]  /*23e00*/  IMAD.MOV.U32 R3, RZ, RZ, R13 ;  /* 0x000000ffff037224 */ /* 0x000fe200078e000d */
[----:B------:R-:W2:Y:S01]  /*23e10*/  LDL.LU.64 R14, [R1+0x21a0] ;  /* 0x0021a000010e7983 */ /* 0x000ea20000300a00 */
[----:B------:R-:W2:Y:S02]  /*23e20*/  LDL.LU.64 R12, [R1+0x2198] ;  /* 0x00219800010c7983 */ /* 0x000ea40000300a00 */
[----:B------:R-:W-:Y:S02]  /*23e30*/  STL.64 [R1+0x2038], R6 ;  /* 0x0020380601007387 */ /* 0x000fe40000100a00 */
[----:B---3--:R0:W-:Y:S02]  /*23e40*/  STL.64 [R1+0x2030], R4 ;  /* 0x0020300401007387 */ /* 0x0081e40000100a00 */
[----:B0-----:R-:W3:Y:S01]  /*23e50*/  LDL.LU R4, [R1+0x200] ;  /* 0x0002000001047983 */ /* 0x001ee20000300800 */
[----:B------:R-:W3:Y:S02]  /*23e60*/  LDL.LU R5, [R1+0x204] ;  /* 0x0002040001057983 */ /* 0x000ee40000300800 */
[----:B------:R-:W3:Y:S02]  /*23e70*/  LDL.LU R6, [R1+0x208] ;  /* 0x0002080001067983 */ /* 0x000ee40000300800 */
[----:B------:R-:W3:Y:S01]  /*23e80*/  LDL.LU R7, [R1+0x20c] ;  /* 0x00020c0001077983 */ /* 0x000ee20000300800 */
[----:B----4-:R-:W-:Y:S01]  /*23e90*/  STL.64 [R1+0x20d0], R18 ;  /* 0x0020d01201007387 */ /* 0x010fe20000100a00 */
[----:B---3--:R-:W-:Y:S03]  /*23ea0*/  HMMA.16816.F32 R8, R8, R18, R4 ;  /* 0x000000120808723c */ /* 0x008fe60000001804 */
[----:B------:R-:W3:Y:S01]  /*23eb0*/  LDL.LU R4, [R1+0x2c0] ;  /* 0x0002c00001047983 */ /* 0x000ee20000300800 */
[----:B------:R-:W3:Y:S02]  /*23ec0*/  LDL.LU R5, [R1+0x2c4] ;  /* 0x0002c40001057983 */ /* 0x000ee40000300800 */
[----:B------:R-:W4:Y:S02]  /*23ed0*/  LDL.LU R6, [R1+0x2c8] ;  /* 0x0002c80001067983 */ /* 0x000f240000300800 */
[----:B------:R-:W4:Y:S01]  /*23ee0*/  LDL.LU R7, [R1+0x2cc] ;  /* 0x0002cc0001077983 */ /* 0x000f220000300800 */
[----:B------:R-:W2:Y:S04]  /*23ef0*/  LDL.64 R24, [R1] ;  /* 0x0000000001187983 */ /* 0x000ea80000100a00 */
[----:B--2---:R-:W-:Y:S01]  /*23f00*/  STL.64 [R1+0x2088], R24 ;  /* 0x0020881801007387 */ /* 0x004fe20000100a00 */
[----:B----4-:R-:W-:Y:S02]  /*23f10*/  STL.64 [R1+0x2048], R6 ;  /* 0x0020480601007387 */ /* 0x010fe40000100a00 */
[----:B---3--:R0:W-:Y:S02]  /*23f20*/  STL.64 [R1+0x2040], R4 ;  /* 0x0020400401007387 */ /* 0x0081e40000100a00 */
[----:B0-----:R-:W2:Y:S04]  /*23f30*/  LDL.64 R4, [R1+0xb0] ;  /* 0x0000b00001047983 */ /* 0x001ea80000100a00 */
[----:B--2---:R0:W-:Y:S04]  /*23f40*/  STL.64 [R1+0x2050], R4 ;  /* 0x0020500401007387 */ /* 0x0041e80000100a00 */
[----:B0-----:R-:W2:Y:S01]  /*23f50*/  LDL.64 R4, [R1+0xc0] ;  /* 0x0000c00001047983 */ /* 0x001ea20000100a00 */
[----:B------:R-:W-:-:S02]  /*23f60*/  IMAD.MOV.U32 R19, RZ, RZ, R20 ;  /* 0x000000ffff137224 */ /* 0x000fc400078e0014 */
[----:B------:R-:W-:Y:S02]  /*23f70*/  IMAD.MOV.U32 R18, RZ, RZ, R21 ;  /* 0x000000ffff127224 */ /* 0x000fe400078e0015 */
[----:B------:R-:W-:Y:S01]  /*23f80*/  IMAD.MOV.U32 R29, RZ, RZ, R23 ;  /* 0x000000ffff1d7224 */ /* 0x000fe200078e0017 */
[----:B--2---:R0:W-:Y:S04]  /*23f90*/  STL.64 [R1+0x2060], R4 ;  /* 0x0020600401007387 */ /* 0x0041e80000100a00 */
[----:B0-----:R-:W2:Y:S01]  /*23fa0*/  LDL.LU R4, [R1+0x2f0] ;  /* 0x0002f00001047983 */ /* 0x001ea20000300800 */
[----:B------:R-:W2:Y:S02]  /*23fb0*/  LDL.LU R5, [R1+0x2f4] ;  /* 0x0002f40001057983 */ /* 0x000ea40000300800 */
[----:B------:R-:W3:Y:S02]  /*23fc0*/  LDL.LU R6, [R1+0x2f8] ;  /* 0x0002f80001067983 */ /* 0x000ee40000300800 */
[----:B------:R-:W3:Y:S01]  /*23fd0*/  LDL.LU R7, [R1+0x2fc] ;  /* 0x0002fc0001077983 */ /* 0x000ee20000300800 */
[----:B------:R-:W4:Y:S04]  /*23fe0*/  LDL R24, [R1+0x10] ;  /* 0x0000100001187983 */ /* 0x000f280000100800 */
[----:B------:R-:W4:Y:S01]  /*23ff0*/  LDL R25, [R1+0x14] ;  /* 0x0000140001197983 */ /* 0x000f220000100800 */
[----:B------:R-:W2:Y:S02]  /*24000*/  LDL.LU R20, [R1+0x320] ;  /* 0x0003200001147983 */ /* 0x000ea40000300800 */
[----:B------:R-:W2:Y:S02]  /*24010*/  LDL.LU R21, [R1+0x324] ;  /* 0x0003240001157983 */ /* 0x000ea40000300800 */
[----:B------:R-:W2:Y:S01]  /*24020*/  LDL.LU R22, [R1+0x328] ;  /* 0x0003280001167983 */ /* 0x000ea20000300800 */
[----:B------:R-:W2:Y:S01]  /*24030*/  LDL.LU R23, [R1+0x32c] ;  /* 0x00032c0001177983 */ /* 0x000ea20000300800 */
[----:B------:R-:W-:Y:S03]  /*24040*/  STL.64 [R1+0x20e8], R18 ;  /* 0x0020e81201007387 */ /* 0x000fe60000100a00 */
[----:B--2---:R-:W-:Y:S01]  /*24050*/  STL.64 [R1+0x20c8], R22 ;  /* 0x0020c81601007387 */ /* 0x004fe20000100a00 */
[----:B------:R0:W-:Y:S03]  /*24060*/  STL.64 [R1+0x20c0], R20 ;  /* 0x0020c01401007387 */ /* 0x0001e60000100a00 */
[----:B0-----:R-:W2:Y:S01]  /*24070*/  LDL.LU R20, [R1+0x240] ;  /* 0x0002400001147983 */ /* 0x001ea20000300800 */
[----:B------:R-:W2:Y:S02]  /*24080*/  LDL.LU R21, [R1+0x244] ;  /* 0x0002440001157983 */ /* 0x000ea40000300800 */
[----:B------:R-:W2:Y:S02]  /*24090*/  LDL.LU R22, [R1+0x248] ;  /* 0x0002480001167983 */ /* 0x000ea40000300800 */
[----:B------:R-:W2:Y:S02]  /*240a0*/  LDL.LU R23, [R1+0x24c] ;  /* 0x00024c0001177983 */ /* 0x000ea40000300800 */
[----:B------:R-:W-:-:S02]  /*240b0*/  IMAD.MOV.U32 R18, RZ, RZ, R17 ;  /* 0x000000ffff127224 */ /* 0x000fc400078e0011 */
[----:B------:R-:W-:Y:S01]  /*240c0*/  IMAD.MOV.U32 R19, RZ, RZ, R26 ;  /* 0x000000ffff137224 */ /* 0x000fe200078e001a */
[----:B------:R-:W3:Y:S01]  /*240d0*/  LDL.LU R17, [R1+0x2194] ;  /* 0x0021940001117983 */ /* 0x000ee20000300800 */
[----:B------:R-:W3:Y:S03]  /*240e0*/  LDL.LU R26, [R1+0x2190] ;  /* 0x00219000011a7983 */ /* 0x000ee60000300800 */
[----:B------:R-:W-:Y:S04]  /*240f0*/  STL.64 [R1+0x2100], R18 ;  /* 0x0021001201007387 */ /* 0x000fe80000100a00 */
        /* <DEDUP_REMOVED lines=40> */
[----:B------:R-:W-:-:S05]  /*24380*/  IMAD.MOV.U32 R19, RZ, RZ, R27 ;  /* 0x000000ffff137224 */ /* 0x000fca00078e001b */
[----:B------:R-:W-:Y:S04]  /*24390*/  STL.64 [R1+0x2160], R18 ;  /* 0x0021601201007387 */ /* 0x000fe80000100a00 */
[----:B--2---:R-:W-:Y:S01]  /*243a0*/  STL.64 [R1+0x2140], R22 ;  /* 0x0021401601007387 */ /* 0x004fe20000100a00 */
[----:B------:R0:W-:Y:S03]  /*243b0*/  STL.64 [R1+0x2138], R20 ;  /* 0x0021381401007387 */ /* 0x0001e60000100a00 */
[----:B0-----:R-:W2:Y:S01]  /*243c0*/  LDL.LU R20, [R1+0x1d0] ;  /* 0x0001d00001147983 */ /* 0x001ea20000300800 */
[----:B------:R-:W2:Y:S02]  /*243d0*/  LDL.LU R21, [R1+0x1d4] ;  /* 0x0001d40001157983 */ /* 0x000ea40000300800 */
[----:B------:R-:W2:Y:S02]  /*243e0*/  LDL.LU R22, [R1+0x1d8] ;  /* 0x0001d80001167983 */ /* 0x000ea40000300800 */
[----:B------:R-:W2:Y:S02]  /*243f0*/  LDL.LU R23, [R1+0x1dc] ;  /* 0x0001dc0001177983 */ /* 0x000ea40000300800 */
        /* <DEDUP_REMOVED lines=11> */
[----:B------:R-:W2:Y:S01]  /*244b0*/  LDL.LU R23, [R1+0x1fc] ;  /* 0x0001fc0001177983 */ /* 0x000ea20000300800 */
[----:B----4-:R0:W-:Y:S04]  /*244c0*/  STL.64 [R1+0x20a0], R24 ;  /* 0x0020a01801007387 */ /* 0x0101e80000100a00 */
[----:B0-----:R-:W4:Y:S01]  /*244d0*/  LDL.64 R24, [R1+0x20] ;  /* 0x0000200001187983 */ /* 0x001f220000100a00 */
[----:B---3--:R-:W-:Y:S02]  /*244e0*/  STL.64 [R1+0x2080], R6 ;  /* 0x0020800601007387 */ /* 0x008fe40000100a00 */
[----:B------:R0:W-:Y:S02]  /*244f0*/  STL.64 [R1+0x2078], R4 ;  /* 0x0020780401007387 */ /* 0x0001e40000100a00 */
[----:B0-----:R-:W3:Y:S01]  /*24500*/  LDL.LU R4, [R1+0x300] ;  /* 0x0003000001047983 */ /* 0x001ee20000300800 */
[----:B------:R-:W3:Y:S02]  /*24510*/  LDL.LU R5, [R1+0x304] ;  /* 0x0003040001057983 */ /* 0x000ee40000300800 */
[----:B------:R-:W2:Y:S02]  /*24520*/  LDL.LU R6, [R1+0x308] ;  /* 0x0003080001067983 */ /* 0x000ea40000300800 */
[----:B------:R-:W2:Y:S02]  /*24530*/  LDL.LU R7, [R1+0x30c] ;  /* 0x00030c0001077983 */ /* 0x000ea40000300800 */
[----:B------:R-:W-:-:S02]  /*24540*/  IMAD.MOV.U32 R18, RZ, RZ, R26 ;  /* 0x000000ffff127224 */ /* 0x000fc400078e001a */
[----:B------:R-:W-:Y:S01]  /*24550*/  IMAD.MOV.U32 R19, RZ, RZ, R17 ;  /* 0x000000ffff137224 */ /* 0x000fe200078e0011 */
[----:B--2---:R-:W-:Y:S01]  /*24560*/  STL.64 [R1+0x2098], R6 ;  /* 0x0020980601007387 */ /* 0x004fe20000100a00 */
[----:B---3--:R0:W-:Y:S03]  /*24570*/  STL.64 [R1+0x2090], R4 ;  /* 0x0020900401007387 */ /* 0x0081e60000100a00 */
[----:B0-----:R-:W2:Y:S01]  /*24580*/  LDL.LU R4, [R1+0x310] ;  /* 0x0003100001047983 */ /* 0x001ea20000300800 */
[----:B------:R-:W2:Y:S02]  /*24590*/  LDL.LU R5, [R1+0x314] ;  /* 0x0003140001057983 */ /* 0x000ea40000300800 */
[----:B------:R-:W2:Y:S02]  /*245a0*/  LDL.LU R6, [R1+0x318] ;  /* 0x0003180001067983 */ /* 0x000ea40000300800 */
[----:B------:R-:W2:Y:S01]  /*245b0*/  LDL.LU R7, [R1+0x31c] ;  /* 0x00031c0001077983 */ /* 0x000ea20000300800 */
[----:B------:R-:W-:Y:S01]  /*245c0*/  STL.64 [R1+0x1f80], R10 ;  /* 0x001f800a01007387 */ /* 0x000fe20000100a00 */
[----:B------:R0:W-:Y:S02]  /*245d0*/  STL.64 [R1+0x1f78], R8 ;  /* 0x001f780801007387 */ /* 0x0001e40000100a00 */
[----:B0-----:R-:W-:-:S02]  /*245e0*/  IMAD.MOV.U32 R8, RZ, RZ, R16 ;  /* 0x000000ffff087224 */ /* 0x001fc400078e0010 */
[----:B------:R-:W-:Y:S01]  /*245f0*/  HMMA.16816.F32 R16, R12, R18, R20 ;  /* 0x000000120c10723c */ /* 0x000fe20000001814 */
[----:B------:R-:W-:-:S05]  /*24600*/  IMAD.MOV.U32 R9, RZ, RZ, R0 ;  /* 0x000000ffff097224 */ /* 0x000fca00078e0000 */
[----:B------:R0:W-:Y:S04]  /*24610*/  STL.64 [R1+0x2058], R8 ;  /* 0x0020580801007387 */ /* 0x0001e80000100a00 */
[----:B0-----:R-:W3:Y:S01]  /*24620*/  LDL.LU R8, [R1+0x2e0] ;  /* 0x0002e00001087983 */ /* 0x001ee20000300800 */
[----:B------:R-:W3:Y:S02]  /*24630*/  LDL.LU R9, [R1+0x2e4] ;  /* 0x0002e40001097983 */ /* 0x000ee40000300800 */
[----:B------:R-:W3:Y:S02]  /*24640*/  LDL.LU R10, [R1+0x2e8] ;  /* 0x0002e800010a7983 */ /* 0x000ee40000300800 */
[----:B------:R-:W3:Y:S01]  /*24650*/  LDL.LU R11, [R1+0x2ec] ;  /* 0x0002ec00010b7983 */ /* 0x000ee20000300800 */
[----:B------:R-:W2:Y:S01]  /*24660*/  LDL.LU.64 R22, [R1+0x2170] ;  /* 0x0021700001167983 */ /* 0x000ea20000300a00 */
[----:B------:R-:W2:Y:S06]  /*24670*/  LDL.LU.64 R20, [R1+0x2168] ;  /* 0x0021680001147983 */ /* 0x000eac0000300a00 */
[----:B------:R-:W-:Y:S02]  /*24680*/  STL.64 [R1+0x330], R16 ;  /* 0x0003301001007387 */ /* 0x000fe40000100a00 */
[----:B------:R0:W-:Y:S02]  /*24690*/  STL.64 [R1+0x338], R18 ;  /* 0x0003381201007387 */ /* 0x0001e40000100a00 */
[----:B0-----:R-:W2:Y:S02]  /*246a0*/  LDL.LU.64 R18, [R1+0x2160] ;  /* 0x0021600001127983 */ /* 0x001ea40000300a00 */
[C---:B--2---:R-:W-:Y:S02]  /*246b0*/  HMMA.16816.F32 R16, R12.reuse, R18, R20 ;  /* 0x000000120c10723c */ /* 0x044fe40000001814 */
[----:B------:R-:W2:Y:S01]  /*246c0*/  LDL.LU.64 R22, [R1+0x2158] ;  /* 0x0021580001167983 */ /* 0x000ea20000300a00 */
[----:B------:R-:W2:Y:S11]  /*246d0*/  LDL.LU.64 R20, [R1+0x2150] ;  /* 0x0021500001147983 */ /* 0x000eb60000300a00 */
[----:B------:R-:W-:Y:S09]  /*246e0*/  @!UPT UIADD3 URZ, URZ, URZ, URZ ;  /* 0x0000003f3f3ff290 */ /* 0x000ff2000fffe03f */
[----:B------:R-:W-:Y:S01]  /*246f0*/  STL.64 [R1+0x2b0], R16 ;  /* 0x0002b01001007387 */ /* 0x000fe20000100a00 */
        /* <DEDUP_REMOVED lines=37> */
[----:B--2---:R-:W-:Y:S02]  /*24950*/  HMMA.16816.F32 R12, R12, R18, R20 ;  /* 0x000000120c0c723c */ /* 0x004fe40000001814 */
[----:B------:R-:W4:Y:S01]  /*24960*/  LDL.LU.64 R22, [R1+0x20c8] ;  /* 0x0020c80001167983 */ /* 0x000f220000300a00 */
[----:B------:R-:W4:Y:S02]  /*24970*/  LDL.LU.64 R20, [R1+0x20c0] ;  /* 0x0020c00001147983 */ /* 0x000f240000300a00 */
[----:B------:R-:W4:Y:S02]  /*24980*/  LDL.LU.64 R18, [R1+0x20b8] ;  /* 0x0020b80001127983 */ /* 0x000f240000300a00 */
[----:B------:R-:W4:Y:S11]  /*24990*/  LDL.LU.64 R16, [R1+0x20b0] ;  /* 0x0020b00001107983 */ /* 0x000f360000300a00 */
[----:B------:R-:W-:Y:S05]  /*249a0*/  @!UPT UIADD3 URZ, URZ, URZ, URZ ;  /* 0x0000003f3f3ff290 */ /* 0x000fea000fffe03f */
[----:B------:R0:W-:Y:S01]  /*249b0*/  STL.64 [R1+0x240], R12 ;  /* 0x0002400c01007387 */ /* 0x0001e20000100a00 */
[----:B------:R1:W-:Y:S03]  /*249c0*/  STL.64 [R1+0x248], R14 ;  /* 0x0002480e01007387 */ /* 0x0003e60000100a00 */
[----:B0-----:R-:W2:Y:S01]  /*249d0*/  LDL.LU R12, [R1+0x2d0] ;  /* 0x0002d000010c7983 */ /* 0x001ea20000300800 */
[----:B------:R-:W2:Y:S02]  /*249e0*/  LDL.LU R13, [R1+0x2d4] ;  /* 0x0002d400010d7983 */ /* 0x000ea40000300800 */
[----:B-1----:R-:W2:Y:S02]  /*249f0*/  LDL.LU R14, [R1+0x2d8] ;  /* 0x0002d800010e7983 */ /* 0x002ea40000300800 */
[----:B------:R-:W2:Y:S01]  /*24a00*/  LDL.LU R15, [R1+0x2dc] ;  /* 0x0002dc00010f7983 */ /* 0x000ea20000300800 */
[C---:B----4-:R-:W-:Y:S11]  /*24a10*/  HMMA.16816.F32 R20, R16.reuse, R24, R20 ;  /* 0x000000181014723c */ /* 0x050ff60000001814 */
[----:B------:R-:W-:Y:S11]  /*24a20*/  @!UPT UIADD3 URZ, URZ, URZ, URZ ;  /* 0x0000003f3f3ff290 */ /* 0x000ff6000fffe03f */
[----:B------:R-:W-:Y:S01]  /*24a30*/  @!UPT UIADD3 URZ, URZ, URZ, URZ ;  /* 0x0000003f3f3ff290 */ /* 0x000fe2000fffe03f */
[----:B------:R0:W-:Y:S01]  /*24a40*/  STL.64 [R1+0x230], R20 ;  /* 0x0002301401007387 */ /* 0x0001e20000100a00 */
[----:B------:R1:W-:Y:S02]  /*24a50*/  STL.64 [R1+0x238], R22 ;  /* 0x0002381601007387 */ /* 0x0003e40000100a00 */
[----:B0-----:R-:W-:Y:S01]  /*24a60*/  IMAD.MOV.U32 R21, RZ, RZ, R24 ;  /* 0x000000ffff157224 */ /* 0x001fe200078e0018 */
[----:B-1----:R-:W4:Y:S01]  /*24a70*/  LDL.LU.64 R22, [R1+0x20a8] ;  /* 0x0020a80001167983 */ /* 0x002f220000300a00 */
[----:B------:R-:W-:Y:S02]  /*24a80*/  IMAD.MOV.U32 R20, RZ, RZ, R25 ;  /* 0x000000ffff147224 */ /* 0x000fe400078e0019 */
[----:B------:R-:W2:Y:S02]  /*24a90*/  LDL.LU.64 R24, [R1+0x20a0] ;  /* 0x0020a00001187983 */ /* 0x000ea40000300a00 */
[C---:B--2---:R-:W-:Y:S01]  /*24aa0*/  HMMA.16816.F32 R24, R16.reuse, R24, R4 ;  /* 0x000000181018723c */ /* 0x044fe20000001804 */
[----:B------:R-:W2:Y:S01]  /*24ab0*/  LDL.LU.64 R6, [R1+0x2098] ;  /* 0x0020980001067983 */ /* 0x000ea20000300a00 */
[----:B------:R-:W2:Y:S11]  /*24ac0*/  LDL.LU.64 R4, [R1+0x2090] ;  /* 0x0020900001047983 */ /* 0x000eb60000300a00 */
[----:B------:R-:W-:Y:S10]  /*24ad0*/  @!UPT UIADD3 URZ, URZ, URZ, URZ ;  /* 0x0000003f3f3ff290 */ /* 0x000ff4000fffe03f */
[----:B------:R0:W-:Y:S01]  /*24ae0*/  STL.64 [R1+0x220], R24 ;  /* 0x0002201801007387 */ /* 0x0001e20000100a00 */
[----:B------:R-:W-:Y:S03]  /*24af0*/  STL.64 [R1+0x228], R26 ;  /* 0x0002281a01007387 */ /* 0x000fe60000100a00 */
[----:B0-----:R-:W2:Y:S02]  /*24b00*/  LDL.LU.64 R24, [R1+0x2088] ;  /* 0x0020880001187983 */ /* 0x001ea40000300a00 */
[C---:B--2---:R-:W-:Y:S01]  /*24b10*/  HMMA.16816.F32 R4, R16.reuse, R24, R4 ;  /* 0x000000181004723c */ /* 0x044fe20000001804 */
[----:B------:R-:W-:Y:S02]  /*24b20*/  IMAD.MOV.U32 R28, RZ, RZ, R24 ;  /* 0x000000ffff1c7224 */ /* 0x000fe400078e0018 */
[----:B------:R-:W-:Y:S11]  /*24b30*/  IMAD.MOV.U32 R0, RZ, RZ, R25 ;  /* 0x000000ffff007224 */ /* 0x000ff600078e0019 */
[----:B------:R-:W-:Y:S09]  /*24b40*/  @!UPT UIADD3 URZ, URZ, URZ, URZ ;  /* 0x0000003f3f3ff290 */ /* 0x000ff2000fffe03f */
[----:B------:R-:W-:Y:S01]  /*24b50*/  STL.64 [R1+0x210], R4 ;  /* 0x0002100401007387 */ /* 0x000fe20000100a00 */
[----:B------:R0:W-:Y:S03]  /*24b60*/  STL.64 [R1+0x218], R6 ;  /* 0x0002180601007387 */ /* 0x0001e60000100a00 */
[----:B0-----:R-:W2:Y:S01]  /*24b70*/  LDL.LU.64 R6, [R1+0x2080] ;  /* 0x0020800001067983 */ /* 0x001ea20000300a00 */
[----:B------:R-:W2:Y:S02]  /*24b80*/  LDL.LU.64 R4, [R1+0x2078] ;  /* 0x0020780001047983 */ /* 0x000ea40000300a00 */
[----:B------:R-:W2:Y:S02]  /*24b90*/  LDL.LU.64 R26, [R1+0x2070] ;  /* 0x00207000011a7983 */ /* 0x000ea40000300a00 */
[----:B------:R-:W2:Y:S02]  /*24ba0*/  LDL.LU.64 R24, [R1+0x2068] ;  /* 0x0020680001187983 */ /* 0x000ea40000300a00 */
[C---:B--2---:R-:W-:Y:S11]  /*24bb0*/  HMMA.16816.F32 R4, R16.reuse, R24, R4 ;  /* 0x000000181004723c */ /* 0x044ff60000001804 */
[----:B------:R-:W-:Y:S11]  /*24bc0*/  @!UPT UIADD3 URZ, URZ, URZ, URZ ;  /* 0x0000003f3f3ff290 */ /* 0x000ff6000fffe03f */
[----:B------:R-:W-:Y:S01]  /*24bd0*/  @!UPT UIADD3 URZ, URZ, URZ, URZ ;  /* 0x0000003f3f3ff290 */ /* 0x000fe2000fffe03f */
[----:B------:R0:W-:Y:S01]  /*24be0*/  STL.64 [R1+0x200], R4 ;  /* 0x0002000401007387 */ /* 0x0001e20000100a00 */
[----:B------:R-:W-:Y:S03]  /*24bf0*/  STL.64 [R1+0x208], R6 ;  /* 0x0002080601007387 */ /* 0x000fe60000100a00 */
[----:B0-----:R-:W3:Y:S01]  /*24c00*/  LDL.LU.64 R4, [R1+0x2060] ;  /* 0x0020600001047983 */ /* 0x001ee20000300a00 */
[----:B------:R-:W-:Y:S02]  /*24c10*/  STL.64 [R1+0x1fc0], R26 ;  /* 0x001fc01a01007387 */ /* 0x000fe40000100a00 */
[----:B------:R0:W-:Y:S02]  /*24c20*/  STL.64 [R1+0x1fb8], R24 ;  /* 0x001fb81801007387 */ /* 0x0001e40000100a00 */
[----:B0-----:R-:W2:Y:S01]  /*24c30*/  LDL.LU R24, [R1+0x2a0] ;  /* 0x0002a00001187983 */ /* 0x001ea20000300800 */
[----:B------:R-:W2:Y:S02]  /*24c40*/  LDL.LU R25, [R1+0x2a4] ;  /* 0x0002a40001197983 */ /* 0x000ea40000300800 */
[----:B------:R-:W2:Y:S02]  /*24c50*/  LDL.LU R26, [R1+0x2a8] ;  /* 0x0002a800011a7983 */ /* 0x000ea40000300800 */
[----:B------:R-:W2:Y:S01]  /*24c60*/  LDL.LU R27, [R1+0x2ac] ;  /* 0x0002ac00011b7983 */ /* 0x000ea20000300800 */
[C---:B---3--:R-:W-:Y:S11]  /*24c70*/  HMMA.16816.F32 R8, R16.reuse, R4, R8 ;  /* 0x000000041008723c */ /* 0x048ff60000001808 */
[----:B------:R-:W-:Y:S11]  /*24c80*/  @!UPT UIADD3 URZ, URZ, URZ, URZ ;  /* 0x0000003f3f3ff290 */ /* 0x000ff6000fffe03f */
[----:B------:R-:W-:Y:S01]  /*24c90*/  @!UPT UIADD3 URZ, URZ, URZ, URZ ;  /* 0x0000003f3f3ff290 */ /* 0x000fe2000fffe03f */
[----:B------:R0:W-:Y:S01]  /*24ca0*/  STL.64 [R1+0x1f0], R8 ;  /* 0x0001f00801007387 */ /* 0x0001e20000100a00 */
[----:B------:R1:W-:Y:S03]  /*24cb0*/  STL.64 [R1+0x1f8], R10 ;  /* 0x0001f80a01007387 */ /* 0x0003e60000100a00 */
[----:B0-----:R-:W3:Y:S01]  /*24cc0*/  LDL.LU.64 R8, [R1+0x2058] ;  /* 0x0020580001087983 */ /* 0x001ee20000300a00 */
[----:B-1----:R-:W-:Y:S02]  /*24cd0*/  IMAD.MOV.U32 R11, RZ, RZ, R4 ;  /* 0x000000ffff0b7224 */ /* 0x002fe400078e0004 */
[----:B------:R-:W-:Y:S02]  /*24ce0*/  IMAD.MOV.U32 R10, RZ, RZ, R5 ;  /* 0x000000ffff0a7224 */ /* 0x000fe400078e0005 */
[----:B------:R-:W2:Y:S02]  /*24cf0*/  LDL.LU.64 R4, [R1+0x2050] ;  /* 0x0020500001047983 */ /* 0x000ea40000300a00 */
[C---:B--2---:R-:W-:Y:S11]  /*24d00*/  HMMA.16816.F32 R12, R16.reuse, R4, R12 ;  /* 0x00000004100c723c */ /* 0x044ff6000000180c */
[----:B------:R-:W-:Y:S11]  /*24d10*/  @!UPT UIADD3 URZ, URZ, URZ, URZ ;  /* 0x0000003f3f3ff290 */ /* 0x000ff6000fffe03f */
[----:B------:R-:W-:Y:S01]  /*24d20*/  @!UPT UIADD3 URZ, URZ, URZ, URZ ;  /* 0x0000003f3f3ff290 */ /* 0x000fe2000fffe03f */
[----:B------:R0:W-:Y:S01]  /*24d30*/  STL.64 [R1+0x1e0], R12 ;  /* 0x0001e00c01007387 */ /* 0x0001e20000100a00 */
[----:B------:R-:W-:Y:S02]  /*24d40*/  STL.64 [R1+0x1e8], R14 ;  /* 0x0001e80e01007387 */ /* 0x000fe40000100a00 */
[----:B------:R-:W3:Y:S02]  /*24d50*/  LDL.LU.64 R6, [R1+0x2048] ;  /* 0x0020480001067983 */ /* 0x000ee40000300a00 */
        /* <DEDUP_REMOVED lines=8> */
[----:B0-----:R-:W2:Y:S01]  /*24de0*/  LDL.LU.64 R6, [R1+0x2038] ;  /* 0x0020380001067983 */ /* 0x001ea20000300a00 */
[----:B------:R-:W3:Y:S02]  /*24df0*/  LDL.LU.64 R4, [R1+0x2030] ;  /* 0x0020300001047983 */ /* 0x000ee40000300a00 */
[----:B------:R-:W-:Y:S01]  /*24e00*/  STL.64 [R1+0x1f90], R8 ;  /* 0x001f900801007387 */ /* 0x000fe20000100a00 */
[----:B---3--:R-:W-:Y:S01]  /*24e10*/  HMMA.16816.F32 R24, R16, R4, R24 ;  /* 0x000000041018723c */ /* 0x008fe20000001818 */
[----:B------:R-:W-:Y:S11]  /*24e20*/  STL.64 [R1+0x1f88], R4 ;  /* 0x001f880401007387 */ /* 0x000ff60000100a00 */
[----:B------:R-:W-:Y:S11]  /*24e30*/  @!UPT UIADD3 URZ, URZ, URZ, URZ ;  /* 0x0000003f3f3ff290 */ /* 0x000ff6000fffe03f */
[----:B------:R0:W-:Y:S01]  /*24e40*/  STL.64 [R1+0x1c0], R24 ;  /* 0x0001c01801007387 */ /* 0x0001e20000100a00 */
[----:B------:R1:W-:Y:S03]  /*24e50*/  STL.64 [R1+0x1c8], R26 ;  /* 0x0001c81a01007387 */ /* 0x0003e60000100a00 */
[----:B0-----:R-:W3:Y:S01]  /*24e60*/  LDL.LU R24, [R1+0x130] ;  /* 0x0001300001187983 */ /* 0x001ee20000300800 */
[----:B------:R-:W3:Y:S02]  /*24e70*/  LDL.LU R25, [R1+0x134] ;  /* 0x0001340001197983 */ /* 0x000ee40000300800 */
[----:B-1----:R-:W2:Y:S02]  /*24e80*/  LDL.LU R26, [R1+0x138] ;  /* 0x00013800011a7983 */ /* 0x002ea40000300800 */
[----:B------:R-:W2:Y:S02]  /*24e90*/  LDL.LU R27, [R1+0x13c] ;  /* 0x00013c00011b7983 */ /* 0x000ea40000300800 */
[----:B------:R-:W-:-:S02]  /*24ea0*/  IMAD.MOV.U32 R16, RZ, RZ, R13 ;  /* 0x000000ffff107224 */ /* 0x000fc400078e000d */
[----:B------:R-:W-:Y:S01]  /*24eb0*/  IMAD.MOV.U32 R17, RZ, RZ, R12 ;  /* 0x000000ffff117224 */ /* 0x000fe200078e000c */
[----:B--2---:R-:W-:Y:S01]  /*24ec0*/  STL.64 [R1+0x1fd0], R26 ;  /* 0x001fd01a01007387 */ /* 0x004fe20000100a00 */
[----:B---3--:R0:W-:Y:S03]  /*24ed0*/  STL.64 [R1+0x1fc8], R24 ;  /* 0x001fc81801007387 */ /* 0x0081e60000100a00 */
[----:B0-----:R-:W2:Y:S04]  /*24ee0*/  LDL.64 R24, [R1+0x10] ;  /* 0x0000100001187983 */ /* 0x001ea80000100a00 */
[----:B--2---:R-:W-:Y:S01]  /*24ef0*/  STL.64 [R1+0x1fe8], R24 ;  /* 0x001fe81801007387 */ /* 0x004fe20000100a00 */
[----:B------:R0:W-:Y:S02]  /*24f00*/  STL.64 [R1+0x1f98], R16 ;  /* 0x001f981001007387 */ /* 0x0001e40000100a00 */
[----:B------:R-:W2:Y:S02]  /*24f10*/  LDL.LU R12, [R1+0x380] ;  /* 0x00038000010c7983 */ /* 0x000ea40000300800 */
[----:B------:R-:W2:Y:S01]  /*24f20*/  LDL.LU R13, [R1+0x384] ;  /* 0x00038400010d7983 */ /* 0x000ea20000300800 */
[----:B------:R-:W3:Y:S01]  /*24f30*/  LDL.LU R14, [R1+0x388] ;  /* 0x00038800010e7983 */ /* 0x000ee20000300800 */
[----:B------:R-:W3:Y:S02]  /*24f40*/  LDL.LU R15, [R1+0x38c] ;  /* 0x00038c00010f7983 */ /* 0x000ee40000300800 */
[----:B0-----:R-:W-:-:S02]  /*24f50*/  IMAD.MOV.U32 R16, RZ, RZ, R11 ;  /* 0x000000ffff107224 */ /* 0x001fc400078e000b */
[----:B------:R-:W-:Y:S02]  /*24f60*/  IMAD.MOV.U32 R17, RZ, RZ, R10 ;  /* 0x000000ffff117224 */ /* 0x000fe400078e000a */
[----:B------:R-:W-:Y:S02]  /*24f70*/  IMAD.MOV.U32 R24, RZ, RZ, R21 ;  /* 0x000000ffff187224 */ /* 0x000fe400078e0015 */
[----:B------:R-:W-:Y:S01]  /*24f80*/  IMAD.MOV.U32 R25, RZ, RZ, R20 ;  /* 0x000000ffff197224 */ /* 0x000fe200078e0014 */
[----:B------:R-:W2:Y:S01]  /*24f90*/  LDL.LU R21, [R1+0x2028] ;  /* 0x0020280001157983 */ /* 0x000ea20000300800 */
[----:B------:R-:W2:Y:S02]  /*24fa0*/  LDL.LU R20, [R1+0x2024] ;  /* 0x0020240001147983 */ /* 0x000ea40000300800 */
[----:B------:R0:W-:Y:S02]  /*24fb0*/  STL.64 [R1+0x1fb0], R16 ;  /* 0x001fb01001007387 */ /* 0x0001e40000100a00 */
        /* <DEDUP_REMOVED lines=16> */
[----:B------:R-:W2:Y:S01]  /*250c0*/  LDL.LU R8, [R1+0xf0] ;  /* 0x0000f00001087983 */ /* 0x000ea20000300800 */
[----:B------:R-:W2:Y:S02]  /*250d0*/  LDL.LU R9, [R1+0xf4] ;  /* 0x0000f40001097983 */ /* 0x000ea40000300800 */
[----:B------:R-:W2:Y:S02]  /*250e0*/  LDL.LU R10, [R1+0xf8] ;  /* 0x0000f800010a7983 */ /* 0x000ea40000300800 */
[----:B------:R-:W-:-:S02]  /*250f0*/  IMAD.MOV.U32 R11, RZ, RZ, R29 ;  /* 0x000000ffff0b7224 */ /* 0x000fc400078e001d */
[----:B------:R-:W3:Y:S04]  /*25100*/  LDL.LU R29, [R1+0x2020] ;  /* 0x00202000011d7983 */ /* 0x000ee80000300800 */
[----:B--2---:R-:W-:Y:S01]  /*25110*/  STL.64 [R1+0x1fa8], R10 ;  /* 0x001fa80a01007387 */ /* 0x004fe20000100a00 */
[----:B------:R0:W-:Y:S02]  /*25120*/  STL.64 [R1+0x1fa0], R8 ;  /* 0x001fa00801007387 */ /* 0x0001e40000100a00 */
[----:B0-----:R-:W-:Y:S02]  /*25130*/  IMAD.MOV.U32 R8, RZ, RZ, R20 ;  /* 0x000000ffff087224 */ /* 0x001fe400078e0014 */
[----:B------:R-:W-:Y:S01]  /*25140*/  IMAD.MOV.U32 R9, RZ, RZ, R21 ;  /* 0x000000ffff097224 */ /* 0x000fe200078e0015 */
[----:B------:R-:W2:Y:S01]  /*25150*/  LDL.LU R20, [R1+0x201c] ;  /* 0x00201c0001147983 */ /* 0x000ea20000300800 */
[----:B------:R-:W2:Y:S02]  /*25160*/  LDL.LU R21, [R1+0x2018] ;  /* 0x0020180001157983 */ /* 0x000ea40000300800 */
[----:B----4-:R-:W-:-:S02]  /*25170*/  IMAD.MOV.U32 R10, RZ, RZ, R22 ;  /* 0x000000ffff0a7224 */ /* 0x010fc400078e0016 */
[----:B------:R-:W-:Y:S01]  /*25180*/  IMAD.MOV.U32 R11, RZ, RZ, R23 ;  /* 0x000000ffff0b7224 */ /* 0x000fe200078e0017 */
[----:B------:R-:W2:Y:S01]  /*25190*/  LDL.LU R22, [R1+0x2014] ;  /* 0x0020140001167983 */ /* 0x000ea20000300800 */
[----:B------:R-:W2:Y:S02]  /*251a0*/  LDL.LU R23, [R1+0x2010] ;  /* 0x0020100001177983 */ /* 0x000ea40000300800 */
[----:B------:R-:W-:Y:S02]  /*251b0*/  IMAD.MOV.U32 R4, RZ, RZ, R2 ;  /* 0x000000ffff047224 */ /* 0x000fe400078e0002 */
[----:B------:R-:W-:Y:S01]  /*251c0*/  IMAD.MOV.U32 R5, RZ, RZ, R3 ;  /* 0x000000ffff057224 */ /* 0x000fe200078e0003 */
[----:B------:R-:W4:Y:S01]  /*251d0*/  LDL.LU R2, [R1+0x200c] ;  /* 0x00200c0001027983 */ /* 0x000f220000300800 */
[----:B------:R-:W4:Y:S02]  /*251e0*/  LDL.LU R3, [R1+0x2008] ;  /* 0x0020080001037983 */ /* 0x000f240000300800 */
[----:B---3--:R-:W-:Y:S02]  /*251f0*/  STL.64 [R1+0x1f30], R14 ;  /* 0x001f300e01007387 */ /* 0x008fe40000100a00 */
[----:B------:R0:W-:Y:S02]  /*25200*/  STL.64 [R1+0x1f28], R12 ;  /* 0x001f280c01007387 */ /* 0x0001e40000100a00 */
[----:B0-----:R-:W-:-:S02]  /*25210*/  IMAD.MOV.U32 R12, RZ, RZ, R28 ;  /* 0x000000ffff0c7224 */ /* 0x001fc400078e001c */
[----:B------:R-:W-:Y:S01]  /*25220*/  IMAD.MOV.U32 R13, RZ, RZ, R0 ;  /* 0x000000ffff0d7224 */ /* 0x000fe200078e0000 */
[----:B------:R-:W3:Y:S01]  /*25230*/  LDL.LU R28, [R1+0x2004] ;  /* 0x00200400011c7983 */ /* 0x000ee20000300800 */
[----:B------:R-:W3:Y:S01]  /*25240*/  LDL.LU R0, [R1+0x2000] ;  /* 0x0020000001007983 */ /* 0x000ee20000300800 */
[C---:B--2---:R-:W-:Y:S02]  /*25250*/  HMMA.16816.F32 R24, R20.reuse, R24, R16 ;  /* 0x000000181418723c */ /* 0x044fe40000001810 */
[----:B------:R-:W2:Y:S01]  /*25260*/  LDL.LU.64 R18, [R1+0x1ff8] ;  /* 0x001ff80001127983 */ /* 0x000ea20000300a00 */
[----:B------:R-:W2:Y:S11]  /*25270*/  LDL.LU.64 R16, [R1+0x1ff0] ;  /* 0x001ff00001107983 */ /* 0x000eb60000300a00 */
[----:B------:R-:W-:Y:S09]  /*25280*/  @!UPT UIADD3 URZ, URZ, URZ, URZ ;  /* 0x0000003f3f3ff290 */ /* 0x000ff2000fffe03f */
        /* <DEDUP_REMOVED lines=23> */
[----:B------:R0:W-:Y:S04]  /*25400*/  STL.64 [R1+0x1f60], R12 ;  /* 0x001f600c01007387 */ /* 0x0001e80000100a00 */
[----:B0-----:R-:W3:Y:S01]  /*25410*/  LDL.LU.64 R12, [R1+0x20] ;  /* 0x00002000010c7983 */ /* 0x001ee20000300a00 */
[C---:B--2---:R-:W-:Y:S11]  /*25420*/  HMMA.16816.F32 R16, R20.reuse, R24, R16 ;  /* 0x000000181410723c */ /* 0x044ff60000001810 */
[----:B------:R-:W-:Y:S11]  /*25430*/  @!UPT UIADD3 URZ, URZ, URZ, URZ ;  /* 0x0000003f3f3ff290 */ /* 0x000ff6000fffe03f */
[----:B------:R-:W-:Y:S01]  /*25440*/  @!UPT UIADD3 URZ, URZ, URZ, URZ ;  /* 0x0000003f3f3ff290 */ /* 0x000fe2000fffe03f */
[----:B------:R0:W-:Y:S01]  /*25450*/  STL.64 [R1+0x180], R16 ;  /* 0x0001801001007387 */ /* 0x0001e20000100a00 */
[----:B------:R-:W-:Y:S03]  /*25460*/  STL.64 [R1+0x188], R18 ;  /* 0x0001881201007387 */ /* 0x000fe60000100a00 */
[----:B0-----:R-:W2:Y:S01]  /*25470*/  LDL.LU.64 R16, [R1+0x1fb0] ;  /* 0x001fb00001107983 */ /* 0x001ea20000300a00 */
[----:B------:R-:W-:Y:S02]  /*25480*/  STL.64 [R1+0x1f40], R26 ;  /* 0x001f401a01007387 */ /* 0x000fe40000100a00 */
[----:B------:R0:W-:Y:S02]  /*25490*/  STL.64 [R1+0x1f38], R24 ;  /* 0x001f381801007387 */ /* 0x0001e40000100a00 */
[----:B0-----:R-:W3:Y:S01]  /*254a0*/  LDL.LU R24, [R1+0x350] ;  /* 0x0003500001187983 */ /* 0x001ee20000300800 */
[----:B------:R-:W3:Y:S02]  /*254b0*/  LDL.LU R25, [R1+0x354] ;  /* 0x0003540001197983 */ /* 0x000ee40000300800 */
[----:B------:R-:W3:Y:S02]  /*254c0*/  LDL.LU R26, [R1+0x358] ;  /* 0x00035800011a7983 */ /* 0x000ee40000300800 */
[----:B------:R-:W3:Y:S01]  /*254d0*/  LDL.LU R27, [R1+0x35c] ;  /* 0x00035c00011b7983 */ /* 0x000ee20000300800 */
[----:B--2---:R-:W-:Y:S01]  /*254e0*/  HMMA.16816.F32 R16, R20, R16, R8 ;  /* 0x000000101410723c */ /* 0x004fe20000001808 */
[----:B---3--:R-:W-:Y:S01]  /*254f0*/  STL.64 [R1+0x1f58], R26 ;  /* 0x001f581a01007387 */ /* 0x008fe20000100a00 */
[----:B------:R0:W-:Y:S03]  /*25500*/  STL.64 [R1+0x1f50], R24 ;  /* 0x001f501801007387 */ /* 0x0001e60000100a00 */
[----:B0-----:R-:W2:Y:S01]  /*25510*/  LDL.LU R24, [R1+0x360] ;  /* 0x0003600001187983 */ /* 0x001ea20000300800 */
[----:B------:R-:W2:Y:S02]  /*25520*/  LDL.LU R25, [R1+0x364] ;  /* 0x0003640001197983 */ /* 0x000ea40000300800 */
[----:B------:R-:W2:Y:S02]  /*25530*/  LDL.LU R26, [R1+0x368] ;  /* 0x00036800011a7983 */ /* 0x000ea40000300800 */
[----:B------:R-:W3:Y:S01]  /*25540*/  LDL.LU.64 R10, [R1+0x1fa8] ;  /* 0x001fa800010a7983 */ /* 0x000ee20000300a00 */
[----:B------:R-:W3:Y:S11]  /*25550*/  LDL.LU.64 R8, [R1+0x1fa0] ;  /* 0x001fa00001087983 */ /* 0x000ef60000300a00 */
[----:B------:R-:W-:Y:S01]  /*25560*/  @!UPT UIADD3 URZ, URZ, URZ, URZ ;  /* 0x0000003f3f3ff290 */ /* 0x000fe2000fffe03f */
[----:B------:R0:W-:Y:S02]  /*25570*/  STL.64 [R1+0x170], R16 ;  /* 0x0001701001007387 */ /* 0x0001e40000100a00 */
[----:B------:R-:W-:Y:S01]  /*25580*/  STL [R1+0x178], R18 ;  /* 0x0001781201007387 */ /* 0x000fe20000100800 */
[----:B0-----:R-:W3:Y:S01]  /*25590*/  LDL.LU.64 R16, [R1+0x1f98] ;  /* 0x001f980001107983 */ /* 0x001ee20000300a00 */
[----:B------:R-:W-:Y:S02]  /*255a0*/  IMAD.MOV.U32 R27, RZ, RZ, R0 ;  /* 0x000000ffff1b7224 */ /* 0x000fe400078e0000 */
[----:B------:R-:W-:-:S05]  /*255b0*/  IMAD.MOV.U32 R0, RZ, RZ, R19 ;  /* 0x000000ffff007224 */ /* 0x000fca00078e0013 */
[----:B------:R-:W-:Y:S01]  /*255c0*/  STL [R1+0x1d58], R0 ;  /* 0x001d580001007387 */ /* 0x000fe20000100800 */
[C---:B---3--:R-:W-:Y:S11]  /*255d0*/  HMMA.16816.F32 R8, R20.reuse, R16, R8 ;  /* 0x000000101408723c */ /* 0x048ff60000001808 */
[----:B------:R-:W-:Y:S11]  /*255e0*/  @!UPT UIADD3 URZ, URZ, URZ, URZ ;  /* 0x0000003f3f3ff290 */ /* 0x000ff6000fffe03f */
[----:B------:R-:W-:Y:S01]  /*255f0*/  @!UPT UIADD3 URZ, URZ, URZ, URZ ;  /* 0x0000003f3f3ff290 */ /* 0x000fe2000fffe03f */
[----:B------:R0:W-:Y:S01]  /*25600*/  STL.64 [R1+0x160], R8 ;  /* 0x0001600801007387 */ /* 0x0001e20000100a00 */
[----:B------:R-:W-:Y:S03]  /*25610*/  STL.64 [R1+0x168], R10 ;  /* 0x0001680a01007387 */ /* 0x000fe60000100a00 */
[----:B0-----:R-:W3:Y:S01]  /*25620*/  LDL.LU.64 R8, [R1+0x1f90] ;  /* 0x001f900001087983 */ /* 0x001ee20000300a00 */
[----:B------:R0:W-:Y:S03]  /*25630*/  STL.64 [R1+0x1f20], R16 ;  /* 0x001f201001007387 */ /* 0x0001e60000100a00 */
[----:B0-----:R-:W2:Y:S01]  /*25640*/  LDL.LU.64 R16, [R1+0xc0] ;  /* 0x0000c00001107983 */ /* 0x001ea20000300a00 */
[C---:B---3--:R-:W-:Y:S03]  /*25650*/  HMMA.16816.F32 R8, R20.reuse, R8, R4 ;  /* 0x000000081408723c */ /* 0x048fe60000001804 */
[----:B------:R-:W3:Y:S11]  /*25660*/  LDL.LU.64 R4, [R1+0x1f88] ;  /* 0x001f880001047983 */ /* 0x000ef60000300a00 */
[----:B------:R-:W-:Y:S09]  /*25670*/  @!UPT UIADD3 URZ, URZ, URZ, URZ ;  /* 0x0000003f3f3ff290 */ /* 0x000ff2000fffe03f */
[----:B------:R-:W-:Y:S01]  /*25680*/  STL.64 [R1+0x150], R8 ;  /* 0x0001500801007387 */ /* 0x000fe20000100a00 */
[----:B------:R0:W-:Y:S02]  /*25690*/  STL [R1+0x158], R10 ;  /* 0x0001580a01007387 */ /* 0x0001e40000100800 */
[----:B------:R-:W-:Y:S02]  /*256a0*/  IMAD.MOV.U32 R0, RZ, RZ, R11 ;  /* 0x000000ffff007224 */ /* 0x000fe400078e000b */
[----:B0-----:R-:W2:Y:S01]  /*256b0*/  LDL.LU.64 R10, [R1+0x1f80] ;  /* 0x001f8000010a7983 */ /* 0x001ea20000300a00 */
[----:B------:R-:W2:Y:S02]  /*256c0*/  LDL.LU.64 R8, [R1+0x1f78] ;  /* 0x001f780001087983 */ /* 0x000ea40000300a00 */
[----:B------:R3:W-:Y:S02]  /*256d0*/  STL [R1+0x1dc0], R0 ;  /* 0x001dc00001007387 */ /* 0x0007e40000100800 */
[----:B------:R-:W4:Y:S02]  /*256e0*/  LDL.LU.64 R6, [R1+0x1f70] ;  /* 0x001f700001067983 */ /* 0x000f240000300a00 */
[----:B---3--:R-:W-:Y:S01]  /*256f0*/  IMAD.MOV.U32 R0, RZ, RZ, R5 ;  /* 0x000000ffff007224 */ /* 0x008fe200078e0005 */
[----:B--2---:R-:W-:Y:S11]  /*25700*/  HMMA.16816.F32 R8, R20, R4, R8 ;  /* 0x000000041408723c */ /* 0x004ff60000001808 */
[----:B------:R-:W-:Y:S11]  /*25710*/  @!UPT UIADD3 URZ, URZ, URZ, URZ ;  /* 0x0000003f3f3ff290 */ /* 0x000ff6000fffe03f */
[----:B------:R-:W-:Y:S01]  /*25720*/  @!UPT UIADD3 URZ, URZ, URZ, URZ ;  /* 0x0000003f3f3ff290 */ /* 0x000fe2000fffe03f */
[----:B------:R0:W-:Y:S01]  /*25730*/  STL.64 [R1+0x130], R8 ;  /* 0x0001300801007387 */ /* 0x0001e20000100a00 */
[----:B------:R1:W-:Y:S02]  /*25740*/  STL.64 [R1+0x138], R10 ;  /* 0x0001380a01007387 */ /* 0x0003e40000100a00 */
[----:B------:R-:W4:Y:S02]  /*25750*/  LDL.LU.64 R4, [R1+0x1f68] ;  /* 0x001f680001047983 */ /* 0x000f240000300a00 */
[----:B------:R-:W4:Y:S01]  /*25760*/  LDL.LU R20, [R1+0x370] ;  /* 0x0003700001147983 */ /* 0x000f220000300800 */
[----:B------:R-:W4:Y:S01]  /*25770*/  LDL.LU R21, [R1+0x374] ;  /* 0x0003740001157983 */ /* 0x000f220000300800 */
[----:B------:R-:W4:Y:S02]  /*25780*/  LDL.LU R22, [R1+0x378] ;  /* 0x0003780001167983 */ /* 0x000f240000300800 */
[----:B------:R-:W4:Y:S01]  /*25790*/  LDL.LU R23, [R1+0x37c] ;  /* 0x00037c0001177983 */ /* 0x000f220000300800 */
[----:B0-----:R-:W2:Y:S01]  /*257a0*/  LDL.LU R8, [R1+0x340] ;  /* 0x0003400001087983 */ /* 0x001ea20000300800 */
[----:B------:R-:W2:Y:S02]  /*257b0*/  LDL.LU R9, [R1+0x344] ;  /* 0x0003440001097983 */ /* 0x000ea40000300800 */
[----:B-1----:R-:W2:Y:S02]  /*257c0*/  LDL.LU R10, [R1+0x348] ;  /* 0x00034800010a7983 */ /* 0x002ea40000300800 */
[----:B------:R-:W2:Y:S01]  /*257d0*/  LDL.LU R11, [R1+0x34c] ;  /* 0x00034c00010b7983 */ /* 0x000ea20000300800 */
[C---:B----4-:R-:W-:Y:S11]  /*257e0*/  HMMA.16816.F32 R20, R4.reuse, R12, R20 ;  /* 0x0000000c0414723c */ /* 0x050ff60000001814 */
[----:B------:R-:W-:Y:S11]  /*257f0*/  @!UPT UIADD3 URZ, URZ, URZ, URZ ;  /* 0x0000003f3f3ff290 */ /* 0x000ff6000fffe03f */
[----:B------:R-:W-:Y:S01]  /*25800*/  @!UPT UIADD3 URZ, URZ, URZ, URZ ;  /* 0x0000003f3f3ff290 */ /* 0x000fe2000fffe03f */
[----:B------:R-:W-:Y:S01]  /*25810*/  STL.64 [R1+0x120], R20 ;  /* 0x0001201401007387 */ /* 0x000fe20000100a00 */
[----:B------:R0:W-:Y:S02]  /*25820*/  STL.64 [R1+0x128], R22 ;  /* 0x0001281601007387 */ /* 0x0001e40000100a00 */
[----:B0-----:R-:W-:Y:S02]  /*25830*/  IMAD.MOV.U32 R23, RZ, RZ, R12 ;  /* 0x000000ffff177224 */ /* 0x001fe400078e000c */
[----:B------:R-:W-:Y:S02]  /*25840*/  IMAD.MOV.U32 R22, RZ, RZ, R13 ;  /* 0x000000ffff167224 */ /* 0x000fe400078e000d */
[----:B------:R-:W3:Y:S02]  /*25850*/  LDL.LU.64 R12, [R1+0x1f60] ;  /* 0x001f6000010c7983 */ /* 0x000ee40000300a00 */
[C---:B---3--:R-:W-:Y:S02]  /*25860*/  HMMA.16816.F32 R12, R4.reuse, R12, R24 ;  /* 0x0000000c040c723c */ /* 0x048fe40000001818 */
[----:B------:R-:W3:Y:S01]  /*25870*/  LDL.LU.64 R26, [R1+0x1f58] ;  /* 0x001f5800011a7983 */ /* 0x000ee20000300a00 */
[----:B------:R-:W3:Y:S11]  /*25880*/  LDL.LU.64 R24, [R1+0x1f50] ;  /* 0x001f500001187983 */ /* 0x000ef60000300a00 */
[----:B------:R-:W-:Y:S09]  /*25890*/  @!UPT UIADD3 URZ, URZ, URZ, URZ ;  /* 0x0000003f3f3ff290 */ /* 0x000ff2000fffe03f */
[----:B------:R0:W-:Y:S01]  /*258a0*/  STL.64 [R1+0x110], R12 ;  /* 0x0001100c01007387 */ /* 0x0001e20000100a00 */
[----:B------:R3:W-:Y:S03]  /*258b0*/  STL.64 [R1+0x118], R14 ;  /* 0x0001180e01007387 */ /* 0x0007e60000100a00 */
[----:B0-----:R-:W3:Y:S02]  /*258c0*/  LDL.LU.64 R12, [R1+0x1f48] ;  /* 0x001f4800010c7983 */ /* 0x001ee40000300a00 */
[C---:B---3--:R-:W-:Y:S02]  /*258d0*/  HMMA.16816.F32 R12, R4.reuse, R12, R24 ;  /* 0x0000000c040c723c */ /* 0x048fe40000001818 */
[----:B------:R-:W3:Y:S01]  /*258e0*/  LDL.LU.64 R26, [R1+0x1f40] ;  /* 0x001f4000011a7983 */ /* 0x000ee20000300a00 */
[----:B------:R-:W2:Y:S11]  /*258f0*/  LDL.LU.64 R24, [R1+0x1f38] ;  /* 0x001f380001187983 */ /* 0x000eb60000300a00 */
[----:B------:R-:W-:Y:S09]  /*25900*/  @!UPT UIADD3 URZ, URZ, URZ, URZ ;  /* 0x0000003f3f3ff290 */ /* 0x000ff2000fffe03f */
[----:B------:R-:W-:Y:S01]  /*25910*/  STL.64 [R1+0xf0], R12 ;  /* 0x0000f00c01007387 */ /* 0x000fe20000100a00 */
[----:B------:R0:W-:Y:S03]  /*25920*/  STL.64 [R1+0xf8], R14 ;  /* 0x0000f80e01007387 */ /* 0x0001e60000100a00 */
[----:B0-----:R-:W4:Y:S01]  /*25930*/  LDL.LU.64 R14, [R1+0x1f30] ;  /* 0x001f3000010e7983 */ /* 0x001f220000300a00 */
[----:B------:R-:W4:Y:S01]  /*25940*/  LDL.LU.64 R12, [R1+0x1f28] ;  /* 0x001f2800010c7983 */ /* 0x000f220000300a00 */
[C---:B--2---:R-:W-:Y:S02]  /*25950*/  HMMA.16816.F32 R8, R4.reuse, R24, R8 ;  /* 0x000000180408723c */ /* 0x044fe40000001808 */
[----:B---3--:R-:W-:Y:S01]  /*25960*/  STL.64 [R1+0x1ec0], R26 ;  /* 0x001ec01a01007387 */ /* 0x008fe20000100a00 */
[----:B------:R0:W-:Y:S11]  /*25970*/  STL.64 [R1+0x1eb8], R24 ;  /* 0x001eb81801007387 */ /* 0x0001f60000100a00 */
[----:B------:R-:W-:Y:S09]  /*25980*/  @!UPT UIADD3 URZ, URZ, URZ, URZ ;  /* 0x0000003f3f3ff290 */ /* 0x000ff2000fffe03f */
[----:B------:R-:W-:Y:S01]  /*25990*/  STL.64 [R1+0xd0], R8 ;  /* 0x0000d00801007387 */ /* 0x000fe20000100a00 */
[----:B------:R-:W-:Y:S02]  /*259a0*/  STL.64 [R1+0xd8], R10 ;  /* 0x0000d80a01007387 */ /* 0x000fe40000100a00 */
[----:B------:R-:W1:Y:S04]  /*259b0*/  LDSM.16.MT88.4 R8, [R2+0x2080] ;  /* 0x002080000208783b */ /* 0x000e680000004200 */
[----:B0-----:R-:W2:Y:S01]  /*259c0*/  LDL.LU R24, [R1+0x390] ;  /* 0x0003900001187983 */ /* 0x001ea20000300800 */
[----:B------:R-:W2:Y:S01]  /*259d0*/  LDL.LU R25, [R1+0x394] ;  /* 0x0003940001197983 */ /* 0x000ea20000300800 */
[----:B----4-:R-:W-:Y:S03]  /*259e0*/  HMMA.16816.F32 R12, R4, R16, R12 ;  /* 0x00000010040c723c */ /* 0x010fe6000000180c */
[----:B-1----:R-:W-:Y:S01]  /*259f0*/  STL.64 [R1+0x1f08], R10 ;  /* 0x001f080a01007387 */ /* 0x002fe20000100a00 */
[----:B------:R0:W-:Y:S02]  /*25a00*/  STL.64 [R1+0x1f00], R8 ;  /* 0x001f000801007387 */ /* 0x0001e40000100a00 */
[----:B0-----:R-:W-:-:S02]  /*25a10*/  IMAD.MOV.U32 R9, RZ, RZ, R16 ;  /* 0x000000ffff097224 */ /* 0x001fc400078e0010 */
[----:B------:R-:W-:Y:S02]  /*25a20*/  IMAD.MOV.U32 R8, RZ, RZ, R17 ;  /* 0x000000ffff087224 */ /* 0x000fe400078e0011 */
[----:B------:R-:W2:Y:S01]  /*25a30*/  LDL.LU.64 R16, [R1+0x1f20] ;  /* 0x001f200001107983 */ /* 0x000ea20000300a00 */
[----:B------:R-:W-:Y:S02]  /*25a40*/  IMAD.MOV.U32 R26, RZ, RZ, R28 ;  /* 0x000000ffff1a7224 */ /* 0x000fe400078e001c */
[----:B------:R-:W-:-:S11]  /*25a50*/  IMAD.MOV.U32 R27, RZ, RZ, R3 ;  /* 0x000000ffff1b7224 */ /* 0x000fd600078e0003 */
[----:B------:R-:W-:Y:S02]  /*25a60*/  IMAD.MOV.U32 R28, RZ, RZ, R13 ;  /* 0x000000ffff1c7224 */ /* 0x000fe400078e000d */
[----:B------:R-:W-:Y:S01]  /*25a70*/  IMAD.MOV.U32 R3, RZ, RZ, R14 ;  /* 0x000000ffff037224 */ /* 0x000fe200078e000e */
[----:B------:R-:W-:Y:S01]  /*25a80*/  STL [R1+0xa0], R12 ;  /* 0x0000a00c01007387 */ /* 0x000fe20000100800 */
[----:B------:R-:W-:Y:S02]  /*25a90*/  IMAD.MOV.U32 R2, RZ, RZ, R15 ;  /* 0x000000ffff027224 */ /* 0x000fe400078e000f */
[----:B------:R-:W0:Y:S03]  /*25aa0*/  LDSM.16.MT88.4 R12, [R29+0x3000] ;  /* 0x003000001d0c783b */ /* 0x000e260000004200 */
[----:B------:R-:W-:Y:S01]  /*25ab0*/  STL [R1+0x1e00], R2 ;  /* 0x001e000201007387 */ /* 0x000fe20000100800 */
[----:B------:R-:W-:Y:S02]  /*25ac0*/  STL [R1+0x1dfc], R3 ;  /* 0x001dfc0301007387 */ /* 0x000fe40000100800 */
[----:B------:R-:W-:Y:S01]  /*25ad0*/  STL [R1+0x1df8], R28 ;  /* 0x001df81c01007387 */ /* 0x000fe20000100800 */
[----:B0-----:R-:W-:Y:S01]  /*25ae0*/  STL.64 [R1+0x1e98], R14 ;  /* 0x001e980e01007387 */ /* 0x001fe20000100a00 */
[----:B------:R2:W-:Y:S02]  /*25af0*/  STL.64 [R1+0x1e90], R12 ;  /* 0x001e900c01007387 */ /* 0x0005e40000100a00 */
[----:B--2---:R-:W-:Y:S01]  /*25b00*/  HMMA.16816.F32 R12, R4, R16, R24 ;  /* 0x00000010040c723c */ /* 0x004fe20000001818 */
[----:B------:R-:W0:Y:S04]  /*25b10*/  LDSM.16.MT88.4 R16, [R29+0x3080] ;  /* 0x003080001d10783b */ /* 0x000e280000004200 */
[----:B0-----:R-:W-:Y:S11]  /*25b20*/  STL.64 [R1+0x1e10], R18 ;  /* 0x001e101201007387 */ /* 0x001ff60000100a00 */
[----:B------:R-:W-:Y:S07]  /*25b30*/  @!UPT UIADD3 URZ, URZ, URZ, URZ ;  /* 0x0000003f3f3ff290 */ /* 0x000fee000fffe03f */
[----:B------:R0:W-:Y:S02]  /*25b40*/  STL.64 [R1+0x90], R12 ;  /* 0x0000900c01007387 */ /* 0x0001e40000100a00 */
[----:B------:R1:W-:Y:S02]  /*25b50*/  STL.64 [R1+0x98], R14 ;  /* 0x0000980e01007387 */ /* 0x0003e40000100a00 */
[----:B------:R-:W-:Y:S01]  /*25b60*/  STL.64 [R1+0x1e08], R16 ;  /* 0x001e081001007387 */ /* 0x000fe20000100a00 */
[----:B------:R-:W2:Y:S01]  /*25b70*/  LDL.LU R24, [R1+0x290] ;  /* 0x0002900001187983 */ /* 0x000ea20000300800 */
[----:B------:R-:W2:Y:S02]  /*25b80*/  LDL.LU R25, [R1+0x294] ;  /* 0x0002940001197983 */ /* 0x000ea40000300800 */
[----:B------:R-:W3:Y:S02]  /*25b90*/  LDL.LU R26, [R1+0x298] ;  /* 0x00029800011a7983 */ /* 0x000ee40000300800 */
[----:B------:R-:W3:Y:S01]  /*25ba0*/  LDL.LU R27, [R1+0x29c] ;  /* 0x00029c00011b7983 */ /* 0x000ee20000300800 */
[----:B------:R-:W4:Y:S04]  /*25bb0*/  LDL R20, [R1+0xe0] ;  /* 0x0000e00001147983 */ /* 0x000f280000100800 */
[----:B------:R-:W4:Y:S04]  /*25bc0*/  LDL R21, [R1+0xe4] ;  /* 0x0000e40001157983 */ /* 0x000f280000100800 */
[----:B0-----:R-:W4:Y:S01]  /*25bd0*/  LDL.LU R12, [R1+0x3b0] ;  /* 0x0003b000010c7983 */ /* 0x001f220000300800 */
[----:B------:R-:W4:Y:S02]  /*25be0*/  LDL.LU R13, [R1+0x3b4] ;  /* 0x0003b400010d7983 */ /* 0x000f240000300800 */
[----:B-1----:R-:W4:Y:S02]  /*25bf0*/  LDL.LU R14, [R1+0x3b8] ;  /* 0x0003b800010e7983 */ /* 0x002f240000300800 */
[----:B------:R-:W4:Y:S01]  /*25c00*/  LDL.LU R15, [R1+0x3bc] ;  /* 0x0003bc00010f7983 */ /* 0x000f220000300800 */
[----:B---3--:R0:W-:Y:S04]  /*25c10*/  STL.64 [R1+0x1ed0], R26 ;  /* 0x001ed01a01007387 */ /* 0x0081e80000100a00 */
[----:B0-----:R-:W3:Y:S01]  /*25c20*/  LDL R27, [R1+0x3d4] ;  /* 0x0003d400011b7983 */ /* 0x001ee20000100800 */
[----:B--2---:R0:W-:Y:S03]  /*25c30*/  STL.64 [R1+0x1ec8], R24 ;  /* 0x001ec81801007387 */ /* 0x0041e60000100a00 */
[----:B0-----:R-:W2:Y:S01]  /*25c40*/  LDL.LU R24, [R1+0x10] ;  /* 0x0000100001187983 */ /* 0x001ea20000300800 */
[----:B------:R-:W2:Y:S02]  /*25c50*/  LDL.LU R25, [R1+0x14] ;  /* 0x0000140001197983 */ /* 0x000ea40000300800 */
[----:B------:R-:W-:-:S02]  /*25c60*/  IMAD.MOV.U32 R16, RZ, RZ, R9 ;  /* 0x000000ffff107224 */ /* 0x000fc400078e0009 */
[----:B------:R-:W-:Y:S01]  /*25c70*/  IMAD.MOV.U32 R17, RZ, RZ, R8 ;  /* 0x000000ffff117224 */ /* 0x000fe200078e0008 */
[----:B--2---:R-:W-:Y:S01]  /*25c80*/  STL.64 [R1+0x1ee8], R24 ;  /* 0x001ee81801007387 */ /* 0x004fe20000100a00 */
[----:B------:R-:W2:Y:S03]  /*25c90*/  LDL R8, [R1+0x100] ;  /* 0x0001000001087983 */ /* 0x000ea60000100800 */
        /* <DEDUP_REMOVED lines=19> */
[----:B----4-:R-:W-:Y:S01]  /*25dd0*/  HMMA.16816.F32 R12, R4, R20, R12 ;  /* 0x00000014040c723c */ /* 0x010fe2000000180c */
[----:B---3--:R-:W0:Y:S04]  /*25de0*/  LDSM.16.MT88.4 R20, [R27+0x3000] ;  /* 0x003000001b14783b */ /* 0x008e280000004200 */
[----:B--2---:R-:W-:Y:S01]  /*25df0*/  STL.64 [R1+0x1f18], R18 ;  /* 0x001f181201007387 */ /* 0x004fe20000100a00 */
[----:B------:R1:W-:Y:S03]  /*25e00*/  STL.64 [R1+0x1f10], R16 ;  /* 0x001f101001007387 */ /* 0x0003e60000100a00 */
[----:B-1----:R-:W2:Y:S01]  /*25e10*/  LDL.LU R16, [R1+0x3a0] ;  /* 0x0003a00001107983 */ /* 0x002ea20000300800 */
[----:B------:R-:W2:Y:S02]  /*25e20*/  LDL.LU R17, [R1+0x3a4] ;  /* 0x0003a40001117983 */ /* 0x000ea40000300800 */
[----:B------:R-:W2:Y:S02]  /*25e30*/  LDL.LU R18, [R1+0x3a8] ;  /* 0x0003a80001127983 */ /* 0x000ea40000300800 */
[----:B------:R-:W2:Y:S01]  /*25e40*/  LDL.LU R19, [R1+0x3ac] ;  /* 0x0003ac0001137983 */ /* 0x000ea20000300800 */
[----:B------:R-:W-:Y:S08]  /*25e50*/  STL [R1+0x1cc8], R29 ;  /* 0x001cc81d01007387 */ /* 0x000ff00000100800 */
[----:B------:R1:W-:Y:S02]  /*25e60*/  STL [R1+0x80], R12 ;  /* 0x0000800c01007387 */ /* 0x0003e40000100800 */
[----:B------:R-:W-:-:S02]  /*25e70*/  IMAD.MOV.U32 R9, RZ, RZ, R0 ;  /* 0x000000ffff097224 */ /* 0x000fc400078e0000 */
[----:B------:R-:W-:Y:S02]  /*25e80*/  IMAD.MOV.U32 R2, RZ, RZ, R13 ;  /* 0x000000ffff027224 */ /* 0x000fe400078e000d */
[----:B------:R-:W-:Y:S02]  /*25e90*/  IMAD.MOV.U32 R3, RZ, RZ, R14 ;  /* 0x000000ffff037224 */ /* 0x000fe400078e000e */
[----:B------:R-:W-:Y:S01]  /*25ea0*/  IMAD.MOV.U32 R28, RZ, RZ, R15 ;  /* 0x000000ffff1c7224 */ /* 0x000fe200078e000f */
[----:B-1----:R-:W3:Y:S01]  /*25eb0*/  LDL.LU R12, [R1+0x260] ;  /* 0x00026000010c7983 */ /* 0x002ee20000300800 */
[----:B------:R-:W3:Y:S02]  /*25ec0*/  LDL.LU R13, [R1+0x264] ;  /* 0x00026400010d7983 */ /* 0x000ee40000300800 */
[----:B------:R-:W3:Y:S02]  /*25ed0*/  LDL.LU R14, [R1+0x268] ;  /* 0x00026800010e7983 */ /* 0x000ee40000300800 */
[----:B------:R-:W3:Y:S01]  /*25ee0*/  LDL.LU R15, [R1+0x26c] ;  /* 0x00026c00010f7983 */ /* 0x000ee20000300800 */
[----:B0-----:R-:W-:Y:S01]  /*25ef0*/  STL.64 [R1+0x1d80], R22 ;  /* 0x001d801601007387 */ /* 0x001fe20000100a00 */
[----:B------:R0:W-:Y:S03]  /*25f00*/  STL.64 [R1+0x1d78], R20 ;  /* 0x001d781401007387 */ /* 0x0001e60000100a00 */
[----:B0-----:R-:W4:Y:S01]  /*25f10*/  LDL.LU.64 R20, [R1+0xe0] ;  /* 0x0000e00001147983 */ /* 0x001f220000300a00 */
[----:B------:R-:W3:Y:S01]  /*25f20*/  LDL.LU.64 R22, [R1+0xe8] ;  /* 0x0000e80001167983 */ /* 0x000ee20000300a00 */
[----:B--2---:R-:W-:Y:S02]  /*25f30*/  HMMA.16816.F32 R4, R4, R8, R16 ;  /* 0x000000080404723c */ /* 0x004fe40000001810 */
[----:B------:R-:W2:Y:S01]  /*25f40*/  LDL.LU.64 R18, [R1+0x1f18] ;  /* 0x001f180001127983 */ /* 0x000ea20000300a00 */
[----:B------:R-:W2:Y:S02]  /*25f50*/  LDL.LU.64 R16, [R1+0x1f10] ;  /* 0x001f100001107983 */ /* 0x000ea40000300a00 */
[----:B------:R-:W2:Y:S02]  /*25f60*/  LDL.LU.64 R10, [R1+0x1f08] ;  /* 0x001f0800010a7983 */ /* 0x000ea40000300a00 */
[----:B------:R-:W2:Y:S11]  /*25f70*/  LDL.LU.64 R8, [R1+0x1f00] ;  /* 0x001f000001087983 */ /* 0x000eb60000300a00 */
[----:B------:R-:W-:Y:S05]  /*25f80*/  @!UPT UIADD3 URZ, URZ, URZ, URZ ;  /* 0x0000003f3f3ff290 */ /* 0x000fea000fffe03f */
[----:B------:R-:W-:Y:S01]  /*25f90*/  STL.64 [R1+0x70], R4 ;  /* 0x0000700401007387 */ /* 0x000fe20000100a00 */
[----:B------:R-:W-:Y:S02]  /*25fa0*/  STL [R1+0x78], R6 ;  /* 0x0000780601007387 */ /* 0x000fe40000100800 */
[----:B------:R-:W-:Y:S02]  /*25fb0*/  IMAD.MOV.U32 R0, RZ, RZ, R7 ;  /* 0x000000ffff007224 */ /* 0x000fe400078e0007 */
[----:B------:R-:W0:Y:S04]  /*25fc0*/  LDSM.16.MT88.4 R4, [R27+0x3080] ;  /* 0x003080001b04783b */ /* 0x000e280000004200 */
[----:B0-----:R0:W-:Y:S01]  /*25fd0*/  STL [R1+0x1cd8], R4 ;  /* 0x001cd80401007387 */ /* 0x0011e20000100800 */
[----:B------:R1:W-:Y:S02]  /*25fe0*/  STL [R1+0x1cd4], R5 ;  /* 0x001cd40501007387 */ /* 0x0003e40000100800 */
[----:B------:R-:W-:Y:S02]  /*25ff0*/  STL [R1+0x1cd0], R6 ;  /* 0x001cd00601007387 */ /* 0x000fe40000100800 */
[----:B------:R-:W-:Y:S01]  /*26000*/  STL [R1+0x1ccc], R7 ;  /* 0x001ccc0701007387 */ /* 0x000fe20000100800 */
[----:B0-----:R-:W3:Y:S01]  /*26010*/  LDL.LU R4, [R1] ;  /* 0x0000000001047983 */ /* 0x001ee20000300800 */
[----:B-1----:R-:W3:Y:S01]  /*26020*/  LDL.LU R5, [R1+0x4] ;  /* 0x0000040001057983 */ /* 0x002ee20000300800 */
        /* <DEDUP_REMOVED lines=13> */
[----:B0-----:R-:W3:Y:S01]  /*26100*/  LDL.LU.64 R26, [R1+0x1ed0] ;  /* 0x001ed000011a7983 */ /* 0x001ee20000300a00 */
[----:B------:R-:W3:Y:S02]  /*26110*/  LDL.LU.64 R24, [R1+0x1ec8] ;  /* 0x001ec80001187983 */ /* 0x000ee40000300a00 */
[C---:B---3--:R-:W-:Y:S01]  /*26120*/  HMMA.16816.F32 R4, R8.reuse, R4, R24 ;  /* 0x000000040804723c */ /* 0x048fe20000001818 */
[----:B------:R-:W3:Y:S01]  /*26130*/  LDL.LU.64 R26, [R1+0x1ec0] ;  /* 0x001ec000011a7983 */ /* 0x000ee20000300a00 */
[----:B------:R-:W2:Y:S11]  /*26140*/  LDL.LU.64 R24, [R1+0x1eb8] ;  /* 0x001eb80001187983 */ /* 0x000eb60000300a00 */
[----:B------:R-:W-:Y:S10]  /*26150*/  @!UPT UIADD3 URZ, URZ, URZ, URZ ;  /* 0x0000003f3f3ff290 */ /* 0x000ff4000fffe03f */
[----:B------:R0:W-:Y:S01]  /*26160*/  STL.64 [R1+0x40], R4 ;  /* 0x0000400401007387 */ /* 0x0001e20000100a00 */
[----:B------:R-:W-:Y:S01]  /*26170*/  STL.64 [R1+0x48], R6 ;  /* 0x0000480601007387 */ /* 0x000fe20000100a00 */
[----:B--2---:R-:W-:Y:S11]  /*26180*/  HMMA.16816.F32 R16, R8, R24, R16 ;  /* 0x000000180810723c */ /* 0x004ff60000001810 */
[----:B------:R-:W-:Y:S11]  /*26190*/  @!UPT UIADD3 URZ, URZ, URZ, URZ ;  /* 0x0000003f3f3ff290 */ /* 0x000ff6000fffe03f */
[----:B------:R-:W-:Y:S02]  /*261a0*/  @!UPT UIADD3 URZ, URZ, URZ, URZ ;  /* 0x0000003f3f3ff290 */ /* 0x000fe4000fffe03f */
[----:B0-----:R-:W-:Y:S02]  /*261b0*/  IMAD.MOV.U32 R4, RZ, RZ, R16 ;  /* 0x000000ffff047224 */ /* 0x001fe400078e0010 */
[----:B------:R-:W-:Y:S02]  /*261c0*/  IMAD.MOV.U32 R5, RZ, RZ, R17 ;  /* 0x000000ffff057224 */ /* 0x000fe400078e0011 */
[----:B------:R-:W2:Y:S01]  /*261d0*/  LDL.LU.64 R16, [R1+0x1eb0] ;  /* 0x001eb00001107983 */ /* 0x000ea20000300a00 */
[----:B---3--:R0:W-:Y:S02]  /*261e0*/  STL.64 [R1+0x1e50], R26 ;  /* 0x001e501a01007387 */ /* 0x0081e40000100a00 */
[----:B------:R-:W2:Y:S02]  /*261f0*/  LDL.LU R24, [R1+0x270] ;  /* 0x0002700001187983 */ /* 0x000ea40000300800 */
[----:B------:R-:W2:Y:S01]  /*26200*/  LDL.LU R25, [R1+0x274] ;  /* 0x0002740001197983 */ /* 0x000ea20000300800 */
[----:B0-----:R-:W2:Y:S01]  /*26210*/  LDL.LU R26, [R1+0x278] ;  /* 0x00027800011a7983 */ /* 0x001ea20000300800 */
[----:B------:R-:W2:Y:S02]  /*26220*/  LDL.LU R27, [R1+0x27c] ;  /* 0x00027c00011b7983 */ /* 0x000ea40000300800 */
[----:B------:R-:W-:-:S02]  /*26230*/  IMAD.MOV.U32 R6, RZ, RZ, R18 ;  /* 0x000000ffff067224 */ /* 0x000fc400078e0012 */
[----:B------:R-:W-:Y:S01]  /*26240*/  IMAD.MOV.U32 R7, RZ, RZ, R19 ;  /* 0x000000ffff077224 */ /* 0x000fe200078e0013 */
[----:B------:R-:W-:Y:S01]  /*26250*/  STL [R1+0x1ce8], R4 ;  /* 0x001ce80401007387 */ /* 0x000fe20000100800 */
[----:B------:R-:W-:Y:S02]  /*26260*/  STL [R1+0x1ce4], R5 ;  /* 0x001ce40501007387 */ /* 0x000fe40000100800 */
[----:B------:R-:W-:Y:S01]  /*26270*/  STL [R1+0x1ce0], R6 ;  /* 0x001ce00601007387 */ /* 0x000fe20000100800 */
[----:B------:R-:W-:Y:S01]  /*26280*/  STL [R1+0x1cdc], R7 ;  /* 0x001cdc0701007387 */ /* 0x000fe20000100800 */
[C---:B--2---:R-:W-:Y:S11]  /*26290*/  HMMA.16816.F32 R16, R8.reuse, R16, R24 ;  /* 0x000000100810723c */ /* 0x044ff60000001818 */
[----:B------:R-:W-:Y:S11]  /*262a0*/  @!UPT UIADD3 URZ, URZ, URZ, URZ ;  /* 0x0000003f3f3ff290 */ /* 0x000ff6000fffe03f */
[----:B------:R-:W-:Y:S01]  /*262b0*/  @!UPT UIADD3 URZ, URZ, URZ, URZ ;  /* 0x0000003f3f3ff290 */ /* 0x000fe2000fffe03f */
[----:B------:R0:W-:Y:S01]  /*262c0*/  STL.64 [R1+0x140], R16 ;  /* 0x0001401001007387 */ /* 0x0001e20000100a00 */
[----:B------:R1:W-:Y:S02]  /*262d0*/  STL [R1+0x148], R18 ;  /* 0x0001481201007387 */ /* 0x0003e40000100800 */
[----:B------:R-:W-:Y:S01]  /*262e0*/  IMAD.MOV.U32 R29, RZ, RZ, R19 ;  /* 0x000000ffff1d7224 */ /* 0x000fe200078e0013 */
[----:B0-----:R-:W2:Y:S01]  /*262f0*/  LDL.LU R16, [R1+0x1d0] ;  /* 0x0001d00001107983 */ /* 0x001ea20000300800 */
[----:B------:R-:W2:Y:S02]  /*26300*/  LDL.LU R17, [R1+0x1d4] ;  /* 0x0001d40001117983 */ /* 0x000ea40000300800 */
[----:B-1----:R-:W3:Y:S02]  /*26310*/  LDL.LU R18, [R1+0x1d8] ;  /* 0x0001d80001127983 */ /* 0x002ee40000300800 */
[----:B------:R-:W3:Y:S02]  /*26320*/  LDL.LU R19, [R1+0x1dc] ;  /* 0x0001dc0001137983 */ /* 0x000ee40000300800 */
[----:B---3--:R-:W-:Y:S01]  /*26330*/  STL.64 [R1+0x1e20], R18 ;  /* 0x001e201201007387 */ /* 0x008fe20000100a00 */
[----:B--2---:R0:W-:Y:S03]  /*26340*/  STL.64 [R1+0x1e18], R16 ;  /* 0x001e181001007387 */ /* 0x0041e60000100a00 */
[----:B0-----:R-:W2:Y:S01]  /*26350*/  LDL.LU.64 R16, [R1+0xb0] ;  /* 0x0000b00001107983 */ /* 0x001ea20000300a00 */
[----:B------:R-:W3:Y:S02]  /*26360*/  LDL.64 R18, [R1+0xb8] ;  /* 0x0000b80001127983 */ /* 0x000ee40000100a00 */
[----:B------:R-:W3:Y:S02]  /*26370*/  LDL.LU R24, [R1+0x210] ;  /* 0x0002100001187983 */ /* 0x000ee40000300800 */
[----:B------:R-:W3:Y:S01]  /*26380*/  LDL.LU R25, [R1+0x214] ;  /* 0x0002140001197983 */ /* 0x000ee20000300800 */
[----:B------:R-:W3:Y:S01]  /*26390*/  LDL.LU R26, [R1+0x218] ;  /* 0x00021800011a7983 */ /* 0x000ee20000300800 */
[----:B------:R-:W3:Y:S01]  /*263a0*/  LDL.LU R27, [R1+0x21c] ;  /* 0x00021c00011b7983 */ /* 0x000ee20000300800 */
[C---:B--2---:R-:W-:Y:S11]  /*263b0*/  HMMA.16816.F32 R12, R8.reuse, R16, R12 ;  /* 0x00000010080c723c */ /* 0x044ff6000000180c */
[----:B------:R-:W-:Y:S11]  /*263c0*/  @!UPT UIADD3 URZ, URZ, URZ, URZ ;  /* 0x0000003f3f3ff290 */ /* 0x000ff6000fffe03f */
[----:B------:R-:W-:Y:S02]  /*263d0*/  @!UPT UIADD3 URZ, URZ, URZ, URZ ;  /* 0x0000003f3f3ff290 */ /* 0x000fe4000fffe03f */
[----:B------:R-:W-:Y:S02]  /*263e0*/  IMAD.MOV.U32 R4, RZ, RZ, R12 ;  /* 0x000000ffff047224 */ /* 0x000fe400078e000c */
[----:B------:R-:W-:Y:S01]  /*263f0*/  IMAD.MOV.U32 R5, RZ, RZ, R13 ;  /* 0x000000ffff057224 */ /* 0x000fe200078e000d */
[----:B------:R-:W2:Y:S01]  /*26400*/  LDL.LU R12, [R1+0x240] ;  /* 0x00024000010c7983 */ /* 0x000ea20000300800 */
[----:B------:R-:W-:Y:S02]  /*26410*/  IMAD.MOV.U32 R6, RZ, RZ, R14 ;  /* 0x000000ffff067224 */ /* 0x000fe400078e000e */
[----:B------:R-:W2:Y:S02]  /*26420*/  LDL.LU R13, [R1+0x244] ;  /* 0x00024400010d7983 */ /* 0x000ea40000300800 */
[----:B------:R-:W-:Y:S01]  /*26430*/  IMAD.MOV.U32 R7, RZ, RZ, R15 ;  /* 0x000000ffff077224 */ /* 0x000fe200078e000f */
[----:B------:R-:W2:Y:S01]  /*26440*/  LDL.LU R14, [R1+0x248] ;  /* 0x00024800010e7983 */ /* 0x000ea20000300800 */
[----:B------:R-:W2:Y:S03]  /*26450*/  LDL.LU R15, [R1+0x24c] ;  /* 0x00024c00010f7983 */ /* 0x000ea60000300800 */
[----:B--2---:R-:W-:Y:S01]  /*26460*/  STL.64 [R1+0x1ea8], R14 ;  /* 0x001ea80e01007387 */ /* 0x004fe20000100a00 */
[----:B------:R0:W-:Y:S03]  /*26470*/  STL.64 [R1+0x1ea0], R12 ;  /* 0x001ea00c01007387 */ /* 0x0001e60000100a00 */
[----:B0-----:R-:W4:Y:S01]  /*26480*/  LDL.LU R12, [R1+0x250] ;  /* 0x00025000010c7983 */ /* 0x001f220000300800 */
[----:B------:R-:W4:Y:S02]  /*26490*/  LDL.LU R13, [R1+0x254] ;  /* 0x00025400010d7983 */ /* 0x000f240000300800 */
[----:B------:R-:W4:Y:S02]  /*264a0*/  LDL.LU R14, [R1+0x258] ;  /* 0x00025800010e7983 */ /* 0x000f240000300800 */
[----:B------:R-:W4:Y:S01]  /*264b0*/  LDL.LU R15, [R1+0x25c] ;  /* 0x00025c00010f7983 */ /* 0x000f220000300800 */
[----:B---3--:R0:W-:Y:S01]  /*264c0*/  STL.64 [R1+0x1e60], R26 ;  /* 0x001e601a01007387 */ /* 0x0081e20000100a00 */
[----:B------:R-:W-:Y:S03]  /*264d0*/  STL.64 [R1+0x1e58], R24 ;  /* 0x001e581801007387 */ /* 0x000fe60000100a00 */
[----:B0-----:R-:W2:Y:S04]  /*264e0*/  LDL.64 R26, [R1+0x18] ;  /* 0x00001800011a7983 */ /* 0x001ea80000100a00 */
[----:B--2---:R0:W-:Y:S04]  /*264f0*/  STL.64 [R1+0x1e78], R26 ;  /* 0x001e781a01007387 */ /* 0x0041e80000100a00 */
[----:B0-----:R-:W2:Y:S01]  /*26500*/  LDL.64 R26, [R1+0x28] ;  /* 0x00002800011a7983 */ /* 0x001ea20000100a00 */
[----:B------:R0:W-:Y:S03]  /*26510*/  STL.64 [R1+0x1e38], R18 ;  /* 0x001e381201007387 */ /* 0x0001e60000100a00 */
[----:B0-----:R-:W3:Y:S04]  /*26520*/  LDL.64 R18, [R1+0xc8] ;  /* 0x0000c80001127983 */ /* 0x001ee80000100a00 */
[----:B---3--:R0:W-:Y:S01]  /*26530*/  STL.64 [R1+0x1e48], R18 ;  /* 0x001e481201007387 */ /* 0x0081e20000100a00 */
[----:B------:R-:W3:Y:S02]  /*26540*/  LDL.LU R16, [R1+0x200] ;  /* 0x0002000001107983 */ /* 0x000ee40000300800 */
[----:B------:R-:W3:Y:S01]  /*26550*/  LDL.LU R17, [R1+0x204] ;  /* 0x0002040001117983 */ /* 0x000ee20000300800 */
[----:B0-----:R-:W2:Y:S01]  /*26560*/  LDL.LU R18, [R1+0x208] ;  /* 0x0002080001127983 */ /* 0x001ea20000300800 */
[----:B------:R-:W2:Y:S01]  /*26570*/  LDL.LU R19, [R1+0x20c] ;  /* 0x00020c0001137983 */ /* 0x000ea20000300800 */
[C---:B----4-:R-:W-:Y:S02]  /*26580*/  HMMA.16816.F32 R12, R8.reuse, R20, R12 ;  /* 0x00000014080c723c */ /* 0x050fe4000000180c */
[----:B--2---:R-:W-:Y:S01]  /*26590*/  STL.64 [R1+0x1e70], R18 ;  /* 0x001e701201007387 */ /* 0x004fe20000100a00 */
[----:B---3--:R0:W-:Y:S03]  /*265a0*/  STL.64 [R1+0x1e68], R16 ;  /* 0x001e681001007387 */ /* 0x0081e60000100a00 */
[----:B0-----:R-:W2:Y:S01]  /*265b0*/  LDL.LU R16, [R1+0x220] ;  /* 0x0002200001107983 */ /* 0x001ea20000300800 */
[----:B------:R-:W2:Y:S02]  /*265c0*/  LDL.LU R17, [R1+0x224] ;  /* 0x0002240001117983 */ /* 0x000ea40000300800 */
[----:B------:R-:W3:Y:S02]  /*265d0*/  LDL.LU R18, [R1+0x228] ;  /* 0x0002280001127983 */ /* 0x000ee40000300800 */
[----:B------:R-:W3:Y:S02]  /*265e0*/  LDL.LU R19, [R1+0x22c] ;  /* 0x00022c0001137983 */ /* 0x000ee40000300800 */
[----:B---3--:R-:W-:Y:S01]  /*265f0*/  STL.64 [R1+0x1e88], R18 ;  /* 0x001e881201007387 */ /* 0x008fe20000100a00 */
[----:B--2---:R0:W-:Y:S03]  /*26600*/  STL.64 [R1+0x1e80], R16 ;  /* 0x001e801001007387 */ /* 0x0041e60000100a00 */
[----:B0-----:R-:W2:Y:S01]  /*26610*/  LDL.LU R16, [R1+0x230] ;  /* 0x0002300001107983 */ /* 0x001ea20000300800 */
[----:B------:R-:W2:Y:S02]  /*26620*/  LDL.LU R17, [R1+0x234] ;  /* 0x0002340001117983 */ /* 0x000ea40000300800 */
[----:B------:R-:W2:Y:S02]  /*26630*/  LDL.LU R18, [R1+0x238] ;  /* 0x0002380001127983 */ /* 0x000ea40000300800 */
[----:B------:R-:W2:Y:S01]  /*26640*/  LDL.LU R19, [R1+0x23c] ;  /* 0x00023c0001137983 */ /* 0x000ea20000300800 */
[----:B------:R-:W-:Y:S01]  /*26650*/  STL.64 [R1+0x1cf8], R6 ;  /* 0x001cf80601007387 */ /* 0x000fe20000100a00 */
[----:B------:R0:W-:Y:S03]  /*26660*/  STL.64 [R1+0x1cf0], R4 ;  /* 0x001cf00401007387 */ /* 0x0001e60000100a00 */
[----:B0-----:R-:W3:Y:S01]  /*26670*/  LDL.LU.64 R4, [R1+0x100] ;  /* 0x0001000001047983 */ /* 0x001ee20000300a00 */
[----:B------:R-:W4:Y:S02]  /*26680*/  LDL.LU.64 R6, [R1+0x108] ;  /* 0x0001080001067983 */ /* 0x000f240000300a00 */
[----:B------:R-:W-:Y:S02]  /*26690*/  STL.64 [R1+0x250], R12 ;  /* 0x0002500c01007387 */ /* 0x000fe40000100a00 */
[----:B------:R0:W-:Y:S02]  /*266a0*/  STL.64 [R1+0x258], R14 ;  /* 0x0002580e01007387 */ /* 0x0001e40000100a00 */
[----:B0-----:R-:W3:Y:S01]  /*266b0*/  LDL.LU.64 R14, [R1+0x1ea8] ;  /* 0x001ea800010e7983 */ /* 0x001ee20000300a00 */
[----:B------:R-:W3:Y:S02]  /*266c0*/  LDL.LU.64 R12, [R1+0x1ea0] ;  /* 0x001ea000010c7983 */ /* 0x000ee40000300a00 */
[----:B------:R0:W-:Y:S02]  /*266d0*/  STL.64 [R1+0x1e40], R22 ;  /* 0x001e401601007387 */ /* 0x0001e40000100a00 */
[----:B------:R-:W2:Y:S01]  /*266e0*/  LDL.LU R20, [R1+0x1f0] ;  /* 0x0001f00001147983 */ /* 0x000ea20000300800 */
[----:B------:R-:W2:Y:S04]  /*266f0*/  LDL.LU R21, [R1+0x1f4] ;  /* 0x0001f40001157983 */ /* 0x000ea80000300800 */
[----:B0-----:R-:W2:Y:S01]  /*26700*/  LDL.LU R22, [R1+0x1f8] ;  /* 0x0001f80001167983 */ /* 0x001ea20000300800 */
[----:B------:R-:W2:Y:S01]  /*26710*/  LDL.LU R23, [R1+0x1fc] ;  /* 0x0001fc0001177983 */ /* 0x000ea20000300800 */
[----:B---3--:R-:W-:Y:S02]  /*26720*/  HMMA.16816.F32 R8, R8, R4, R12 ;  /* 0x000000040808723c */ /* 0x008fe4000000180c */
[----:B------:R-:W2:Y:S01]  /*26730*/  LDL.LU.64 R14, [R1+0x1e98] ;  /* 0x001e9800010e7983 */ /* 0x000ea20000300a00 */
[----:B------:R-:W2:Y:S11]  /*26740*/  LDL.LU.64 R12, [R1+0x1e90] ;  /* 0x001e9000010c7983 */ /* 0x000eb60000300a00 */
[----:B------:R-:W-:Y:S09]  /*26750*/  @!UPT UIADD3 URZ, URZ, URZ, URZ ;  /* 0x0000003f3f3ff290 */ /* 0x000ff2000fffe03f */
[----:B------:R-:W-:Y:S01]  /*26760*/  STL.64 [R1+0x240], R8 ;  /* 0x0002400801007387 */ /* 0x000fe20000100a00 */
[----:B------:R0:W-:Y:S03]  /*26770*/  STL.64 [R1+0x248], R10 ;  /* 0x0002480a01007387 */ /* 0x0001e60000100a00 */
[----:B0-----:R-:W3:Y:S01]  /*26780*/  LDL.LU.64 R10, [R1+0x8] ;  /* 0x00000800010a7983 */ /* 0x001ee20000300a00 */
[----:B------:R-:W-:Y:S02]  /*26790*/  IMAD.MOV.U32 R9, RZ, RZ, R26 ;  /* 0x000000ffff097224 */ /* 0x000fe400078e001a */
[----:B------:R-:W-:Y:S01]  /*267a0*/  IMAD.MOV.U32 R8, RZ, RZ, R27 ;  /* 0x000000ffff087224 */ /* 0x000fe200078e001b */
[C---:B--2---:R-:W-:Y:S11]  /*267b0*/  HMMA.16816.F32 R16, R12.reuse, R26, R16 ;  /* 0x0000001a0c10723c */ /* 0x044ff60000001810 */
[----:B------:R-:W-:Y:S11]  /*267c0*/  @!UPT UIADD3 URZ, URZ, URZ, URZ ;  /* 0x0000003f3f3ff290 */ /* 0x000ff6000fffe03f */
[----:B------:R-:W-:Y:S01]  /*267d0*/  @!UPT UIADD3 URZ, URZ, URZ, URZ ;  /* 0x0000003f3f3ff290 */ /* 0x000fe2000fffe03f */
[----:B------:R-:W-:Y:S01]  /*267e0*/  STL.64 [R1+0x270], R16 ;  /* 0x0002701001007387 */ /* 0x000fe20000100a00 */
[----:B------:R0:W-:Y:S03]  /*267f0*/  STL.64 [R1+0x278], R18 ;  /* 0x0002781201007387 */ /* 0x0001e60000100a00 */
[----:B0-----:R-:W2:Y:S01]  /*26800*/  LDL.LU.64 R18, [R1+0x1e88] ;  /* 0x001e880001127983 */ /* 0x001ea20000300a00 */
[----:B------:R-:W2:Y:S02]  /*26810*/  LDL.LU.64 R16, [R1+0x1e80] ;  /* 0x001e800001107983 */ /* 0x000ea40000300a00 */
        /* <DEDUP_REMOVED lines=9> */
[----:B------:R-:W3:Y:S02]  /*268b0*/  LDL.LU.64 R26, [R1+0x1e60] ;  /* 0x001e6000011a7983 */ /* 0x000ee40000300a00 */
[----:B------:R-:W3:Y:S01]  /*268c0*/  LDL.LU.64 R24, [R1+0x1e58] ;  /* 0x001e580001187983 */ /* 0x000ee20000300a00 */
[----:B----4-:R-:W-:Y:S01]  /*268d0*/  STL.64 [R1+0x1e30], R6 ;  /* 0x001e300601007387 */ /* 0x010fe20000100a00 */
[----:B------:R0:W-:Y:S03]  /*268e0*/  STL.64 [R1+0x1e28], R4 ;  /* 0x001e280401007387 */ /* 0x0001e60000100a00 */
[----:B0-----:R-:W4:Y:S01]  /*268f0*/  LDL.LU R4, [R1+0x1e0] ;  /* 0x0001e00001047983 */ /* 0x001f220000300800 */
[----:B------:R-:W4:Y:S02]  /*26900*/  LDL.LU R5, [R1+0x1e4] ;  /* 0x0001e40001057983 */ /* 0x000f240000300800 */
[----:B------:R-:W4:Y:S02]  /*26910*/  LDL.LU R6, [R1+0x1e8] ;  /* 0x0001e80001067983 */ /* 0x000f240000300800 */
[----:B------:R-:W4:Y:S01]  /*26920*/  LDL.LU R7, [R1+0x1ec] ;  /* 0x0001ec0001077983 */ /* 0x000f220000300800 */
[C---:B---3--:R-:W-:Y:S11]  /*26930*/  HMMA.16816.F32 R24, R12.reuse, R10, R24 ;  /* 0x0000000a0c18723c */ /* 0x048ff60000001818 */
[----:B------:R-:W-:Y:S11]  /*26940*/  @!UPT UIADD3 URZ, URZ, URZ, URZ ;  /* 0x0000003f3f3ff290 */ /* 0x000ff6000fffe03f */
[----:B------:R-:W-:Y:S01]  /*26950*/  @!UPT UIADD3 URZ, URZ, URZ, URZ ;  /* 0x0000003f3f3ff290 */ /* 0x000fe2000fffe03f */
[----:B------:R-:W-:Y:S01]  /*26960*/  STL.64 [R1+0x2a0], R24 ;  /* 0x0002a01801007387 */ /* 0x000fe20000100a00 */
[----:B------:R0:W-:Y:S03]  /*26970*/  STL.64 [R1+0x2a8], R26 ;  /* 0x0002a81a01007387 */ /* 0x0001e60000100a00 */
[----:B0-----:R-:W2:Y:S01]  /*26980*/  LDL.LU.64 R26, [R1+0x1e50] ;  /* 0x001e5000011a7983 */ /* 0x001ea20000300a00 */
[----:B------:R-:W-:Y:S01]  /*26990*/  STL.64 [R1+0x1dd0], R10 ;  /* 0x001dd00a01007387 */ /* 0x000fe20000100a00 */
[C---:B--2---:R-:W-:Y:S11]  /*269a0*/  HMMA.16816.F32 R16, R12.reuse, R26, R16 ;  /* 0x0000001a0c10723c */ /* 0x044ff60000001810 */
[----:B------:R-:W-:Y:S11]  /*269b0*/  @!UPT UIADD3 URZ, URZ, URZ, URZ ;  /* 0x0000003f3f3ff290 */ /* 0x000ff6000fffe03f */
[----:B------:R-:W-:Y:S01]  /*269c0*/  @!UPT UIADD3 URZ, URZ, URZ, URZ ;  /* 0x0000003f3f3ff290 */ /* 0x000fe2000fffe03f */
[----:B------:R-:W-:Y:S01]  /*269d0*/  STL.64 [R1+0x290], R16 ;  /* 0x0002901001007387 */ /* 0x000fe20000100a00 */
[----:B------:R0:W-:Y:S03]  /*269e0*/  STL.64 [R1+0x298], R18 ;  /* 0x0002981201007387 */ /* 0x0001e60000100a00 */
[----:B0-----:R-:W2:Y:S01]  /*269f0*/  LDL.LU.64 R18, [R1+0x1e48] ;  /* 0x001e480001127983 */ /* 0x001ea20000300a00 */
[----:B------:R0:W-:Y:S02]  /*26a00*/  STL.64 [R1+0x1dd8], R26 ;  /* 0x001dd81a01007387 */ /* 0x0001e40000100a00 */
[----:B------:R-:W3:Y:S02]  /*26a10*/  LDL.LU R24, [R1+0x1c0] ;  /* 0x0001c00001187983 */ /* 0x000ee40000300800 */
[----:B------:R-:W3:Y:S01]  /*26a20*/  LDL.LU R25, [R1+0x1c4] ;  /* 0x0001c40001197983 */ /* 0x000ee20000300800 */
[----:B0-----:R-:W3:Y:S01]  /*26a30*/  LDL.LU R26, [R1+0x1c8] ;  /* 0x0001c800011a7983 */ /* 0x001ee20000300800 */
[----:B------:R-:W3:Y:S01]  /*26a40*/  LDL.LU R27, [R1+0x1cc] ;  /* 0x0001cc00011b7983 */ /* 0x000ee20000300800 */
[C---:B--2---:R-:W-:Y:S11]  /*26a50*/  HMMA.16816.F32 R20, R12.reuse, R18, R20 ;  /* 0x000000120c14723c */ /* 0x044ff60000001814 */
[----:B------:R-:W-:Y:S11]  /*26a60*/  @!UPT UIADD3 URZ, URZ, URZ, URZ ;  /* 0x0000003f3f3ff290 */ /* 0x000ff6000fffe03f */
[----:B------:R-:W-:Y:S01]  /*26a70*/  @!UPT UIADD3 URZ, URZ, URZ, URZ ;  /* 0x0000003f3f3ff290 */ /* 0x000fe2000fffe03f */
[----:B------:R0:W-:Y:S01]  /*26a80*/  STL.64 [R1+0x2b0], R20 ;  /* 0x0002b01401007387 */ /* 0x0001e20000100a00 */
[----:B------:R1:W-:Y:S02]  /*26a90*/  STL.64 [R1+0x2b8], R22 ;  /* 0x0002b81601007387 */ /* 0x0003e40000100a00 */
[----:B0-----:R-:W-:Y:S01]  /*26aa0*/  IMAD.MOV.U32 R21, RZ, RZ, R18 ;  /* 0x000000ffff157224 */ /* 0x001fe200078e0012 */
[----:B-1----:R-:W2:Y:S01]  /*26ab0*/  LDL.LU.64 R22, [R1+0x1e40] ;  /* 0x001e400001167983 */ /* 0x002ea20000300a00 */
[----:B------:R-:W-:Y:S02]  /*26ac0*/  IMAD.MOV.U32 R20, RZ, RZ, R19 ;  /* 0x000000ffff147224 */ /* 0x000fe400078e0013 */
[----:B------:R-:W4:Y:S02]  /*26ad0*/  LDL.LU.64 R18, [R1+0x1e38] ;  /* 0x001e380001127983 */ /* 0x000f240000300a00 */
[----:B----4-:R-:W-:Y:S01]  /*26ae0*/  HMMA.16816.F32 R4, R12, R18, R4 ;  /* 0x000000120c04723c */ /* 0x010fe20000001804 */
[----:B------:R-:W-:-:S02]  /*26af0*/  IMAD.MOV.U32 R11, RZ, RZ, R18 ;  /* 0x000000ffff0b7224 */ /* 0x000fc400078e0012 */
[----:B------:R-:W-:Y:S11]  /*26b00*/  IMAD.MOV.U32 R10, RZ, RZ, R19 ;  /* 0x000000ffff0a7224 */ /* 0x000ff600078e0013 */
[----:B------:R-:W-:Y:S09]  /*26b10*/  @!UPT UIADD3 URZ, URZ, URZ, URZ ;  /* 0x0000003f3f3ff290 */ /* 0x000ff2000fffe03f */
[----:B------:R-:W-:Y:S01]  /*26b20*/  STL.64 [R1+0x2c0], R4 ;  /* 0x0002c00401007387 */ /* 0x000fe20000100a00 */
[----:B------:R0:W-:Y:S03]  /*26b30*/  STL.64 [R1+0x2c8], R6 ;  /* 0x0002c80601007387 */ /* 0x0001e60000100a00 */
[----:B0-----:R-:W3:Y:S01]  /*26b40*/  LDL.LU.64 R6, [R1+0x1e30] ;  /* 0x001e300001067983 */ /* 0x001ee20000300a00 */
[----:B------:R-:W4:Y:S02]  /*26b50*/  LDL.LU.64 R4, [R1+0x1e28] ;  /* 0x001e280001047983 */ /* 0x000f240000300a00 */
[----:B------:R-:W2:Y:S02]  /*26b60*/  LDL.LU.64 R18, [R1+0x1e20] ;  /* 0x001e200001127983 */ /* 0x000ea40000300a00 */
[----:B------:R-:W2:Y:S02]  /*26b70*/  LDL.LU.64 R16, [R1+0x1e18] ;  /* 0x001e180001107983 */ /* 0x000ea40000300a00 */
[C---:B--2---:R-:W-:Y:S08]  /*26b80*/  HMMA.16816.F32 R16, R12.reuse, R22, R16 ;  /* 0x000000160c10723c */ /* 0x044ff00000001810 */
[----:B---3--:R-:W-:Y:S11]  /*26b90*/  HMMA.16816.F32 R12, R12, R6, R24 ;  /* 0x000000060c0c723c */ /* 0x008ff60000001818 */
[----:B------:R-:W-:Y:S04]  /*26ba0*/  @!UPT UIADD3 URZ, URZ, URZ, URZ ;  /* 0x0000003f3f3ff290 */ /* 0x000fe8000fffe03f */
[----:B------:R-:W-:Y:S01]  /*26bb0*/  STL.64 [R1+0x2e0], R16 ;  /* 0x0002e01001007387 */ /* 0x000fe20000100a00 */
[----:B------:R0:W-:Y:S03]  /*26bc0*/  STL.64 [R1+0x2e8], R18 ;  /* 0x0002e81201007387 */ /* 0x0001e60000100a00 */
[----:B0-----:R-:W2:Y:S01]  /*26bd0*/  LDL.LU.64 R18, [R1+0x1e10] ;  /* 0x001e100001127983 */ /* 0x001ea20000300a00 */
[----:B------:R-:W2:Y:S02]  /*26be0*/  LDL.LU.64 R16, [R1+0x1e08] ;  /* 0x001e080001107983 */ /* 0x000ea40000300a00 */
[----:B------:R-:W-:Y:S02]  /*26bf0*/  STL.64 [R1+0x1d90], R22 ;  /* 0x001d901601007387 */ /* 0x000fe40000100a00 */
[----:B------:R0:W-:Y:S01]  /*26c00*/  STL.64 [R1+0x2d0], R12 ;  /* 0x0002d00c01007387 */ /* 0x0001e20000100a00 */
[----:B------:R1:W-:Y:S04]  /*26c10*/  STL.64 [R1+0x2d8], R14 ;  /* 0x0002d80e01007387 */ /* 0x0003e80000100a00 */
[----:B0-----:R-:W3:Y:S01]  /*26c20*/  LDL.LU R12, [R1+0xf0] ;  /* 0x0000f000010c7983 */ /* 0x001ee20000300800 */
[----:B------:R-:W3:Y:S02]  /*26c30*/  LDL.LU R13, [R1+0xf4] ;  /* 0x0000f400010d7983 */ /* 0x000ee40000300800 */
[----:B-1----:R-:W2:Y:S02]  /*26c40*/  LDL.LU R14, [R1+0xf8] ;  /* 0x0000f800010e7983 */ /* 0x002ea40000300800 */
[----:B------:R-:W2:Y:S02]  /*26c50*/  LDL.LU R15, [R1+0xfc] ;  /* 0x0000fc00010f7983 */ /* 0x000ea40000300800 */
[----:B------:R-:W-:-:S02]  /*26c60*/  IMAD.MOV.U32 R22, RZ, RZ, R11 ;  /* 0x000000ffff167224 */ /* 0x000fc400078e000b */
[----:B------:R-:W-:Y:S02]  /*26c70*/  IMAD.MOV.U32 R23, RZ, RZ, R10 ;  /* 0x000000ffff177224 */ /* 0x000fe400078e000a */
[----:B----4-:R-:W-:Y:S02]  /*26c80*/  IMAD.MOV.U32 R10, RZ, RZ, R5 ;  /* 0x000000ffff0a7224 */ /* 0x010fe400078e0005 */
[----:B------:R-:W-:Y:S01]  /*26c90*/  IMAD.MOV.U32 R11, RZ, RZ, R4 ;  /* 0x000000ffff0b7224 */ /* 0x000fe200078e0004 */
[----:B--2---:R0:W-:Y:S01]  /*26ca0*/  STL.64 [R1+0x1de8], R14 ;  /* 0x001de80e01007387 */ /* 0x0041e20000100a00 */
[----:B---3--:R-:W-:Y:S03]  /*26cb0*/  STL.64 [R1+0x1de0], R12 ;  /* 0x001de00c01007387 */ /* 0x008fe60000100a00 */
[----:B------:R1:W-:Y:S02]  /*26cc0*/  STL.64 [R1+0x1df0], R10 ;  /* 0x001df00a01007387 */ /* 0x0003e40000100a00 */
[----:B0-----:R-:W-:-:S02]  /*26cd0*/  IMAD.MOV.U32 R15, RZ, RZ, R8 ;  /* 0x000000ffff0f7224 */ /* 0x001fc400078e0008 */
[----:B------:R-:W-:Y:S01]  /*26ce0*/  IMAD.MOV.U32 R14, RZ, RZ, R9 ;  /* 0x000000ffff0e7224 */ /* 0x000fe200078e0009 */
[----:B------:R-:W2:Y:S01]  /*26cf0*/  LDL.LU R8, [R1+0x120] ;  /* 0x0001200001087983 */ /* 0x000ea20000300800 */
[----:B------:R-:W2:Y:S02]  /*26d00*/  LDL.LU R9, [R1+0x124] ;  /* 0x0001240001097983 */ /* 0x000ea40000300800 */
[----:B-1----:R-:W2:Y:S02]  /*26d10*/  LDL.LU R10, [R1+0x128] ;  /* 0x00012800010a7983 */ /* 0x002ea40000300800 */
[----:B------:R-:W2:Y:S01]  /*26d20*/  LDL.LU R11, [R1+0x12c] ;  /* 0x00012c00010b7983 */ /* 0x000ea20000300800 */
[----:B------:R-:W3:Y:S01]  /*26d30*/  LDL.LU R24, [R1+0x110] ;  /* 0x0001100001187983 */ /* 0x000ee20000300800 */
[----:B------:R-:W3:Y:S02]  /*26d40*/  LDL.LU R25, [R1+0x114] ;  /* 0x0001140001197983 */ /* 0x000ee40000300800 */
[----:B------:R-:W3:Y:S02]  /*26d50*/  LDL.LU R26, [R1+0x118] ;  /* 0x00011800011a7983 */ /* 0x000ee40000300800 */
[----:B------:R-:W3:Y:S01]  /*26d60*/  LDL.LU R27, [R1+0x11c] ;  /* 0x00011c00011b7983 */ /* 0x000ee20000300800 */
[----:B------:R0:W-:Y:S01]  /*26d70*/  STL.64 [R1+0x1da8], R22 ;  /* 0x001da81601007387 */ /* 0x0001e20000100a00 */
[----:B------:R1:W-:Y:S02]  /*26d80*/  STL.64 [R1+0x1d88], R6 ;  /* 0x001d880601007387 */ /* 0x0003e40000100a00 */
[----:B------:R-:W4:Y:S02]  /*26d90*/  LDL.LU R4, [R1+0x80] ;  /* 0x0000800001047983 */ /* 0x000f240000300800 */
[----:B------:R-:W-:-:S02]  /*26da0*/  IMAD.MOV.U32 R5, RZ, RZ, R2 ;  /* 0x000000ffff057224 */ /* 0x000fc400078e0002 */
[----:B------:R-:W2:Y:S01]  /*26db0*/  LDL.LU R2, [R1+0x1e00] ;  /* 0x001e000001027983 */ /* 0x000ea20000300800 */
[----:B0-----:R-:W-:Y:S02]  /*26dc0*/  IMAD.MOV.U32 R22, RZ, RZ, R21 ;  /* 0x000000ffff167224 */ /* 0x001fe400078e0015 */
[----:B------:R-:W-:Y:S02]  /*26dd0*/  IMAD.MOV.U32 R23, RZ, RZ, R20 ;  /* 0x000000ffff177224 */ /* 0x000fe400078e0014 */
[----:B-1----:R-:W-:Y:S02]  /*26de0*/  IMAD.MOV.U32 R6, RZ, RZ, R3 ;  /* 0x000000ffff067224 */ /* 0x002fe400078e0003 */
[----:B------:R-:W-:Y:S01]  /*26df0*/  IMAD.MOV.U32 R7, RZ, RZ, R28 ;  /* 0x000000ffff077224 */ /* 0x000fe200078e001c */
[----:B------:R-:W2:Y:S01]  /*26e00*/  LDL.LU R3, [R1+0x1dfc] ;  /* 0x001dfc0001037983 */ /* 0x000ea20000300800 */
[----:B------:R-:W2:Y:S02]  /*26e10*/  LDL.LU R28, [R1+0x1df8] ;  /* 0x001df800011c7983 */ /* 0x000ea40000300800 */
[----:B------:R0:W-:Y:S02]  /*26e20*/  STL.64 [R1+0x1dc8], R22 ;  /* 0x001dc81601007387 */ /* 0x0001e40000100a00 */
[----:B------:R-:W3:Y:S01]  /*26e30*/  LDL.LU R20, [R1+0xd0] ;  /* 0x0000d00001147983 */ /* 0x000ee20000300800 */
[----:B------:R-:W3:Y:S04]  /*26e40*/  LDL.LU R21, [R1+0xd4] ;  /* 0x0000d40001157983 */ /* 0x000ee80000300800 */
[----:B0-----:R-:W3:Y:S01]  /*26e50*/  LDL.LU R22, [R1+0xd8] ;  /* 0x0000d80001167983 */ /* 0x001ee20000300800 */
[----:B------:R-:W3:Y:S02]  /*26e60*/  LDL.LU R23, [R1+0xdc] ;  /* 0x0000dc0001177983 */ /* 0x000ee40000300800 */
[----:B------:R-:W-:Y:S01]  /*26e70*/  STL.64 [R1+0x1da0], R6 ;  /* 0x001da00601007387 */ /* 0x000fe20000100a00 */
[----:B----4-:R0:W-:Y:S04]  /*26e80*/  STL.64 [R1+0x1d98], R4 ;  /* 0x001d980401007387 */ /* 0x0101e80000100a00 */
[----:B0-----:R-:W4:Y:S01]  /*26e90*/  LDL.LU R4, [R1+0x90] ;  /* 0x0000900001047983 */ /* 0x001f220000300800 */
[----:B------:R-:W4:Y:S02]  /*26ea0*/  LDL.LU R5, [R1+0x94] ;  /* 0x0000940001057983 */ /* 0x000f240000300800 */
[----:B------:R-:W3:Y:S02]  /*26eb0*/  LDL.LU R6, [R1+0x98] ;  /* 0x0000980001067983 */ /* 0x000ee40000300800 */
[----:B------:R-:W3:Y:S01]  /*26ec0*/  LDL.LU R7, [R1+0x9c] ;  /* 0x00009c0001077983 */ /* 0x000ee20000300800 */
[----:B--2---:R-:W-:Y:S01]  /*26ed0*/  HMMA.16816.F32 R12, R16, R14, R8 ;  /* 0x0000000e100c723c */ /* 0x004fe20000001808 */
[----:B---3--:R-:W-:Y:S01]  /*26ee0*/  STL.64 [R1+0x1db8], R6 ;  /* 0x001db80601007387 */ /* 0x008fe20000100a00 */
[----:B----4-:R0:W-:Y:S03]  /*26ef0*/  STL.64 [R1+0x1db0], R4 ;  /* 0x001db00401007387 */ /* 0x0101e60000100a00 */
[----:B0-----:R-:W2:Y:S01]  /*26f00*/  LDL.LU R4, [R1+0xa0] ;  /* 0x0000a00001047983 */ /* 0x001ea20000300800 */
[----:B------:R-:W3:Y:S02]  /*26f10*/  LDL.LU.64 R10, [R1+0x1df0] ;  /* 0x001df000010a7983 */ /* 0x000ee40000300a00 */
[----:B------:R-:W-:-:S02]  /*26f20*/  IMAD.MOV.U32 R7, RZ, RZ, R2 ;  /* 0x000000ffff077224 */ /* 0x000fc400078e0002 */
[----:B------:R-:W-:Y:S11]  /*26f30*/  IMAD.MOV.U32 R6, RZ, RZ, R3 ;  /* 0x000000ffff067224 */ /* 0x000ff600078e0003 */
[----:B------:R-:W-:Y:S03]  /*26f40*/  @!UPT UIADD3 URZ, URZ, URZ, URZ ;  /* 0x0000003f3f3ff290 */ /* 0x000fe6000fffe03f */
[----:B------:R-:W-:Y:S02]  /*26f50*/  IMAD.MOV.U32 R2, RZ, RZ, R15 ;  /* 0x000000ffff027224 */ /* 0x000fe400078e000f */
[----:B------:R-:W-:Y:S02]  /*26f60*/  IMAD.MOV.U32 R5, RZ, RZ, R28 ;  /* 0x000000ffff057224 */ /* 0x000fe400078e001c */
[----:B------:R-:W-:Y:S02]  /*26f70*/  IMAD.MOV.U32 R3, RZ, RZ, R14 ;  /* 0x000000ffff037224 */ /* 0x000fe400078e000e */
[----:B------:R-:W-:Y:S01]  /*26f80*/  IMAD.MOV.U32 R28, RZ, RZ, R13 ;  /* 0x000000ffff1c7224 */ /* 0x000fe200078e000d */
[----:B------:R0:W-:Y:S01]  /*26f90*/  STL [R1+0x360], R12 ;  /* 0x0003600c01007387 */ /* 0x0001e20000100800 */
[----:B------:R-:W4:Y:S03]  /*26fa0*/  LDL.LU.64 R14, [R1+0x1de8] ;  /* 0x001de800010e7983 */ /* 0x000f260000300a00 */
[----:B0-----:R-:W4:Y:S01]  /*26fb0*/  LDL.LU.64 R12, [R1+0x1de0] ;  /* 0x001de000010c7983 */ /* 0x001f220000300a00 */
[----:B------:R-:W-:Y:S02]  /*26fc0*/  STL [R1+0x1bb0], R2 ;  /* 0x001bb00201007387 */ /* 0x000fe40000100800 */
[----:B------:R-:W-:Y:S02]  /*26fd0*/  STL [R1+0x1bac], R3 ;  /* 0x001bac0301007387 */ /* 0x000fe40000100800 */
[----:B------:R-:W-:Y:S01]  /*26fe0*/  STL [R1+0x1ba8], R28 ;  /* 0x001ba81c01007387 */ /* 0x000fe20000100800 */
[C---:B---3--:R-:W-:Y:S01]  /*26ff0*/  HMMA.16816.F32 R8, R16.reuse, R10, R24 ;  /* 0x0000000a1008723c */ /* 0x048fe20000001818 */
[----:B------:R-:W3:Y:S11]  /*27000*/  LDL.LU.64 R26, [R1+0x1dd8] ;  /* 0x001dd800011a7983 */ /* 0x000ef60000300a00 */
[----:B------:R-:W-:Y:S11]  /*27010*/  @!UPT UIADD3 URZ, URZ, URZ, URZ ;  /* 0x0000003f3f3ff290 */ /* 0x000ff6000fffe03f */
[----:B------:R-:W-:Y:S01]  /*27020*/  STL.64 [R1+0x350], R8 ;  /* 0x0003500801007387 */ /* 0x000fe20000100a00 */
[----:B------:R0:W-:Y:S03]  /*27030*/  STL.64 [R1+0x358], R10 ;  /* 0x0003580a01007387 */ /* 0x0001e60000100a00 */
[----:B0-----:R-:W4:Y:S02]  /*27040*/  LDL.LU.64 R10, [R1+0x1dd0] ;  /* 0x001dd000010a7983 */ /* 0x001f240000300a00 */
[C---:B----4-:R-:W-:Y:S11]  /*27050*/  HMMA.16816.F32 R12, R16.reuse, R10, R12 ;  /* 0x0000000a100c723c */ /* 0x050ff6000000180c */
[----:B------:R-:W-:Y:S11]  /*27060*/  @!UPT UIADD3 URZ, URZ, URZ, URZ ;  /* 0x0000003f3f3ff290 */ /* 0x000ff6000fffe03f */
[----:B------:R-:W-:Y:S01]  /*27070*/  @!UPT UIADD3 URZ, URZ, URZ, URZ ;  /* 0x0000003f3f3ff290 */ /* 0x000fe2000fffe03f */
[----:B------:R0:W-:Y:S01]  /*27080*/  STL.64 [R1+0x348], R14 ;  /* 0x0003480e01007387 */ /* 0x0001e20000100a00 */
[----:B------:R-:W-:Y:S02]  /*27090*/  IMAD.MOV.U32 R24, RZ, RZ, R12 ;  /* 0x000000ffff187224 */ /* 0x000fe400078e000c */
[----:B------:R-:W-:Y:S02]  /*270a0*/  IMAD.MOV.U32 R25, RZ, RZ, R13 ;  /* 0x000000ffff197224 */ /* 0x000fe400078e000d */
[----:B------:R-:W4:Y:S01]  /*270b0*/  LDL.LU R12, [R1+0x1b0] ;  /* 0x0001b000010c7983 */ /* 0x000f220000300800 */
[----:B------:R-:W4:Y:S04]  /*270c0*/  LDL.LU R13, [R1+0x1b4] ;  /* 0x0001b400010d7983 */ /* 0x000f280000300800 */
[----:B0-----:R-:W4:Y:S01]  /*270d0*/  LDL.LU R14, [R1+0x1b8] ;  /* 0x0001b800010e7983 */ /* 0x001f220000300800 */
[----:B------:R-:W4:Y:S02]  /*270e0*/  LDL.LU R15, [R1+0x1bc] ;  /* 0x0001bc00010f7983 */ /* 0x000f240000300800 */
[----:B------:R0:W-:Y:S02]  /*270f0*/  STL.64 [R1+0x1d60], R10 ;  /* 0x001d600a01007387 */ /* 0x0001e40000100a00 */
[----:B0-----:R-:W2:Y:S01]  /*27100*/  LDL.LU.64 R10, [R1+0x18] ;  /* 0x00001800010a7983 */ /* 0x001ea20000300a00 */
[----:B---3--:R-:W-:Y:S03]  /*27110*/  HMMA.16816.F32 R20, R16, R26, R20 ;  /* 0x0000001a1014723c */ /* 0x008fe60000001814 */
[----:B--2---:R0:W-:Y:S04]  /*27120*/  STL.64 [R1+0x1d70], R10 ;  /* 0x001d700a01007387 */ /* 0x0041e80000100a00 */
[----:B0-----:R-:W4:Y:S01]  /*27130*/  LDL.LU.64 R10, [R1+0x28] ;  /* 0x00002800010a7983 */ /* 0x001f220000300a00 */
[----:B------:R-:W-:Y:S11]  /*27140*/  STL [R1+0x1bd4], R24 ;  /* 0x001bd41801007387 */ /* 0x000ff60000100800 */
[----:B------:R-:W-:Y:S04]  /*27150*/  @!UPT UIADD3 URZ, URZ, URZ, URZ ;  /* 0x0000003f3f3ff290 */ /* 0x000fe8000fffe03f */
[----:B------:R-:W-:Y:S02]  /*27160*/  STL.64 [R1+0x330], R20 ;  /* 0x0003301401007387 */ /* 0x000fe40000100a00 */
[----:B------:R0:W-:Y:S02]  /*27170*/  STL.64 [R1+0x338], R22 ;  /* 0x0003381601007387 */ /* 0x0001e40000100a00 */
[----:B0-----:R-:W2:Y:S01]  /*27180*/  LDL.LU.64 R22, [R1+0x1dc8] ;  /* 0x001dc80001167983 */ /* 0x001ea20000300a00 */
[----:B------:R-:W-:Y:S02]  /*27190*/  STL.64 [R1+0x1d50], R26 ;  /* 0x001d501a01007387 */ /* 0x000fe40000100a00 */
[----:B------:R0:W-:Y:S02]  /*271a0*/  STL [R1+0x1d48], R25 ;  /* 0x001d481901007387 */ /* 0x0001e40000100800 */
[----:B------:R-:W3:Y:S01]  /*271b0*/  LDL.LU R24, [R1+0x70] ;  /* 0x0000700001187983 */ /* 0x000ee20000300800 */
[----:B0-----:R-:W3:Y:S01]  /*271c0*/  LDL.LU R25, [R1+0x74] ;  /* 0x0000740001197983 */ /* 0x001ee20000300800 */
[----:B------:R-:W3:Y:S02]  /*271d0*/  LDL.LU R26, [R1+0x78] ;  /* 0x00007800011a7983 */ /* 0x000ee40000300800 */
[----:B------:R-:W-:-:S02]  /*271e0*/  IMAD.MOV.U32 R27, RZ, RZ, R0 ;  /* 0x000000ffff1b7224 */ /* 0x000fc400078e0000 */
[----:B------:R-:W3:Y:S01]  /*271f0*/  LDL.LU R0, [R1+0x1dc0] ;  /* 0x001dc00001007983 */ /* 0x000ee20000300800 */
[C---:B--2---:R-:W-:Y:S03]  /*27200*/  HMMA.16816.F32 R20, R16.reuse, R22, R4 ;  /* 0x000000161014723c */ /* 0x044fe60000001804 */
[----:B------:R-:W2:Y:S01]  /*27210*/  LDL.LU.64 R6, [R1+0x1db8] ;  /* 0x001db80001067983 */ /* 0x000ea20000300a00 */
[----:B------:R-:W2:Y:S11]  /*27220*/  LDL.LU.64 R4, [R1+0x1db0] ;  /* 0x001db00001047983 */ /* 0x000eb60000300a00 */
[----:B------:R-:W-:Y:S08]  /*27230*/  @!UPT UIADD3 URZ, URZ, URZ, URZ ;  /* 0x0000003f3f3ff290 */ /* 0x000ff0000fffe03f */
        /* <DEDUP_REMOVED lines=10> */
[C---:B--2---:R-:W-:Y:S11]  /*272e0*/  HMMA.16816.F32 R4, R16.reuse, R22, R4 ;  /* 0x000000161004723c */ /* 0x044ff60000001804 */
[----:B------:R-:W-:Y:S11]  /*272f0*/  @!UPT UIADD3 URZ, URZ, URZ, URZ ;  /* 0x0000003f3f3ff290 */ /* 0x000ff6000fffe03f */
[----:B------:R-:W-:Y:S01]  /*27300*/  @!UPT UIADD3 URZ, URZ, URZ, URZ ;  /* 0x0000003f3f3ff290 */ /* 0x000fe2000fffe03f */
[----:B------:R-:W-:Y:S01]  /*27310*/  STL.64 [R1+0x300], R4 ;  /* 0x0003000401007387 */ /* 0x000fe20000100a00 */
[----:B------:R0:W-:Y:S03]  /*27320*/  STL.64 [R1+0x308], R6 ;  /* 0x0003080601007387 */ /* 0x0001e60000100a00 */
[----:B0-----:R-:W3:Y:S01]  /*27330*/  LDL.LU.64 R6, [R1+0x1d88] ;  /* 0x001d880001067983 */ /* 0x001ee20000300a00 */
[----:B------:R-:W-:Y:S02]  /*27340*/  IMAD.MOV.U32 R3, RZ, RZ, R22 ;  /* 0x000000ffff037224 */ /* 0x000fe400078e0016 */
[----:B------:R-:W-:Y:S02]  /*27350*/  IMAD.MOV.U32 R2, RZ, RZ, R23 ;  /* 0x000000ffff027224 */ /* 0x000fe400078e0017 */
[----:B------:R-:W4:Y:S01]  /*27360*/  LDL.LU.64 R22, [R1+0x1d80] ;  /* 0x001d800001167983 */ /* 0x000f220000300a00 */
[----:B------:R-:W4:Y:S01]  /*27370*/  LDL.LU.64 R20, [R1+0x1d78] ;  /* 0x001d780001147983 */ /* 0x000f220000300a00 */
[----:B---3--:R-:W-:Y:S02]  /*27380*/  HMMA.16816.F32 R16, R16, R6, R24 ;  /* 0x000000061010723c */ /* 0x008fe40000001818 */
[----:B------:R0:W-:Y:S01]  /*27390*/  STL.64 [R1+0x1d68], R6 ;  /* 0x001d680601007387 */ /* 0x0001e20000100a00 */
[----:B------:R-:W2:Y:S11]  /*273a0*/  LDL.LU R4, [R1+0x1a0] ;  /* 0x0001a00001047983 */ /* 0x000eb60000300800 */
[----:B------:R-:W-:Y:S09]  /*273b0*/  @!UPT UIADD3 URZ, URZ, URZ, URZ ;  /* 0x0000003f3f3ff290 */ /* 0x000ff2000fffe03f */
[----:B------:R-:W-:Y:S01]  /*273c0*/  STL.64 [R1+0x2f0], R16 ;  /* 0x0002f01001007387 */ /* 0x000fe20000100a00 */
[----:B------:R1:W-:Y:S02]  /*273d0*/  STL.64 [R1+0x2f8], R18 ;  /* 0x0002f81201007387 */ /* 0x0003e40000100a00 */
[----:B------:R-:W2:Y:S02]  /*273e0*/  LDL.LU R5, [R1+0x1a4] ;  /* 0x0001a40001057983 */ /* 0x000ea40000300800 */
[----:B0-----:R-:W2:Y:S01]  /*273f0*/  LDL.LU R6, [R1+0x1a8] ;  /* 0x0001a80001067983 */ /* 0x001ea20000300800 */
[----:B------:R-:W2:Y:S01]  /*27400*/  LDL.LU R7, [R1+0x1ac] ;  /* 0x0001ac0001077983 */ /* 0x000ea20000300800 */
[----:B------:R-:W3:Y:S02]  /*27410*/  LDL.LU R24, [R1+0x190] ;  /* 0x0001900001187983 */ /* 0x000ee40000300800 */
[----:B------:R-:W3:Y:S02]  /*27420*/  LDL.LU R25, [R1+0x194] ;  /* 0x0001940001197983 */ /* 0x000ee40000300800 */
[----:B------:R-:W3:Y:S01]  /*27430*/  LDL.LU R26, [R1+0x198] ;  /* 0x00019800011a7983 */ /* 0x000ee20000300800 */
[----:B------:R-:W3:Y:S01]  /*27440*/  LDL.LU R27, [R1+0x19c] ;  /* 0x00019c00011b7983 */ /* 0x000ee20000300800 */
[----:B-1----:R-:W-:-:S02]  /*27450*/  IMAD.MOV.U32 R18, RZ, RZ, R3 ;  /* 0x000000ffff127224 */ /* 0x002fc400078e0003 */
[----:B------:R-:W-:-:S05]  /*27460*/  IMAD.MOV.U32 R19, RZ, RZ, R2 ;  /* 0x000000ffff137224 */ /* 0x000fca00078e0002 */
[----:B------:R0:W-:Y:S04]  /*27470*/  STL.64 [R1+0x1d10], R18 ;  /* 0x001d101201007387 */ /* 0x0001e80000100a00 */
[----:B0-----:R-:W2:Y:S01]  /*27480*/  LDL.LU.64 R18, [R1+0xb8] ;  /* 0x0000b80001127983 */ /* 0x001ea20000300a00 */
[----:B----4-:R-:W-:Y:S03]  /*27490*/  HMMA.16816.F32 R12, R20, R10, R12 ;  /* 0x0000000a140c723c */ /* 0x010fe6000000180c */
[----:B--2---:R0:W-:Y:S04]  /*274a0*/  STL.64 [R1+0x1d28], R18 ;  /* 0x001d281201007387 */ /* 0x0041e80000100a00 */
[----:B0-----:R-:W2:Y:S04]  /*274b0*/  LDL.LU.64 R18, [R1+0xc8] ;  /* 0x0000c80001127983 */ /* 0x001ea80000300a00 */
[----:B--2---:R0:W-:Y:S01]  /*274c0*/  STL.64 [R1+0x1d40], R18 ;  /* 0x001d401201007387 */ /* 0x0041e20000100a00 */
[----:B------:R-:W2:Y:S02]  /*274d0*/  LDL.LU R16, [R1+0x180] ;  /* 0x0001800001107983 */ /* 0x000ea40000300800 */
[----:B------:R-:W2:Y:S01]  /*274e0*/  LDL.LU R17, [R1+0x184] ;  /* 0x0001840001117983 */ /* 0x000ea20000300800 */
[----:B0-----:R-:W2:Y:S01]  /*274f0*/  LDL.LU R18, [R1+0x188] ;  /* 0x0001880001127983 */ /* 0x001ea20000300800 */
[----:B------:R-:W2:Y:S07]  /*27500*/  LDL.LU R19, [R1+0x18c] ;  /* 0x00018c0001137983 */ /* 0x000eae0000300800 */
[----:B------:R0:W-:Y:S02]  /*27510*/  STL.64 [R1+0x230], R12 ;  /* 0x0002300c01007387 */ /* 0x0001e40000100a00 */
[----:B------:R-:W-:Y:S02]  /*27520*/  STL.64 [R1+0x238], R14 ;  /* 0x0002380e01007387 */ /* 0x000fe40000100a00 */
[----:B0-----:R-:W-:-:S02]  /*27530*/  IMAD.MOV.U32 R13, RZ, RZ, R10 ;  /* 0x000000ffff0d7224 */ /* 0x001fc400078e000a */
[----:B------:R-:W-:Y:S02]  /*27540*/  IMAD.MOV.U32 R12, RZ, RZ, R11 ;  /* 0x000000ffff0c7224 */ /* 0x000fe400078e000b */
[----:B------:R-:W4:Y:S02]  /*27550*/  LDL.LU.64 R10, [R1+0x1d70] ;  /* 0x001d7000010a7983 */ /* 0x000f240000300a00 */
[----:B----4-:R-:W-:Y:S11]  /*27560*/  HMMA.16816.F32 R4, R20, R10, R4 ;  /* 0x0000000a1404723c */ /* 0x010ff60000001804 */
[----:B------:R-:W-:Y:S11]  /*27570*/  @!UPT UIADD3 URZ, URZ, URZ, URZ ;  /* 0x0000003f3f3ff290 */ /* 0x000ff6000fffe03f */
[----:B------:R-:W-:Y:S01]  /*27580*/  @!UPT UIADD3 URZ, URZ, URZ, URZ ;  /* 0x0000003f3f3ff290 */ /* 0x000fe2000fffe03f */
[----:B------:R-:W-:Y:S01]  /*27590*/  STL.64 [R1+0x220], R4 ;  /* 0x0002200401007387 */ /* 0x000fe20000100a00 */
[----:B------:R0:W-:Y:S03]  /*275a0*/  STL.64 [R1+0x228], R6 ;  /* 0x0002280601007387 */ /* 0x0001e60000100a00 */
[----:B0-----:R-:W4:Y:S01]  /*275b0*/  LDL.LU.64 R6, [R1+0x1d68] ;  /* 0x001d680001067983 */ /* 0x001f220000300a00 */
[----:B------:R-:W-:Y:S02]  /*275c0*/  IMAD.MOV.U32 R5, RZ, RZ, R10 ;  /* 0x000000ffff057224 */ /* 0x000fe400078e000a */
[----:B------:R-:W-:Y:S02]  /*275d0*/  IMAD.MOV.U32 R4, RZ, RZ, R11 ;  /* 0x000000ffff047224 */ /* 0x000fe400078e000b */
[----:B------:R-:W3:Y:S04]  /*275e0*/  LDL.LU.64 R10, [R1+0x1d60] ;  /* 0x001d6000010a7983 */ /* 0x000ee80000300a00 */
[----:B----4-:R-:W-:Y:S01]  /*275f0*/  STL.64 [R1+0x1d08], R6 ;  /* 0x001d080601007387 */ /* 0x010fe20000100a00 */
[----:B------:R0:W-:Y:S03]  /*27600*/  STL.64 [R1+0x1d00], R4 ;  /* 0x001d000401007387 */ /* 0x0001e60000100a00 */
[----:B0-----:R-:W4:Y:S01]  /*27610*/  LDL.LU R4, [R1+0x150] ;  /* 0x0001500001047983 */ /* 0x001f220000300800 */
[----:B------:R-:W4:Y:S02]  /*27620*/  LDL.LU R5, [R1+0x154] ;  /* 0x0001540001057983 */ /* 0x000f240000300800 */
[----:B------:R-:W2:Y:S02]  /*27630*/  LDL.LU R6, [R1+0x158] ;  /* 0x0001580001067983 */ /* 0x000ea40000300800 */
[----:B------:R-:W-:-:S02]  /*27640*/  IMAD.MOV.U32 R7, RZ, RZ, R0 ;  /* 0x000000ffff077224 */ /* 0x000fc400078e0000 */
[----:B------:R-:W4:Y:S01]  /*27650*/  LDL.LU R0, [R1+0x1d58] ;  /* 0x001d580001007983 */ /* 0x000f220000300800 */
[C---:B---3--:R-:W-:Y:S03]  /*27660*/  HMMA.16816.F32 R24, R20.reuse, R10, R24 ;  /* 0x0000000a1418723c */ /* 0x048fe60000001818 */
[----:B--2---:R-:W-:Y:S01]  /*27670*/  STL.64 [R1+0x1d20], R6 ;  /* 0x001d200601007387 */ /* 0x004fe20000100a00 */
[----:B----4-:R0:W-:Y:S03]  /*27680*/  STL.64 [R1+0x1d18], R4 ;  /* 0x001d180401007387 */ /* 0x0101e60000100a00 */
        /* <DEDUP_REMOVED lines=9> */
[----:B------:R-:W-:Y:S01]  /*27720*/  STL.64 [R1+0x210], R24 ;  /* 0x0002101801007387 */ /* 0x000fe20000100a00 */
[----:B------:R0:W-:Y:S04]  /*27730*/  STL.64 [R1+0x218], R26 ;  /* 0x0002181a01007387 */ /* 0x0001e80000100a00 */
[----:B0-----:R-:W3:Y:S01]  /*27740*/  LDL.LU.64 R26, [R1+0x1d50] ;  /* 0x001d5000011a7983 */ /* 0x001ee20000300a00 */
[----:B------:R-:W4:Y:S01]  /*27750*/  LDL.LU R25, [R1+0x1d48] ;  /* 0x001d480001197983 */ /* 0x000f220000300800 */
[----:B---3--:R-:W-:Y:S11]  /*27760*/  HMMA.16816.F32 R16, R20, R26, R16 ;  /* 0x0000001a1410723c */ /* 0x008ff60000001810 */
[----:B------:R-:W-:Y:S11]  /*27770*/  @!UPT UIADD3 URZ, URZ, URZ, URZ ;  /* 0x0000003f3f3ff290 */ /* 0x000ff6000fffe03f */
[----:B------:R-:W-:Y:S01]  /*27780*/  @!UPT UIADD3 URZ, URZ, URZ, URZ ;  /* 0x0000003f3f3ff290 */ /* 0x000fe2000fffe03f */
[----:B------:R-:W-:Y:S01]  /*27790*/  STL.64 [R1+0x200], R16 ;  /* 0x0002001001007387 */ /* 0x000fe20000100a00 */
[----:B------:R0:W-:Y:S03]  /*277a0*/  STL.64 [R1+0x208], R18 ;  /* 0x0002081201007387 */ /* 0x0001e60000100a00 */
[----:B0-----:R-:W2:Y:S01]  /*277b0*/  LDL.LU.64 R18, [R1+0x1d40] ;  /* 0x001d400001127983 */ /* 0x001ea20000300a00 */
[----:B------:R-:W-:Y:S02]  /*277c0*/  IMAD.MOV.U32 R7, RZ, RZ, R0 ;  /* 0x000000ffff077224 */ /* 0x000fe400078e0000 */
[----:B------:R-:W-:Y:S02]  /*277d0*/  IMAD.MOV.U32 R14, RZ, RZ, R10 ;  /* 0x000000ffff0e7224 */ /* 0x000fe400078e000a */
[----:B------:R-:W-:-:S03]  /*277e0*/  IMAD.MOV.U32 R8, RZ, RZ, R11 ;  /* 0x000000ffff087224 */ /* 0x000fc600078e000b */
        /* <DEDUP_REMOVED lines=18> */
[C---:B--2---:R-:W-:Y:S11]  /*27910*/  HMMA.16816.F32 R4, R20.reuse, R18, R4 ;  /* 0x000000121404723c */ /* 0x044ff60000001804 */
[----:B------:R-:W-:Y:S11]  /*27920*/  @!UPT UIADD3 URZ, URZ, URZ, URZ ;  /* 0x0000003f3f3ff290 */ /* 0x000ff6000fffe03f */
[----:B------:R-:W-:Y:S01]  /*27930*/  @!UPT UIADD3 URZ, URZ, URZ, URZ ;  /* 0x0000003f3f3ff290 */ /* 0x000fe2000fffe03f */
[----:B------:R0:W-:Y:S01]  /*27940*/  STL [R1+0x1c0], R4 ;  /* 0x0001c00401007387 */ /* 0x0001e20000100800 */
[----:B------:R-:W-:Y:S02]  /*27950*/  IMAD.MOV.U32 R3, RZ, RZ, R6 ;  /* 0x000000ffff037224 */ /* 0x000fe400078e0006 */
[----:B------:R-:W-:Y:S02]  /*27960*/  IMAD.MOV.U32 R28, RZ, RZ, R7 ;  /* 0x000000ffff1c7224 */ /* 0x000fe400078e0007 */
[----:B------:R-:W-:Y:S01]  /*27970*/  IMAD.MOV.U32 R2, RZ, RZ, R5 ;  /* 0x000000ffff027224 */ /* 0x000fe200078e0005 */
[----:B------:R-:W2:Y:S04]  /*27980*/  LDL.LU.64 R6, [R1+0x1d08] ;  /* 0x001d080001067983 */ /* 0x000ea80000300a00 */
[----:B0-----:R-:W3:Y:S01]  /*27990*/  LDL.LU.64 R4, [R1+0x1d00] ;  /* 0x001d000001047983 */ /* 0x001ee20000300a00 */
[----:B------:R0:W-:Y:S02]  /*279a0*/  STL.64 [R1+0x1c58], R18 ;  /* 0x001c581201007387 */ /* 0x0001e40000100a00 */
[----:B------:R-:W2:Y:S02]  /*279b0*/  LDL.LU R16, [R1+0x130] ;  /* 0x0001300001107983 */ /* 0x000ea40000300800 */
[----:B------:R-:W2:Y:S01]  /*279c0*/  LDL.LU R17, [R1+0x134] ;  /* 0x0001340001117983 */ /* 0x000ea20000300800 */
[----:B0-----:R-:W2:Y:S01]  /*279d0*/  LDL.LU R18, [R1+0x138] ;  /* 0x0001380001127983 */ /* 0x001ea20000300800 */
[----:B------:R-:W2:Y:S02]  /*279e0*/  LDL.LU R19, [R1+0x13c] ;  /* 0x00013c0001137983 */ /* 0x000ea40000300800 */
[----:B------:R-:W-:Y:S02]  /*279f0*/  STL [R1+0x1c3c], R28 ;  /* 0x001c3c1c01007387 */ /* 0x000fe40000100800 */
[----:B------:R-:W-:Y:S01]  /*27a00*/  STL [R1+0x1c38], R3 ;  /* 0x001c380301007387 */ /* 0x000fe20000100800 */
[----:B------:R-:W3:Y:S01]  /*27a10*/  LDL R15, [R1+0x3d4] ;  /* 0x0003d400010f7983 */ /* 0x000ee20000100800 */
[----:B--2---:R-:W-:Y:S03]  /*27a20*/  HMMA.16816.F32 R16, R20, R6, R16 ;  /* 0x000000061410723c */ /* 0x004fe60000001810 */
[----:B---3--:R0:W-:Y:S02]  /*27a30*/  STL [R1+0x1c80], R15 ;  /* 0x001c800f01007387 */ /* 0x0081e40000100800 */
[----:B0-----:R-:W-:-:S05]  /*27a40*/  IMAD.MOV.U32 R15, RZ, RZ, R8 ;  /* 0x000000ffff0f7224 */ /* 0x001fca00078e0008 */
[----:B------:R0:W-:Y:S01]  /*27a50*/  STL.64 [R1+0x1c98], R14 ;  /* 0x001c980e01007387 */ /* 0x0001e20000100a00 */
[----:B------:R-:W-:Y:S02]  /*27a60*/  IMAD.MOV.U32 R8, RZ, RZ, R6 ;  /* 0x000000ffff087224 */ /* 0x000fe400078e0006 */
[----:B------:R-:W-:Y:S02]  /*27a70*/  IMAD.MOV.U32 R3, RZ, RZ, R7 ;  /* 0x000000ffff037224 */ /* 0x000fe400078e0007 */
[----:B0-----:R-:W-:Y:S02]  /*27a80*/  IMAD.MOV.U32 R14, RZ, RZ, R5 ;  /* 0x000000ffff0e7224 */ /* 0x001fe400078e0005 */
[----:B------:R-:W-:-:S07]  /*27a90*/  IMAD.MOV.U32 R15, RZ, RZ, R4 ;  /* 0x000000ffff0f7224 */ /* 0x000fce00078e0004 */
[----:B------:R-:W-:Y:S01]  /*27aa0*/  IMAD.MOV.U32 R24, RZ, RZ, R16 ;  /* 0x000000ffff187224 */ /* 0x000fe200078e0010 */
[----:B------:R-:W-:Y:S01]  /*27ab0*/  STL.64 [R1+0x1cb0], R14 ;  /* 0x001cb00e01007387 */ /* 0x000fe20000100a00 */
[----:B------:R-:W-:Y:S02]  /*27ac0*/  STL [R1+0x1bd0], R2 ;  /* 0x001bd00201007387 */ /* 0x000fe40000100800 */
[----:B------:R-:W2:Y:S02]  /*27ad0*/  LDL.LU.64 R6, [R1+0x1cf8] ;  /* 0x001cf80001067983 */ /* 0x000ea40000300a00 */
[----:B------:R-:W3:Y:S01]  /*27ae0*/  LDL.LU.64 R4, [R1+0x1cf0] ;  /* 0x001cf00001047983 */ /* 0x000ee20000300a00 */
[----:B------:R-:W-:Y:S01]  /*27af0*/  STL [R1+0x1a4], R17 ;  /* 0x0001a41101007387 */ /* 0x000fe20000100800 */
[----:B------:R-:W-:Y:S02]  /*27b00*/  STL.64 [R1+0x1a8], R18 ;  /* 0x0001a81201007387 */ /* 0x000fe40000100a00 */
[----:B------:R-:W-:Y:S02]  /*27b10*/  STL.64 [R1+0x1c90], R26 ;  /* 0x001c901a01007387 */ /* 0x000fe40000100a00 */
[----:B----4-:R0:W-:Y:S02]  /*27b20*/  STL.64 [R1+0x1c88], R24 ;  /* 0x001c881801007387 */ /* 0x0101e40000100a00 */
[----:B0-----:R-:W4:Y:S01]  /*27b30*/  LDL.LU R24, [R1+0x40] ;  /* 0x0000400001187983 */ /* 0x001f220000300800 */
[----:B------:R-:W4:Y:S02]  /*27b40*/  LDL.LU R25, [R1+0x44] ;  /* 0x0000440001197983 */ /* 0x000f240000300800 */
[----:B------:R-:W2:Y:S02]  /*27b50*/  LDL.LU R26, [R1+0x48] ;  /* 0x00004800011a7983 */ /* 0x000ea40000300800 */
[----:B------:R-:W2:Y:S02]  /*27b60*/  LDL.LU R27, [R1+0x4c] ;  /* 0x00004c00011b7983 */ /* 0x000ea40000300800 */
[----:B--2---:R-:W-:Y:S01]  /*27b70*/  STL.64 [R1+0x1ca8], R26 ;  /* 0x001ca81a01007387 */ /* 0x004fe20000100a00 */
[----:B----4-:R0:W-:Y:S03]  /*27b80*/  STL.64 [R1+0x1ca0], R24 ;  /* 0x001ca01801007387 */ /* 0x0101e60000100a00 */
[----:B0-----:R-:W2:Y:S01]  /*27b90*/  LDL.LU R24, [R1+0x50] ;  /* 0x0000500001187983 */ /* 0x001ea20000300800 */
[----:B------:R-:W2:Y:S02]  /*27ba0*/  LDL.LU R25, [R1+0x54] ;  /* 0x0000540001197983 */ /* 0x000ea40000300800 */
[----:B------:R-:W4:Y:S02]  /*27bb0*/  LDL.LU R26, [R1+0x58] ;  /* 0x00005800011a7983 */ /* 0x000f240000300800 */
[----:B------:R-:W4:Y:S02]  /*27bc0*/  LDL.LU R27, [R1+0x5c] ;  /* 0x00005c00011b7983 */ /* 0x000f240000300800 */
[----:B---3--:R-:W-:-:S02]  /*27bd0*/  IMAD.MOV.U32 R16, RZ, RZ, R4 ;  /* 0x000000ffff107224 */ /* 0x008fc400078e0004 */
[----:B------:R-:W-:Y:S02]  /*27be0*/  IMAD.MOV.U32 R17, RZ, RZ, R5 ;  /* 0x000000ffff117224 */ /* 0x000fe400078e0005 */
[----:B------:R-:W-:Y:S02]  /*27bf0*/  IMAD.MOV.U32 R18, RZ, RZ, R6 ;  /* 0x000000ffff127224 */ /* 0x000fe400078e0006 */
[----:B------:R-:W-:Y:S01]  /*27c00*/  IMAD.MOV.U32 R19, RZ, RZ, R7 ;  /* 0x000000ffff137224 */ /* 0x000fe200078e0007 */
[----:B----4-:R-:W-:Y:S01]  /*27c10*/  STL.64 [R1+0x1cc0], R26 ;  /* 0x001cc01a01007387 */ /* 0x010fe20000100a00 */
[----:B--2---:R0:W-:Y:S03]  /*27c20*/  STL.64 [R1+0x1cb8], R24 ;  /* 0x001cb81801007387 */ /* 0x0041e60000100a00 */
[----:B0-----:R-:W2:Y:S01]  /*27c30*/  LDL.LU R24, [R1+0x60] ;  /* 0x0000600001187983 */ /* 0x001ea20000300800 */
[----:B------:R-:W2:Y:S02]  /*27c40*/  LDL.LU R25, [R1+0x64] ;  /* 0x0000640001197983 */ /* 0x000ea40000300800 */
[----:B------:R-:W2:Y:S02]  /*27c50*/  LDL.LU R26, [R1+0x68] ;  /* 0x00006800011a7983 */ /* 0x000ea40000300800 */
[----:B------:R-:W2:Y:S01]  /*27c60*/  LDL.LU R27, [R1+0x6c] ;  /* 0x00006c00011b7983 */ /* 0x000ea20000300800 */
[----:B------:R-:W3:Y:S01]  /*27c70*/  LDL.LU R4, [R1+0x1ce8] ;  /* 0x001ce80001047983 */ /* 0x000ee20000300800 */
[----:B------:R-:W4:Y:S02]  /*27c80*/  LDL.LU R5, [R1+0x1ce4] ;  /* 0x001ce40001057983 */ /* 0x000f240000300800 */
[----:B------:R-:W2:Y:S02]  /*27c90*/  LDL.LU R6, [R1+0x1ce0] ;  /* 0x001ce00001067983 */ /* 0x000ea40000300800 */
[----:B------:R-:W2:Y:S01]  /*27ca0*/  LDL.LU R7, [R1+0x1cdc] ;  /* 0x001cdc0001077983 */ /* 0x000ea20000300800 */
[----:B------:R0:W-:Y:S01]  /*27cb0*/  STL.64 [R1+0x1c68], R18 ;  /* 0x001c681201007387 */ /* 0x0001e20000100a00 */
[----:B------:R3:W-:Y:S02]  /*27cc0*/  STL.64 [R1+0x1c60], R16 ;  /* 0x001c601001007387 */ /* 0x0007e40000100a00 */
[----:B0-----:R-:W-:-:S02]  /*27cd0*/  IMAD.MOV.U32 R18, RZ, RZ, R11 ;  /* 0x000000ffff127224 */ /* 0x001fc400078e000b */
[----:B------:R-:W-:-:S05]  /*27ce0*/  IMAD.MOV.U32 R19, RZ, RZ, R10 ;  /* 0x000000ffff137224 */ /* 0x000fca00078e000a */
[----:B------:R2:W-:Y:S01]  /*27cf0*/  STL.64 [R1+0x1c78], R18 ;  /* 0x001c781201007387 */ /* 0x0005e20000100a00 */
[----:B---3--:R-:W-:Y:S02]  /*27d00*/  IMAD.MOV.U32 R16, RZ, RZ, R4 ;  /* 0x000000ffff107224 */ /* 0x008fe400078e0004 */
[----:B----4-:R-:W-:Y:S01]  /*27d10*/  IMAD.MOV.U32 R17, RZ, RZ, R5 ;  /* 0x000000ffff117224 */ /* 0x010fe200078e0005 */
[----:B------:R-:W3:Y:S01]  /*27d20*/  LDL.LU R4, [R1+0x1cd8] ;  /* 0x001cd80001047983 */ /* 0x000ee20000300800 */
[----:B------:R-:W3:Y:S02]  /*27d30*/  LDL.LU R5, [R1+0x1cd4] ;  /* 0x001cd40001057983 */ /* 0x000ee40000300800 */
[----:B--2---:R-:W-:Y:S02]  /*27d40*/  IMAD.MOV.U32 R18, RZ, RZ, R6 ;  /* 0x000000ffff127224 */ /* 0x004fe400078e0006 */
[----:B------:R-:W-:Y:S01]  /*27d50*/  IMAD.MOV.U32 R19, RZ, RZ, R7 ;  /* 0x000000ffff137224 */ /* 0x000fe200078e0007 */
[----:B------:R-:W3:Y:S01]  /*27d60*/  LDL.LU R6, [R1+0x1cd0] ;  /* 0x001cd00001067983 */ /* 0x000ee20000300800 */
[----:B------:R-:W3:Y:S02]  /*27d70*/  LDL.LU R7, [R1+0x1ccc] ;  /* 0x001ccc0001077983 */ /* 0x000ee40000300800 */
[----:B------:R-:W-:-:S02]  /*27d80*/  IMAD.MOV.U32 R14, RZ, RZ, R13 ;  /* 0x000000ffff0e7224 */ /* 0x000fc400078e000d */
[----:B------:R-:W-:Y:S02]  /*27d90*/  IMAD.MOV.U32 R15, RZ, RZ, R12 ;  /* 0x000000ffff0f7224 */ /* 0x000fe400078e000c */
[----:B------:R-:W-:Y:S02]  /*27da0*/  IMAD.MOV.U32 R22, RZ, RZ, R9 ;  /* 0x000000ffff167224 */ /* 0x000fe400078e0009 */
[----:B------:R-:W-:-:S05]  /*27db0*/  IMAD.MOV.U32 R23, RZ, RZ, R0 ;  /* 0x000000ffff177224 */ /* 0x000fca00078e0000 */
[----:B------:R0:W-:Y:S01]  /*27dc0*/  STL.64 [R1+0x1c70], R22 ;  /* 0x001c701601007387 */ /* 0x0001e20000100a00 */
[----:B------:R-:W2:Y:S02]  /*27dd0*/  LDL.LU R20, [R1+0x140] ;  /* 0x0001400001147983 */ /* 0x000ea40000300800 */
[----:B------:R-:W2:Y:S01]  /*27de0*/  LDL.LU R21, [R1+0x144] ;  /* 0x0001440001157983 */ /* 0x000ea20000300800 */
[----:B0-----:R-:W2:Y:S01]  /*27df0*/  LDL.LU R22, [R1+0x148] ;  /* 0x0001480001167983 */ /* 0x001ea20000300800 */
[----:B------:R-:W-:Y:S02]  /*27e00*/  IMAD.MOV.U32 R23, RZ, RZ, R29 ;  /* 0x000000ffff177224 */ /* 0x000fe400078e001d */
[----:B------:R-:W4:Y:S01]  /*27e10*/  LDL.LU R29, [R1+0x1cc8] ;  /* 0x001cc800011d7983 */ /* 0x000f220000300800 */
[C---:B---3--:R-:W-:Y:S01]  /*27e20*/  HMMA.16816.F32 R12, R4.reuse, R14, R24 ;  /* 0x0000000e040c723c */ /* 0x048fe20000001818 */
[----:B------:R-:W3:Y:S01]  /*27e30*/  LDL.LU.64 R26, [R1+0x1cc0] ;  /* 0x001cc000011a7983 */ /* 0x000ee20000300a00 */
[----:B------:R-:W3:Y:S11]  /*27e40*/  LDL.LU.64 R24, [R1+0x1cb8] ;  /* 0x001cb80001187983 */ /* 0x000ef60000300a00 */
[----:B------:R-:W-:Y:S10]  /*27e50*/  @!UPT UIADD3 URZ, URZ, URZ, URZ ;  /* 0x0000003f3f3ff290 */ /* 0x000ff4000fffe03f */
[----:B------:R-:W-:Y:S01]  /*27e60*/  STL.64 [R1+0x1e0], R12 ;  /* 0x0001e00c01007387 */ /* 0x000fe20000100a00 */
[----:B------:R0:W-:Y:S03]  /*27e70*/  STL.64 [R1+0x1e8], R14 ;  /* 0x0001e80e01007387 */ /* 0x0001e60000100a00 */
[----:B0-----:R-:W3:Y:S02]  /*27e80*/  LDL.LU.64 R14, [R1+0x1cb0] ;  /* 0x001cb000010e7983 */ /* 0x001ee40000300a00 */
[C---:B---3--:R-:W-:Y:S02]  /*27e90*/  HMMA.16816.F32 R12, R4.reuse, R14, R24 ;  /* 0x0000000e040c723c */ /* 0x048fe40000001818 */
[----:B------:R-:W3:Y:S01]  /*27ea0*/  LDL.LU.64 R26, [R1+0x1ca8] ;  /* 0x001ca800011a7983 */ /* 0x000ee20000300a00 */
[----:B------:R-:W3:Y:S11]  /*27eb0*/  LDL.LU.64 R24, [R1+0x1ca0] ;  /* 0x001ca00001187983 */ /* 0x000ef60000300a00 */
[----:B------:R-:W-:Y:S09]  /*27ec0*/  @!UPT UIADD3 URZ, URZ, URZ, URZ ;  /* 0x0000003f3f3ff290 */ /* 0x000ff2000fffe03f */
[----:B------:R-:W-:Y:S01]  /*27ed0*/  STL.64 [R1+0x1b0], R12 ;  /* 0x0001b00c01007387 */ /* 0x000fe20000100a00 */
[----:B------:R0:W-:Y:S03]  /*27ee0*/  STL.64 [R1+0x1b8], R14 ;  /* 0x0001b80e01007387 */ /* 0x0001e60000100a00 */
[----:B0-----:R-:W3:Y:S04]  /*27ef0*/  LDL.LU.64 R14, [R1+0x1c98] ;  /* 0x001c9800010e7983 */ /* 0x001ee80000300a00 */
[----:B------:R-:W0:Y:S01]  /*27f00*/  S2R R0, SR_TID.X ;  /* 0x0000000000007919 */ /* 0x000e220000002100 */
[----:B---3--:R-:W-:Y:S03]  /*27f10*/  HMMA.16816.F32 R12, R4, R14, R24 ;  /* 0x0000000e040c723c */ /* 0x008fe60000001818 */
[----:B------:R-:W3:Y:S01]  /*27f20*/  LDL.LU.64 R26, [R1+0x1c90] ;  /* 0x001c9000011a7983 */ /* 0x000ee20000300a00 */
[----:B------:R-:W2:Y:S01]  /*27f30*/  LDL.LU.64 R24, [R1+0x1c88] ;  /* 0x001c880001187983 */ /* 0x000ea20000300a00 */
[C---:B0-----:R-:W-:Y:S01]  /*27f40*/  LOP3.LUT R11, R0.reuse, 0x7, RZ, 0xc0, !PT ;  /* 0x00000007000b7812 */ /* 0x041fe200078ec0ff */
[----:B------:R-:W-:-:S04]  /*27f50*/  IMAD.SHL.U32 R10, R0, 0x2, RZ ;  /* 0x00000002000a7824 */ /* 0x000fc800078e00ff */
[----:B------:R-:W-:-:S05]  /*27f60*/  IMAD R11, R11, 0x110, RZ ;  /* 0x000001100b0b7824 */ /* 0x000fca00078e02ff */
[----:B------:R-:W-:-:S09]  /*27f70*/  LOP3.LUT R2, R11, 0x30, R10, 0x78, !PT ;  /* 0x000000300b027812 */ /* 0x000fd200078e780a */
[----:B------:R-:W-:Y:S01]  /*27f80*/  IMAD.MOV.U32 R0, RZ, RZ, R15 ;  /* 0x000000ffff007224 */ /* 0x000fe200078e000f */
[----:B------:R-:W-:Y:S01]  /*27f90*/  STL.64 [R1+0x190], R12 ;  /* 0x0001900c01007387 */ /* 0x000fe20000100a00 */
[----:B------:R-:W-:Y:S02]  /*27fa0*/  STL [R1+0x198], R14 ;  /* 0x0001980e01007387 */ /* 0x000fe40000100800 */
[----:B------:R-:W4:Y:S01]  /*27fb0*/  LDL.LU R15, [R1+0x1c80] ;  /* 0x001c8000010f7983 */ /* 0x000f220000300800 */
[----:B------:R-:W-:Y:S01]  /*27fc0*/  STL [R1+0x1ac0], R0 ;  /* 0x001ac00001007387 */ /* 0x000fe20000100800 */
[----:B---3--:R-:W-:Y:S03]  /*27fd0*/  HMMA.16816.F32 R16, R4, R26, R16 ;  /* 0x0000001a0410723c */ /* 0x008fe60000001810 */
[----:B--2---:R0:W-:Y:S04]  /*27fe0*/  STL.64 [R1+0x1c30], R24 ;  /* 0x001c301801007387 */ /* 0x0041e80000100a00 */
[----:B------:R-:W-:-:S02]  /*27ff0*/  IMAD.MOV.U32 R26, RZ, RZ, R8 ;  /* 0x000000ffff1a7224 */ /* 0x000fc400078e0008 */
[----:B----4-:R-:W1:Y:S11]  /*28000*/  LDSM.16.MT88.4 R8, [R29+0x4000] ;  /* 0x004000001d08783b */ /* 0x010e760000004200 */
[----:B------:R-:W-:Y:S03]  /*28010*/  @!UPT UIADD3 URZ, URZ, URZ, URZ ;  /* 0x0000003f3f3ff290 */ /* 0x000fe6000fffe03f */
[----:B------:R-:W-:Y:S01]  /*28020*/  STL.64 [R1+0x180], R16 ;  /* 0x0001801001007387 */ /* 0x000fe20000100a00 */
[----:B------:R-:W-:Y:S02]  /*28030*/  STL.64 [R1+0x188], R18 ;  /* 0x0001881201007387 */ /* 0x000fe40000100a00 */
[----:B------:R-:W2:Y:S04]  /*28040*/  LDSM.16.M88.4 R16, [R2+0x8080] ;  /* 0x008080000210783b */ /* 0x000ea80000000200 */
[----:B------:R-:W-:-:S05]  /*28050*/  IMAD.MOV.U32 R27, RZ, RZ, R3 ;  /* 0x000000ffff1b7224 */ /* 0x000fca00078e0003 */
[----:B------:R3:W-:Y:S01]  /*28060*/  STL.64 [R1+0x1c50], R26 ;  /* 0x001c501a01007387 */ /* 0x0007e20000100a00 */
[----:B0-----:R-:W4:Y:S02]  /*28070*/  LDL.LU R24, [R1+0x250] ;  /* 0x0002500001187983 */ /* 0x001f240000300800 */
[----:B------:R-:W4:Y:S01]  /*28080*/  LDL.LU R25, [R1+0x254] ;  /* 0x0002540001197983 */ /* 0x000f220000300800 */
[----:B---3--:R-:W4:Y:S01]  /*28090*/  LDL.LU R26, [R1+0x258] ;  /* 0x00025800011a7983 */ /* 0x008f220000300800 */
[----:B------:R-:W4:Y:S03]  /*280a0*/  LDL.LU R27, [R1+0x25c] ;  /* 0x00025c00011b7983 */ /* 0x000f260000300800 */
[----:B-1----:R-:W-:Y:S01]  /*280b0*/  STL.64 [R1+0x1c48], R10 ;  /* 0x001c480a01007387 */ /* 0x002fe20000100a00 */
[----:B------:R0:W-:Y:S03]  /*280c0*/  STL.64 [R1+0x1c40], R8 ;  /* 0x001c400801007387 */ /* 0x0001e60000100a00 */
[----:B0-----:R-:W3:Y:S01]  /*280d0*/  LDL.LU R8, [R1+0x240] ;  /* 0x0002400001087983 */ /* 0x001ee20000300800 */
[----:B------:R-:W3:Y:S02]  /*280e0*/  LDL.LU R9, [R1+0x244] ;  /* 0x0002440001097983 */ /* 0x000ee40000300800 */
[----:B------:R-:W3:Y:S02]  /*280f0*/  LDL.LU R10, [R1+0x248] ;  /* 0x00024800010a7983 */ /* 0x000ee40000300800 */
[----:B------:R-:W3:Y:S01]  /*28100*/  LDL.LU R11, [R1+0x24c] ;  /* 0x00024c00010b7983 */ /* 0x000ee20000300800 */
[----:B--2---:R-:W-:Y:S01]  /*28110*/  STL.64 [R1+0xf0], R16 ;  /* 0x0000f01001007387 */ /* 0x004fe20000100a00 */
[----:B------:R0:W-:Y:S03]  /*28120*/  STL.64 [R1+0xf8], R18 ;  /* 0x0000f81201007387 */ /* 0x0001e60000100a00 */
[----:B0-----:R-:W2:Y:S01]  /*28130*/  LDL.LU.64 R18, [R1+0x1c78] ;  /* 0x001c780001127983 */ /* 0x001ea20000300a00 */
[----:B------:R-:W-:-:S02]  /*28140*/  IMAD.MOV.U32 R14, RZ, RZ, R16 ;  /* 0x000000ffff0e7224 */ /* 0x000fc400078e0010 */
[----:B------:R-:W-:Y:S02]  /*28150*/  IMAD.MOV.U32 R0, RZ, RZ, R17 ;  /* 0x000000ffff007224 */ /* 0x000fe400078e0011 */
[C---:B--2---:R-:W-:Y:S01]  /*28160*/  HMMA.16816.F32 R16, R4.reuse, R18, R20 ;  /* 0x000000120410723c */ /* 0x044fe20000001814 */
[----:B------:R-:W2:Y:S11]  /*28170*/  LDL.LU.64 R22, [R1+0x1c70] ;  /* 0x001c700001167983 */ /* 0x000eb60000300a00 */
[----:B------:R-:W-:Y:S11]  /*28180*/  @!UPT UIADD3 URZ, URZ, URZ, URZ ;  /* 0x0000003f3f3ff290 */ /* 0x000ff6000fffe03f */
[----:B------:R-:W-:Y:S01]  /*28190*/  STL.64 [R1+0x170], R16 ;  /* 0x0001701001007387 */ /* 0x000fe20000100a00 */
[----:B------:R-:W-:Y:S02]  /*281a0*/  STL.64 [R1+0x178], R18 ;  /* 0x0001781201007387 */ /* 0x000fe40000100a00 */
[----:B------:R-:W0:Y:S02]  /*281b0*/  LDSM.16.M88.4 R16, [R2+0x8880] ;  /* 0x008880000210783b */ /* 0x000e240000000200 */
[----:B0-----:R-:W-:Y:S02]  /*281c0*/  STL.64 [R1+0xd0], R16 ;  /* 0x0000d01001007387 */ /* 0x001fe40000100a00 */
[----:B------:R0:W-:Y:S02]  /*281d0*/  STL.64 [R1+0xd8], R18 ;  /* 0x0000d81201007387 */ /* 0x0001e40000100a00 */
[----:B------:R-:W-:Y:S02]  /*281e0*/  IMAD.MOV.U32 R28, RZ, RZ, R16 ;  /* 0x000000ffff1c7224 */ /* 0x000fe400078e0010 */
[----:B------:R-:W-:Y:S01]  /*281f0*/  IMAD.MOV.U32 R3, RZ, RZ, R17 ;  /* 0x000000ffff037224 */ /* 0x000fe200078e0011 */
[----:B0-----:R-:W2:Y:S01]  /*28200*/  LDL.LU.64 R18, [R1+0x1c68] ;  /* 0x001c680001127983 */ /* 0x001ea20000300a00 */
[----:B------:R-:W2:Y:S02]  /*28210*/  LDL.LU.64 R16, [R1+0x1c60] ;  /* 0x001c600001107983 */ /* 0x000ea40000300a00 */
[C---:B--2---:R-:W-:Y:S01]  /*28220*/  HMMA.16816.F32 R20, R4.reuse, R22, R16 ;  /* 0x000000160414723c */ /* 0x044fe20000001810 */
[----:B------:R-:W4:Y:S11]  /*28230*/  LDL.LU.64 R18, [R1+0x1c58] ;  /* 0x001c580001127983 */ /* 0x000f360000300a00 */
[----:B------:R-:W-:Y:S11]  /*28240*/  @!UPT UIADD3 URZ, URZ, URZ, URZ ;  /* 0x0000003f3f3ff290 */ /* 0x000ff6000fffe03f */
[----:B------:R-:W-:Y:S01]  /*28250*/  STL.64 [R1+0x160], R20 ;  /* 0x0001601401007387 */ /* 0x000fe20000100a00 */
[----:B------:R-:W-:Y:S02]  /*28260*/  STL.64 [R1+0x168], R22 ;  /* 0x0001681601007387 */ /* 0x000fe40000100a00 */
[----:B------:R-:W0:Y:S02]  /*28270*/  LDSM.16.M88.4 R20, [R2+0x9080] ;  /* 0x009080000214783b */ /* 0x000e240000000200 */
[----:B0-----:R-:W-:Y:S02]  /*28280*/  STL.64 [R1+0xc0], R20 ;  /* 0x0000c01401007387 */ /* 0x001fe40000100a00 */
[----:B------:R-:W-:Y:S01]  /*28290*/  STL.64 [R1+0xc8], R22 ;  /* 0x0000c81601007387 */ /* 0x000fe20000100a00 */
[----:B----4-:R-:W-:Y:S01]  /*282a0*/  HMMA.16816.F32 R16, R4, R18, R24 ;  /* 0x000000120410723c */ /* 0x010fe20000001818 */
[----:B------:R-:W3:Y:S01]  /*282b0*/  LDL.LU.64 R26, [R1+0x1c50] ;  /* 0x001c5000011a7983 */ /* 0x000ee20000300a00 */
[----:B------:R-:W-:-:S02]  /*282c0*/  IMAD.MOV.U32 R13, RZ, RZ, R20 ;  /* 0x000000ffff0d7224 */ /* 0x000fc400078e0014 */
[----:B------:R-:W-:Y:S02]  /*282d0*/  IMAD.MOV.U32 R12, RZ, RZ, R21 ;  /* 0x000000ffff0c7224 */ /* 0x000fe400078e0015 */
[----:B------:R-:W0:Y:S11]  /*282e0*/  LDSM.16.M88.4 R20, [R2+0x9880] ;  /* 0x009880000214783b */ /* 0x000e360000000200 */
[----:B------:R-:W-:Y:S06]  /*282f0*/  @!UPT UIADD3 URZ, URZ, URZ, URZ ;  /* 0x0000003f3f3ff290 */ /* 0x000fec000fffe03f */
[----:B------:R-:W-:Y:S01]  /*28300*/  STL.64 [R1+0x150], R16 ;  /* 0x0001501001007387 */ /* 0x000fe20000100a00 */
[----:B------:R-:W-:Y:S02]  /*28310*/  STL.64 [R1+0x158], R18 ;  /* 0x0001581201007387 */ /* 0x000fe40000100a00 */
[----:B------:R-:W-:Y:S01]  /*28320*/  LDSM.16.M88.4 R16, [R2+0xa080] ;  /* 0x00a080000210783b */ /* 0x000fe20000000200 */
[----:B---3--:R-:W-:Y:S01]  /*28330*/  HMMA.16816.F32 R4, R4, R26, R8 ;  /* 0x0000001a0404723c */ /* 0x008fe20000001808 */
[----:B------:R-:W2:Y:S02]  /*28340*/  LDL.LU.64 R10, [R1+0x1c48] ;  /* 0x001c4800010a7983 */ /* 0x000ea40000300a00 */
[----:B------:R-:W2:Y:S02]  /*28350*/  LDL.LU.64 R8, [R1+0x1c40] ;  /* 0x001c400001087983 */ /* 0x000ea40000300a00 */
[----:B------:R-:W2:Y:S11]  /*28360*/  LDL.LU R24, [R1+0x270] ;  /* 0x0002700001187983 */ /* 0x000eb60000300800 */
[----:B------:R-:W-:Y:S07]  /*28370*/  @!UPT UIADD3 URZ, URZ, URZ, URZ ;  /* 0x0000003f3f3ff290 */ /* 0x000fee000fffe03f */
[----:B------:R-:W-:Y:S01]  /*28380*/  STL.64 [R1+0x130], R4 ;  /* 0x0001300401007387 */ /* 0x000fe20000100a00 */
[----:B------:R-:W-:Y:S02]  /*28390*/  STL.64 [R1+0x138], R6 ;  /* 0x0001380601007387 */ /* 0x000fe40000100a00 */
[----:B------:R-:W1:Y:S04]  /*283a0*/  LDSM.16.M88.4 R4, [R2+0xa880] ;  /* 0x00a880000204783b */ /* 0x000e680000000200 */
[----:B------:R-:W2:Y:S01]  /*283b0*/  LDL.LU R25, [R1+0x274] ;  /* 0x0002740001197983 */ /* 0x000ea20000300800 */
[----:B------:R-:W2:Y:S01]  /*283c0*/  LDL.LU R26, [R1+0x278] ;  /* 0x00027800011a7983 */ /* 0x000ea20000300800 */
[----:B------:R-:W2:Y:S02]  /*283d0*/  LDL.LU R27, [R1+0x27c] ;  /* 0x00027c00011b7983 */ /* 0x000ea40000300800 */
[----:B0-----:R-:W-:Y:S02]  /*283e0*/  STL.64 [R1+0xb0], R20 ;  /* 0x0000b01401007387 */ /* 0x001fe40000100a00 */
[----:B------:R-:W-:Y:S01]  /*283f0*/  STL.64 [R1+0xb8], R22 ;  /* 0x0000b81601007387 */ /* 0x000fe20000100a00 */
[----:B------:R0:W-:Y:S02]  /*28400*/  STL.64 [R1+0x1c08], R20 ;  /* 0x001c081401007387 */ /* 0x0001e40000100a00 */
[----:B0-----:R-:W-:-:S02]  /*28410*/  IMAD.MOV.U32 R20, RZ, RZ, R13 ;  /* 0x000000ffff147224 */ /* 0x001fc400078e000d */
[----:B------:R-:W-:-:S05]  /*28420*/  IMAD.MOV.U32 R21, RZ, RZ, R12 ;  /* 0x000000ffff157224 */ /* 0x000fca00078e000c */
[----:B------:R-:W-:Y:S01]  /*28430*/  STL.64 [R1+0x1c20], R20 ;  /* 0x001c201401007387 */ /* 0x000fe20000100a00 */
[----:B-1----:R-:W-:-:S03]  /*28440*/  IMAD.MOV.U32 R13, RZ, RZ, R4 ;  /* 0x000000ffff0d7224 */ /* 0x002fc600078e0004 */
[----:B------:R0:W-:Y:S01]  /*28450*/  STL.64 [R1+0x90], R4 ;  /* 0x0000900401007387 */ /* 0x0001e20000100a00 */
[----:B------:R-:W-:Y:S02]  /*28460*/  IMAD.MOV.U32 R12, RZ, RZ, R5 ;  /* 0x000000ffff0c7224 */ /* 0x000fe400078e0005 */
[----:B------:R-:W-:Y:S02]  /*28470*/  STL.64 [R1+0x98], R6 ;  /* 0x0000980601007387 */ /* 0x000fe40000100a00 */
[----:B0-----:R-:W-:Y:S02]  /*28480*/  IMAD.MOV.U32 R4, RZ, RZ, R28 ;  /* 0x000000ffff047224 */ /* 0x001fe400078e001c */
[----:B------:R-:W-:Y:S01]  /*28490*/  IMAD.MOV.U32 R5, RZ, RZ, R3 ;  /* 0x000000ffff057224 */ /* 0x000fe200078e0003 */
[----:B------:R-:W3:Y:S01]  /*284a0*/  LDL.LU R28, [R1+0x1c3c] ;  /* 0x001c3c00011c7983 */ /* 0x000ee20000300800 */
[----:B------:R-:W4:Y:S03]  /*284b0*/  LDL.LU R3, [R1+0x1c38] ;  /* 0x001c380001037983 */ /* 0x000f260000300800 */
[----:B------:R0:W-:Y:S01]  /*284c0*/  STL.64 [R1+0x1c28], R4 ;  /* 0x001c280401007387 */ /* 0x0001e20000100a00 */
[----:B------:R-:W3:Y:S02]  /*284d0*/  LDL.LU R20, [R1+0x280] ;  /* 0x0002800001147983 */ /* 0x000ee40000300800 */
[----:B------:R-:W3:Y:S02]  /*284e0*/  LDL.LU R21, [R1+0x284] ;  /* 0x0002840001157983 */ /* 0x000ee40000300800 */
[----:B------:R-:W3:Y:S01]  /*284f0*/  LDL.LU R22, [R1+0x288] ;  /* 0x0002880001167983 */ /* 0x000ee20000300800 */
[----:B------:R-:W3:Y:S01]  /*28500*/  LDL.LU R23, [R1+0x28c] ;  /* 0x00028c0001177983 */ /* 0x000ee20000300800 */
[----:B------:R-:W-:Y:S02]  /*28510*/  STL [R1+0x1c00], R15 ;  /* 0x001c000f01007387 */ /* 0x000fe40000100800 */
[----:B------:R1:W-:Y:S02]  /*28520*/  STL.64 [R1+0x1bf8], R12 ;  /* 0x001bf80c01007387 */ /* 0x0003e40000100a00 */
[----:B0-----:R-:W-:Y:S01]  /*28530*/  IMAD.MOV.U32 R4, RZ, RZ, R14 ;  /* 0x000000ffff047224 */ /* 0x001fe200078e000e */
[----:B-1----:R-:W3:Y:S01]  /*28540*/  LDL.LU R12, [R1+0x290] ;  /* 0x00029000010c7983 */ /* 0x002ee20000300800 */
[----:B------:R-:W3:Y:S02]  /*28550*/  LDL.LU R13, [R1+0x294] ;  /* 0x00029400010d7983 */ /* 0x000ee40000300800 */
[----:B------:R-:W3:Y:S02]  /*28560*/  LDL.LU R14, [R1+0x298] ;  /* 0x00029800010e7983 */ /* 0x000ee40000300800 */
[----:B------:R-:W3:Y:S02]  /*28570*/  LDL.LU R15, [R1+0x29c] ;  /* 0x00029c00010f7983 */ /* 0x000ee40000300800 */
[----:B------:R-:W-:-:S07]  /*28580*/  IMAD.MOV.U32 R5, RZ, RZ, R0 ;  /* 0x000000ffff057224 */ /* 0x000fce00078e0000 */
[----:B--2---:R-:W-:Y:S01]  /*28590*/  HMMA.16816.F32 R4, R8, R4, R24 ;  /* 0x000000040804723c */ /* 0x004fe20000001818 */
[----:B---3--:R-:W-:Y:S01]  /*285a0*/  STL.64 [R1+0x1c18], R14 ;  /* 0x001c180e01007387 */ /* 0x008fe20000100a00 */
[----:B------:R0:W-:Y:S03]  /*285b0*/  STL.64 [R1+0x1c10], R12 ;  /* 0x001c100c01007387 */ /* 0x0001e60000100a00 */
[----:B0-----:R-:W2:Y:S01]  /*285c0*/  LDL.LU R12, [R1+0x2a0] ;  /* 0x0002a000010c7983 */ /* 0x001ea20000300800 */
[----:B------:R-:W2:Y:S02]  /*285d0*/  LDL.LU R13, [R1+0x2a4] ;  /* 0x0002a400010d7983 */ /* 0x000ea40000300800 */
[----:B------:R-:W2:Y:S02]  /*285e0*/  LDL.LU R14, [R1+0x2a8] ;  /* 0x0002a800010e7983 */ /* 0x000ea40000300800 */
[----:B------:R-:W2:Y:S01]  /*285f0*/  LDL.LU R15, [R1+0x2ac] ;  /* 0x0002ac00010f7983 */ /* 0x000ea20000300800 */
[----:B------:R-:W-:Y:S01]  /*28600*/  STL.64 [R1+0xa0], R16 ;  /* 0x0000a01001007387 */ /* 0x000fe20000100a00 */
[----:B------:R-:W-:Y:S02]  /*28610*/  STL.64 [R1+0xa8], R18 ;  /* 0x0000a81201007387 */ /* 0x000fe40000100a00 */
[----:B------:R-:W3:Y:S09]  /*28620*/  LDL.LU.64 R24, [R1+0x1c30] ;  /* 0x001c300001187983 */ /* 0x000ef20000300a00 */
[----:B------:R-:W-:Y:S01]  /*28630*/  STL.64 [R1+0x120], R4 ;  /* 0x0001200401007387 */ /* 0x000fe20000100a00 */
[----:B------:R-:W-:Y:S02]  /*28640*/  STL.64 [R1+0x128], R6 ;  /* 0x0001280601007387 */ /* 0x000fe40000100a00 */
[----:B------:R-:W0:Y:S02]  /*28650*/  LDSM.16.M88.4 R4, [R2+0xb080] ;  /* 0x00b080000204783b */ /* 0x000e240000000200 */
[----:B0-----:R0:W-:Y:S02]  /*28660*/  STL.64 [R1+0x80], R4 ;  /* 0x0000800401007387 */ /* 0x0011e40000100a00 */
[----:B------:R-:W-:-:S02]  /*28670*/  IMAD.MOV.U32 R27, RZ, RZ, R4 ;  /* 0x000000ffff1b7224 */ /* 0x000fc400078e0004 */
[----:B------:R-:W-:Y:S02]  /*28680*/  STL.64 [R1+0x88], R6 ;  /* 0x0000880601007387 */ /* 0x000fe40000100a00 */
[----:B------:R-:W-:Y:S02]  /*28690*/  IMAD.MOV.U32 R26, RZ, RZ, R5 ;  /* 0x000000ffff1a7224 */ /* 0x000fe400078e0005 */
[----:B0-----:R-:W2:Y:S03]  /*286a0*/  LDL.LU.64 R4, [R1+0x1c28] ;  /* 0x001c280001047983 */ /* 0x001ea60000300a00 */
[----:B------:R-:W-:Y:S01]  /*286b0*/  STL.64 [R1+0x1be0], R26 ;  /* 0x001be01a01007387 */ /* 0x000fe20000100a00 */
[----:B---3--:R0:W-:Y:S04]  /*286c0*/  STL.64 [R1+0x1bd8], R24 ;  /* 0x001bd81801007387 */ /* 0x0081e80000100a00 */
[----:B0-----:R-:W3:Y:S01]  /*286d0*/  LDL.LU R24, [R1+0x2c0] ;  /* 0x0002c00001187983 */ /* 0x001ee20000300800 */
[----:B------:R-:W3:Y:S02]  /*286e0*/  LDL.LU R25, [R1+0x2c4] ;  /* 0x0002c40001197983 */ /* 0x000ee40000300800 */
[----:B------:R-:W3:Y:S02]  /*286f0*/  LDL.LU R26, [R1+0x2c8] ;  /* 0x0002c800011a7983 */ /* 0x000ee40000300800 */
[----:B------:R-:W3:Y:S01]  /*28700*/  LDL.LU R27, [R1+0x2cc] ;  /* 0x0002cc00011b7983 */ /* 0x000ee20000300800 */
[----:B--2---:R-:W-:Y:S01]  /*28710*/  HMMA.16816.F32 R4, R8, R4, R20 ;  /* 0x000000040804723c */ /* 0x004fe20000001814 */
[----:B------:R-:W0:Y:S02]  /*28720*/  LDSM.16.M88.4 R20, [R2+0xb880] ;  /* 0x00b880000214783b */ /* 0x000e240000000200 */
[----:B0-----:R-:W-:-:S02]  /*28730*/  IMAD.MOV.U32 R0, RZ, RZ, R21 ;  /* 0x000000ffff007224 */ /* 0x001fc400078e0015 */
[----:B---3--:R-:W-:Y:S01]  /*28740*/  STL.64 [R1+0x1bf0], R26 ;  /* 0x001bf01a01007387 */ /* 0x008fe20000100a00 */
[----:B------:R0:W-:Y:S03]  /*28750*/  STL.64 [R1+0x1be8], R24 ;  /* 0x001be81801007387 */ /* 0x0001e60000100a00 */
[----:B0-----:R-:W2:Y:S01]  /*28760*/  LDL.LU R24, [R1+0x2b0] ;  /* 0x0002b00001187983 */ /* 0x001ea20000300800 */
[----:B------:R-:W2:Y:S02]  /*28770*/  LDL.LU R25, [R1+0x2b4] ;  /* 0x0002b40001197983 */ /* 0x000ea40000300800 */
[----:B------:R-:W2:Y:S02]  /*28780*/  LDL.LU R26, [R1+0x2b8] ;  /* 0x0002b800011a7983 */ /* 0x000ea40000300800 */
[----:B------:R-:W2:Y:S09]  /*28790*/  LDL.LU R27, [R1+0x2bc] ;  /* 0x0002bc00011b7983 */ /* 0x000eb20000300800 */
[----:B------:R0:W-:Y:S01]  /*287a0*/  STL.64 [R1+0x110], R4 ;  /* 0x0001100401007387 */ /* 0x0001e20000100a00 */
[----:B------:R-:W-:Y:S02]  /*287b0*/  STL.64 [R1+0x118], R6 ;  /* 0x0001180601007387 */ /* 0x000fe40000100a00 */
[----:B------:R1:W-:Y:S02]  /*287c0*/  STL.64 [R1+0x70], R20 ;  /* 0x0000701401007387 */ /* 0x0003e40000100a00 */
[----:B------:R3:W-:Y:S02]  /*287d0*/  STL.64 [R1+0x78], R22 ;  /* 0x0000781601007387 */ /* 0x0007e40000100a00 */
[----:B0-----:R-:W-:-:S02]  /*287e0*/  IMAD.MOV.U32 R4, RZ, RZ, R20 ;  /* 0x000000ffff047224 */ /* 0x001fc400078e0014 */
[----:B-1----:R-:W3:Y:S02]  /*287f0*/  LDL.LU.64 R20, [R1+0x1c20] ;  /* 0x001c200001147983 */ /* 0x002ee40000300a00 */
[C---:B---3--:R-:W-:Y:S02]  /*28800*/  HMMA.16816.F32 R20, R8.reuse, R20, R12 ;  /* 0x000000140814723c */ /* 0x048fe4000000180c */
[----:B------:R-:W3:Y:S01]  /*28810*/  LDL.LU.64 R14, [R1+0x1c18] ;  /* 0x001c1800010e7983 */ /* 0x000ee20000300a00 */
[----:B------:R-:W3:Y:S11]  /*28820*/  LDL.LU.64 R12, [R1+0x1c10] ;  /* 0x001c1000010c7983 */ /* 0x000ef60000300a00 */
[----:B------:R-:W-:Y:S09]  /*28830*/  @!UPT UIADD3 URZ, URZ, URZ, URZ ;  /* 0x0000003f3f3ff290 */ /* 0x000ff2000fffe03f */
[----:B------:R0:W-:Y:S01]  /*28840*/  STL.64 [R1+0x100], R20 ;  /* 0x0001001401007387 */ /* 0x0001e20000100a00 */
[----:B------:R-:W-:Y:S03]  /*28850*/  STL.64 [R1+0x108], R22 ;  /* 0x0001081601007387 */ /* 0x000fe60000100a00 */
[----:B0-----:R-:W3:Y:S02]  /*28860*/  LDL.LU.64 R20, [R1+0x1c08] ;  /* 0x001c080001147983 */ /* 0x001ee40000300a00 */
[C---:B---3--:R-:W-:Y:S11]  /*28870*/  HMMA.16816.F32 R12, R8.reuse, R20, R12 ;  /* 0x00000014080c723c */ /* 0x048ff6000000180c */
[----:B------:R-:W-:Y:S11]  /*28880*/  @!UPT UIADD3 URZ, URZ, URZ, URZ ;  /* 0x0000003f3f3ff290 */ /* 0x000ff6000fffe03f */
[----:B------:R-:W-:Y:S01]  /*28890*/  @!UPT UIADD3 URZ, URZ, URZ, URZ ;  /* 0x0000003f3f3ff290 */ /* 0x000fe2000fffe03f */
[----:B------:R-:W-:Y:S01]  /*288a0*/  STL.64 [R1+0xe0], R12 ;  /* 0x0000e00c01007387 */ /* 0x000fe20000100a00 */
[----:B------:R0:W-:Y:S03]  /*288b0*/  STL.64 [R1+0xe8], R14 ;  /* 0x0000e80e01007387 */ /* 0x0001e60000100a00 */
[----:B0-----:R-:W3:Y:S01]  /*288c0*/  LDL.LU R15, [R1+0x1c00] ;  /* 0x001c0000010f7983 */ /* 0x001ee20000300800 */
[----:B------:R-:W-:Y:S02]  /*288d0*/  IMAD.MOV.U32 R6, RZ, RZ, R20 ;  /* 0x000000ffff067224 */ /* 0x000fe400078e0014 */
[----:B------:R-:W-:Y:S01]  /*288e0*/  IMAD.MOV.U32 R5, RZ, RZ, R21 ;  /* 0x000000ffff057224 */ /* 0x000fe200078e0015 */
[----:B--2---:R-:W-:Y:S01]  /*288f0*/  HMMA.16816.F32 R24, R8, R16, R24 ;  /* 0x000000100818723c */ /* 0x004fe20000001818 */
[----:B------:R-:W2:Y:S04]  /*28900*/  LDL.LU.64 R12, [R1+0x1bf8] ;  /* 0x001bf800010c7983 */ /* 0x000ea80000300a00 */
[----:B---3--:R-:W0:Y:S04]  /*28910*/  LDSM.16.MT88.4 R20, [R15+0x4000] ;  /* 0x004000000f14783b */ /* 0x008e280000004200 */
[----:B0-----:R-:W-:Y:S01]  /*28920*/  STL.64 [R1+0x1bc0], R22 ;  /* 0x001bc01601007387 */ /* 0x001fe20000100a00 */
[----:B------:R0:W-:Y:S03]  /*28930*/  STL.64 [R1+0x1bb8], R20 ;  /* 0x001bb81401007387 */ /* 0x0001e60000100a00 */
[----:B0-----:R-:W3:Y:S01]  /*28940*/  LDL.LU R20, [R1+0x2e0] ;  /* 0x0002e00001147983 */ /* 0x001ee20000300800 */
[----:B------:R-:W3:Y:S02]  /*28950*/  LDL.LU R21, [R1+0x2e4] ;  /* 0x0002e40001157983 */ /* 0x000ee40000300800 */
[----:B------:R-:W3:Y:S02]  /*28960*/  LDL.LU R22, [R1+0x2e8] ;  /* 0x0002e80001167983 */ /* 0x000ee40000300800 */
[----:B------:R-:W3:Y:S05]  /*28970*/  LDL.LU R23, [R1+0x2ec] ;  /* 0x0002ec0001177983 */ /* 0x000eea0000300800 */
[----:B------:R-:W-:Y:S01]  /*28980*/  STL.64 [R1+0x60], R24 ;  /* 0x0000601801007387 */ /* 0x000fe20000100a00 */
[----:B------:R0:W-:Y:S03]  /*28990*/  STL.64 [R1+0x68], R26 ;  /* 0x0000681a01007387 */ /* 0x0001e60000100a00 */
[----:B0-----:R-:W3:Y:S01]  /*289a0*/  LDL.LU.64 R26, [R1+0x1bf0] ;  /* 0x001bf000011a7983 */ /* 0x001ee20000300a00 */
[----:B------:R-:W3:Y:S02]  /*289b0*/  LDL.LU.64 R24, [R1+0x1be8] ;  /* 0x001be80001187983 */ /* 0x000ee40000300a00 */
[----:B------:R-:W-:-:S02]  /*289c0*/  IMAD.MOV.U32 R2, RZ, RZ, R16 ;  /* 0x000000ffff027224 */ /* 0x000fc400078e0010 */
[----:B------:R-:W-:Y:S02]  /*289d0*/  IMAD.MOV.U32 R7, RZ, RZ, R17 ;  /* 0x000000ffff077224 */ /* 0x000fe400078e0011 */
[----:B------:R-:W0:Y:S04]  /*289e0*/  LDSM.16.MT88.4 R16, [R29+0x4080] ;  /* 0x004080001d10783b */ /* 0x000e280000004200 */
[----:B0-----:R-:W-:Y:S01]  /*289f0*/  STL.64 [R1+0x1b18], R18 ;  /* 0x001b181201007387 */ /* 0x001fe20000100a00 */
[----:B------:R2:W-:Y:S02]  /*28a00*/  STL.64 [R1+0x1b10], R16 ;  /* 0x001b101001007387 */ /* 0x0005e40000100a00 */
[----:B--2---:R-:W-:Y:S02]  /*28a10*/  IMAD.MOV.U32 R16, RZ, RZ, R13 ;  /* 0x000000ffff107224 */ /* 0x004fe400078e000d */
[----:B------:R-:W-:-:S02]  /*28a20*/  IMAD.MOV.U32 R17, RZ, RZ, R12 ;  /* 0x000000ffff117224 */ /* 0x000fc400078e000c */
[----:B------:R-:W0:Y:S05]  /*28a30*/  LDSM.16.MT88.4 R12, [R15+0x4080] ;  /* 0x004080000f0c783b */ /* 0x000e2a0000004200 */
[----:B---3--:R-:W-:Y:S01]  /*28a40*/  HMMA.16816.F32 R16, R8, R16, R24 ;  /* 0x000000100810723c */ /* 0x008fe20000001818 */
[----:B------:R-:W2:Y:S01]  /*28a50*/  LDL.LU.64 R26, [R1+0x1be0] ;  /* 0x001be000011a7983 */ /* 0x000ea20000300a00 */
[----:B------:R-:W3:Y:S11]  /*28a60*/  LDL.LU.64 R24, [R1+0x1bd8] ;  /* 0x001bd80001187983 */ /* 0x000ef60000300a00 */
[----:B------:R-:W-:Y:S10]  /*28a70*/  @!UPT UIADD3 URZ, URZ, URZ, URZ ;  /* 0x0000003f3f3ff290 */ /* 0x000ff4000fffe03f */
[----:B------:R3:W-:Y:S01]  /*28a80*/  STL.64 [R1+0x50], R16 ;  /* 0x0000501001007387 */ /* 0x0007e20000100a00 */
[----:B------:R1:W-:Y:S02]  /*28a90*/  STL.64 [R1+0x58], R18 ;  /* 0x0000581201007387 */ /* 0x0003e40000100a00 */
[----:B---3--:R-:W-:Y:S02]  /*28aa0*/  IMAD.MOV.U32 R16, RZ, RZ, R24 ;  /* 0x000000ffff107224 */ /* 0x008fe400078e0018 */
[----:B------:R-:W3:Y:S01]  /*28ab0*/  LDL.LU R24, [R1+0x1bd4] ;  /* 0x001bd40001187983 */ /* 0x000ee20000300800 */
[----:B------:R-:W2:Y:S02]  /*28ac0*/  LDL.LU R17, [R1+0x1a4] ;  /* 0x0001a40001117983 */ /* 0x000ea40000300800 */
[----:B-1----:R-:W2:Y:S02]  /*28ad0*/  LDL.LU R18, [R1+0x1a8] ;  /* 0x0001a80001127983 */ /* 0x002ea40000300800 */
[----:B------:R-:W2:Y:S02]  /*28ae0*/  LDL.LU R19, [R1+0x1ac] ;  /* 0x0001ac0001137983 */ /* 0x000ea40000300800 */
[----:B--2---:R-:W-:Y:S01]  /*28af0*/  STL.64 [R1+0x1b28], R18 ;  /* 0x001b281201007387 */ /* 0x004fe20000100a00 */
[----:B------:R1:W-:Y:S02]  /*28b00*/  STL.64 [R1+0x1b20], R16 ;  /* 0x001b201001007387 */ /* 0x0003e40000100a00 */
[----:B-1----:R-:W-:-:S02]  /*28b10*/  IMAD.MOV.U32 R17, RZ, RZ, R26 ;  /* 0x000000ffff117224 */ /* 0x002fc400078e001a */
[----:B------:R-:W-:Y:S01]  /*28b20*/  IMAD.MOV.U32 R16, RZ, RZ, R27 ;  /* 0x000000ffff107224 */ /* 0x000fe200078e001b */
[----:B------:R-:W2:Y:S01]  /*28b30*/  LDL.LU R26, [R1+0x348] ;  /* 0x00034800011a7983 */ /* 0x000ea20000300800 */
[----:B------:R-:W2:Y:S03]  /*28b40*/  LDL.LU R27, [R1+0x34c] ;  /* 0x00034c00011b7983 */ /* 0x000ea60000300800 */
[----:B--2---:R-:W-:Y:S01]  /*28b50*/  STL.64 [R1+0x1b08], R26 ;  /* 0x001b081a01007387 */ /* 0x004fe20000100a00 */
[----:B---3--:R1:W-:Y:S03]  /*28b60*/  STL.64 [R1+0x1b00], R24 ;  /* 0x001b001801007387 */ /* 0x0083e60000100a00 */
[----:B-1----:R-:W2:Y:S01]  /*28b70*/  LDL.LU.64 R24, [R1+0xf0] ;  /* 0x0000f00001187983 */ /* 0x002ea20000300a00 */
[----:B------:R-:W-:Y:S03]  /*28b80*/  HMMA.16816.F32 R20, R8, R16, R20 ;  /* 0x000000100814723c */ /* 0x000fe60000001814 */
[----:B--2---:R-:W-:Y:S01]  /*28b90*/  STL.64 [R1+0x1bc8], R24 ;  /* 0x001bc81801007387 */ /* 0x004fe20000100a00 */
[----:B0-----:R-:W-:Y:S02]  /*28ba0*/  STL.64 [R1+0x1ab8], R14 ;  /* 0x001ab80e01007387 */ /* 0x001fe40000100a00 */
[----:B------:R0:W-:Y:S02]  /*28bb0*/  STL.64 [R1+0x1ab0], R12 ;  /* 0x001ab00c01007387 */ /* 0x0001e40000100a00 */
[----:B0-----:R-:W2:Y:S04]  /*28bc0*/  LDL.LU.64 R12, [R1+0x90] ;  /* 0x00009000010c7983 */ /* 0x001ea80000300a00 */
[----:B--2---:R0:W-:Y:S02]  /*28bd0*/  STL.64 [R1+0x1b48], R12 ;  /* 0x001b480c01007387 */ /* 0x0041e40000100a00 */
[----:B0-----:R-:W-:-:S02]  /*28be0*/  IMAD.MOV.U32 R12, RZ, RZ, R2 ;  /* 0x000000ffff0c7224 */ /* 0x001fc400078e0002 */
[----:B------:R-:W-:Y:S01]  /*28bf0*/  IMAD.MOV.U32 R13, RZ, RZ, R7 ;  /* 0x000000ffff0d7224 */ /* 0x000fe200078e0007 */
[----:B------:R-:W2:Y:S04]  /*28c00*/  LDL.LU R2, [R1+0x1bd0] ;  /* 0x001bd00001027983 */ /* 0x000ea80000300800 */
[----:B------:R0:W-:Y:S02]  /*28c10*/  STL.64 [R1+0x1b60], R12 ;  /* 0x001b600c01007387 */ /* 0x0001e40000100a00 */
[----:B------:R-:W-:Y:S02]  /*28c20*/  STL.64 [R1+0x40], R20 ;  /* 0x0000401401007387 */ /* 0x000fe40000100a00 */
[----:B------:R-:W-:Y:S02]  /*28c30*/  STL.64 [R1+0x48], R22 ;  /* 0x0000481601007387 */ /* 0x000fe40000100a00 */
[----:B0-----:R-:W-:-:S02]  /*28c40*/  IMAD.MOV.U32 R12, RZ, RZ, R6 ;  /* 0x000000ffff0c7224 */ /* 0x001fc400078e0006 */
[----:B------:R-:W-:-:S05]  /*28c50*/  IMAD.MOV.U32 R13, RZ, RZ, R5 ;  /* 0x000000ffff0d7224 */ /* 0x000fca00078e0005 */
[----:B------:R-:W-:Y:S01]  /*28c60*/  STL.64 [R1+0x1b78], R12 ;  /* 0x001b780c01007387 */ /* 0x000fe20000100a00 */
[----:B------:R0:W-:Y:S03]  /*28c70*/  STL.64 [R1+0x1b40], R16 ;  /* 0x001b401001007387 */ /* 0x0001e60000100a00 */
[----:B0-----:R-:W3:Y:S01]  /*28c80*/  LDL.LU R16, [R1+0x1d0] ;  /* 0x0001d00001107983 */ /* 0x001ee20000300800 */
[----:B------:R-:W3:Y:S02]  /*28c90*/  LDL.LU R17, [R1+0x1d4] ;  /* 0x0001d40001117983 */ /* 0x000ee40000300800 */
[----:B------:R-:W2:Y:S02]  /*28ca0*/  LDL.LU R18, [R1+0x1d8] ;  /* 0x0001d80001127983 */ /* 0x000ea40000300800 */
[----:B------:R-:W2:Y:S01]  /*28cb0*/  LDL.LU R19, [R1+0x1dc] ;  /* 0x0001dc0001137983 */ /* 0x000ea20000300800 */
[----:B------:R-:W2:Y:S01]  /*28cc0*/  LDL.LU R12, [R1+0x210] ;  /* 0x00021000010c7983 */ /* 0x000ea20000300800 */
[----:B------:R-:W2:Y:S02]  /*28cd0*/  LDL.LU R13, [R1+0x214] ;  /* 0x00021400010d7983 */ /* 0x000ea40000300800 */
[----:B------:R-:W2:Y:S02]  /*28ce0*/  LDL.LU R14, [R1+0x218] ;  /* 0x00021800010e7983 */ /* 0x000ea40000300800 */
[----:B------:R-:W2:Y:S01]  /*28cf0*/  LDL.LU R15, [R1+0x21c] ;  /* 0x00021c00010f7983 */ /* 0x000ea20000300800 */
[----:B------:R-:W3:Y:S01]  /*28d00*/  LDL.LU R24, [R1+0x2d0] ;  /* 0x0002d00001187983 */ /* 0x000ee20000300800 */
[----:B------:R-:W3:Y:S02]  /*28d10*/  LDL.LU R25, [R1+0x2d4] ;  /* 0x0002d40001197983 */ /* 0x000ee40000300800 */
[----:B------:R-:W3:Y:S02]  /*28d20*/  LDL.LU R26, [R1+0x2d8] ;  /* 0x0002d800011a7983 */ /* 0x000ee40000300800 */
[----:B------:R-:W3:Y:S01]  /*28d30*/  LDL.LU R27, [R1+0x2dc] ;  /* 0x0002dc00011b7983 */ /* 0x000ee20000300800 */
[----:B--2---:R-:W-:Y:S01]  /*28d40*/  STL.64 [R1+0x1b88], R14 ;  /* 0x001b880e01007387 */ /* 0x004fe20000100a00 */
[----:B------:R0:W-:Y:S03]  /*28d50*/  STL.64 [R1+0x1b80], R12 ;  /* 0x001b800c01007387 */ /* 0x0001e60000100a00 */
[----:B0-----:R-:W2:Y:S04]  /*28d60*/  LDL.64 R12, [R1+0xd0] ;  /* 0x0000d000010c7983 */ /* 0x001ea80000100a00 */
[----:B--2---:R0:W-:Y:S04]  /*28d70*/  STL.64 [R1+0x1ba0], R12 ;  /* 0x001ba00c01007387 */ /* 0x0041e80000100a00 */
[----:B0-----:R-:W2:Y:S01]  /*28d80*/  LDL.LU R12, [R1+0x230] ;  /* 0x00023000010c7983 */ /* 0x001ea20000300800 */
[----:B------:R-:W2:Y:S02]  /*28d90*/  LDL.LU R13, [R1+0x234] ;  /* 0x00023400010d7983 */ /* 0x000ea40000300800 */
[----:B------:R-:W2:Y:S02]  /*28da0*/  LDL.LU R14, [R1+0x238] ;  /* 0x00023800010e7983 */ /* 0x000ea40000300800 */
[----:B------:R-:W2:Y:S01]  /*28db0*/  LDL.LU R15, [R1+0x23c] ;  /* 0x00023c00010f7983 */ /* 0x000ea20000300800 */
[----:B------:R-:W-:Y:S01]  /*28dc0*/  STL.64 [R1+0x1b58], R18 ;  /* 0x001b581201007387 */ /* 0x000fe20000100a00 */
[----:B---3--:R0:W-:Y:S03]  /*28dd0*/  STL.64 [R1+0x1b50], R16 ;  /* 0x001b501001007387 */ /* 0x0081e60000100a00 */
[----:B0-----:R-:W3:Y:S01]  /*28de0*/  LDL.LU R16, [R1+0x1f0] ;  /* 0x0001f00001107983 */ /* 0x001ee20000300800 */
[----:B------:R-:W3:Y:S02]  /*28df0*/  LDL.LU R17, [R1+0x1f4] ;  /* 0x0001f40001117983 */ /* 0x000ee40000300800 */
[----:B------:R-:W2:Y:S02]  /*28e00*/  LDL.LU R18, [R1+0x1f8] ;  /* 0x0001f80001127983 */ /* 0x000ea40000300800 */
[----:B------:R-:W2:Y:S02]  /*28e10*/  LDL.LU R19, [R1+0x1fc] ;  /* 0x0001fc0001137983 */ /* 0x000ea40000300800 */
[----:B------:R-:W-:-:S02]  /*28e20*/  IMAD.MOV.U32 R20, RZ, RZ, R4 ;  /* 0x000000ffff147224 */ /* 0x000fc400078e0004 */
[----:B------:R-:W0:Y:S01]  /*28e30*/  LDSM.16.MT88.4 R4, [R29+0x5000] ;  /* 0x005000001d04783b */ /* 0x000e220000004200 */
[----:B------:R-:W-:-:S03]  /*28e40*/  IMAD.MOV.U32 R21, RZ, RZ, R0 ;  /* 0x000000ffff157224 */ /* 0x000fc600078e0000 */
[----:B--2---:R-:W-:Y:S01]  /*28e50*/  STL.64 [R1+0x1b70], R18 ;  /* 0x001b701201007387 */ /* 0x004fe20000100a00 */
[----:B---3--:R1:W-:Y:S03]  /*28e60*/  STL.64 [R1+0x1b68], R16 ;  /* 0x001b681001007387 */ /* 0x0083e60000100a00 */
[----:B-1----:R-:W2:Y:S01]  /*28e70*/  LDL.LU R16, [R1+0x200] ;  /* 0x0002000001107983 */ /* 0x002ea20000300800 */
[----:B------:R-:W2:Y:S02]  /*28e80*/  LDL.LU R17, [R1+0x204] ;  /* 0x0002040001117983 */ /* 0x000ea40000300800 */
[----:B------:R-:W3:Y:S02]  /*28e90*/  LDL.LU R18, [R1+0x208] ;  /* 0x0002080001127983 */ /* 0x000ee40000300800 */
[----:B------:R-:W3:Y:S01]  /*28ea0*/  LDL.LU R19, [R1+0x20c] ;  /* 0x00020c0001137983 */ /* 0x000ee20000300800 */
[----:B------:R-:W-:Y:S01]  /*28eb0*/  HMMA.16816.F32 R8, R8, R20, R24 ;  /* 0x000000140808723c */ /* 0x000fe20000001818 */
[----:B---3--:R-:W-:Y:S01]  /*28ec0*/  STL.64 [R1+0x1b98], R18 ;  /* 0x001b981201007387 */ /* 0x008fe20000100a00 */
[----:B--2---:R1:W-:Y:S03]  /*28ed0*/  STL.64 [R1+0x1b90], R16 ;  /* 0x001b901001007387 */ /* 0x0043e60000100a00 */
[----:B-1----:R-:W2:Y:S01]  /*28ee0*/  LDL.LU R16, [R1+0x220] ;  /* 0x0002200001107983 */ /* 0x002ea20000300800 */
[----:B------:R-:W2:Y:S02]  /*28ef0*/  LDL.LU R17, [R1+0x224] ;  /* 0x0002240001117983 */ /* 0x000ea40000300800 */
[----:B------:R-:W2:Y:S02]  /*28f00*/  LDL.LU R18, [R1+0x228] ;  /* 0x0002280001127983 */ /* 0x000ea40000300800 */
[----:B------:R-:W2:Y:S01]  /*28f10*/  LDL.LU R19, [R1+0x22c] ;  /* 0x00022c0001137983 */ /* 0x000ea20000300800 */
[----:B0-----:R-:W-:Y:S01]  /*28f20*/  STL.64 [R1+0x1a10], R6 ;  /* 0x001a100601007387 */ /* 0x001fe20000100a00 */
[----:B------:R0:W-:Y:S03]  /*28f30*/  STL.64 [R1+0x1a08], R4 ;  /* 0x001a080401007387 */ /* 0x0001e60000100a00 */
[----:B0-----:R-:W3:Y:S01]  /*28f40*/  LDL.LU.64 R4, [R1+0xc0] ;  /* 0x0000c00001047983 */ /* 0x001ee20000300a00 */
[----:B------:R-:W2:Y:S02]  /*28f50*/  LDL.LU.64 R24, [R1+0x1bc8] ;  /* 0x001bc80001187983 */ /* 0x000ea40000300a00 */
[----:B------:R-:W2:Y:S02]  /*28f60*/  LDL.LU.64 R22, [R1+0x1bc0] ;  /* 0x001bc00001167983 */ /* 0x000ea40000300a00 */
[----:B------:R-:W2:Y:S03]  /*28f70*/  LDL.LU.64 R20, [R1+0x1bb8] ;  /* 0x001bb80001147983 */ /* 0x000ea60000300a00 */
[----:B------:R-:W-:Y:S01]  /*28f80*/  STL.64 [R1+0x30], R8 ;  /* 0x0000300801007387 */ /* 0x000fe20000100a00 */
[----:B------:R-:W-:Y:S02]  /*28f90*/  STL.64 [R1+0x38], R10 ;  /* 0x0000380a01007387 */ /* 0x000fe40000100a00 */
[----:B------:R-:W0:Y:S02]  /*28fa0*/  LDSM.16.MT88.4 R8, [R29+0x5080] ;  /* 0x005080001d08783b */ /* 0x000e240000004200 */
[----:B0-----:R-:W-:Y:S02]  /*28fb0*/  STL.64 [R1+0x19a8], R10 ;  /* 0x0019a80a01007387 */ /* 0x001fe40000100a00 */
[----:B------:R0:W-:Y:S02]  /*28fc0*/  STL.64 [R1+0x19a0], R8 ;  /* 0x0019a00801007387 */ /* 0x0001e40000100a00 */
[----:B0-----:R-:W3:Y:S01]  /*28fd0*/  LDL.LU.64 R8, [R1+0x70] ;  /* 0x0000700001087983 */ /* 0x001ee20000300a00 */
[----:B------:R-:W3:Y:S01]  /*28fe0*/  LDL.LU.64 R10, [R1+0x78] ;  /* 0x00007800010a7983 */ /* 0x000ee20000300a00 */
[----:B--2---:R-:W-:Y:S02]  /*28ff0*/  HMMA.16816.F32 R12, R20, R24, R12 ;  /* 0x00000018140c723c */ /* 0x004fe4000000180c */
[----:B---3--:R4:W-:Y:S01]  /*29000*/  STL.64 [R1+0x1b38], R10 ;  /* 0x001b380a01007387 */ /* 0x0089e20000100a00 */
[----:B------:R0:W-:Y:S02]  /*29010*/  STL.64 [R1+0x1b30], R8 ;  /* 0x001b300801007387 */ /* 0x0001e40000100a00 */
[----:B----4-:R-:W-:Y:S01]  /*29020*/  IMAD.MOV.U32 R10, RZ, RZ, R3 ;  /* 0x000000ffff0a7224 */ /* 0x010fe200078e0003 */
[----:B0-----:R-:W2:Y:S01]  /*29030*/  LDL.LU R8, [R1+0x1c0] ;  /* 0x0001c00001087983 */ /* 0x001ea20000300800 */
[----:B------:R-:W-:-:S02]  /*29040*/  IMAD.MOV.U32 R9, RZ, RZ, R2 ;  /* 0x000000ffff097224 */ /* 0x000fc400078e0002 */
[----:B------:R-:W3:Y:S02]  /*29050*/  LDL.LU R2, [R1+0x1bb0] ;  /* 0x001bb00001027983 */ /* 0x000ee40000300800 */
[----:B------:R-:W4:Y:S02]  /*29060*/  LDL.LU R3, [R1+0x1bac] ;  /* 0x001bac0001037983 */ /* 0x000f240000300800 */
[----:B------:R-:W-:Y:S02]  /*29070*/  IMAD.MOV.U32 R11, RZ, RZ, R28 ;  /* 0x000000ffff0b7224 */ /* 0x000fe400078e001c */
[----:B------:R-:W2:Y:S01]  /*29080*/  LDL.LU R28, [R1+0x1ba8] ;  /* 0x001ba800011c7983 */ /* 0x000ea20000300800 */
[----:B------:R-:W-:Y:S07]  /*29090*/  STL [R1+0x195c], R29 ;  /* 0x00195c1d01007387 */ /* 0x000fee0000100800 */
[----:B------:R0:W-:Y:S02]  /*290a0*/  STL.64 [R1+0x390], R12 ;  /* 0x0003900c01007387 */ /* 0x0001e40000100a00 */
[----:B------:R-:W-:Y:S01]  /*290b0*/  STL.64 [R1+0x398], R14 ;  /* 0x0003980e01007387 */ /* 0x000fe20000100a00 */
[----:B0-----:R-:W2:Y:S02]  /*290c0*/  LDL.LU.64 R12, [R1+0x1ba0] ;  /* 0x001ba000010c7983 */ /* 0x001ea40000300a00 */
        /* <DEDUP_REMOVED lines=34> */
[----:B------:R1:W-:Y:S03]  /*292f0*/  STL.64 [R1+0x2a8], R18 ;  /* 0x0002a81201007387 */ /* 0x0003e60000100a00 */
[----:B0-----:R-:W1:Y:S01]  /*29300*/  LDL.LU.64 R16, [R1+0x1b40] ;  /* 0x001b400001107983 */ /* 0x001e620000300a00 */
[----:B------:R-:W-:Y:S01]  /*29310*/  STL.64 [R1+0x1ad8], R12 ;  /* 0x001ad80c01007387 */ /* 0x000fe20000100a00 */
[C---:B-1----:R-:W-:Y:S02]  /*29320*/  HMMA.16816.F32 R16, R20.reuse, R16, R8 ;  /* 0x000000101410723c */ /* 0x042fe40000001808 */
        /* <DEDUP_REMOVED lines=9> */
[----:B------:R-:W2:Y:S11]  /*293c0*/  LDL.LU.64 R16, [R1+0x1b10] ;  /* 0x001b100001107983 */ /* 0x000eb60000300a00 */
[----:B------:R-:W-:Y:S10]  /*293d0*/  @!UPT UIADD3 URZ, URZ, URZ, URZ ;  /* 0x0000003f3f3ff290 */ /* 0x000ff4000fffe03f */
[----:B------:R0:W-:Y:S01]  /*293e0*/  STL.64 [R1+0x280], R20 ;  /* 0x0002801401007387 */ /* 0x0001e20000100a00 */
[----:B------:R1:W-:Y:S03]  /*293f0*/  STL.64 [R1+0x288], R22 ;  /* 0x0002881601007387 */ /* 0x0003e60000100a00 */
[----:B0-----:R-:W2:Y:S01]  /*29400*/  LDL.LU R20, [R1+0x350] ;  /* 0x0003500001147983 */ /* 0x001ea20000300800 */
[----:B------:R-:W2:Y:S02]  /*29410*/  LDL.LU R21, [R1+0x354] ;  /* 0x0003540001157983 */ /* 0x000ea40000300800 */
[----:B-1----:R-:W2:Y:S02]  /*29420*/  LDL.LU R22, [R1+0x358] ;  /* 0x0003580001167983 */ /* 0x002ea40000300800 */
[----:B------:R-:W2:Y:S01]  /*29430*/  LDL.LU R23, [R1+0x35c] ;  /* 0x00035c0001177983 */ /* 0x000ea20000300800 */
[----:B------:R-:W-:Y:S01]  /*29440*/  STL.64 [R1+0x1ad0], R10 ;  /* 0x001ad00a01007387 */ /* 0x000fe20000100a00 */
[----:B------:R0:W-:Y:S03]  /*29450*/  STL.64 [R1+0x1ac8], R8 ;  /* 0x001ac80801007387 */ /* 0x0001e60000100a00 */
[----:B0-----:R-:W2:Y:S01]  /*29460*/  LDL.LU R8, [R1+0x360] ;  /* 0x0003600001087983 */ /* 0x001ea20000300800 */
[----:B------:R-:W-:-:S02]  /*29470*/  IMAD.MOV.U32 R9, RZ, RZ, R28 ;  /* 0x000000ffff097224 */ /* 0x000fc400078e001c */
[----:B----4-:R-:W-:Y:S02]  /*29480*/  IMAD.MOV.U32 R10, RZ, RZ, R3 ;  /* 0x000000ffff0a7224 */ /* 0x010fe400078e0003 */
[----:B---3--:R-:W-:Y:S02]  /*29490*/  IMAD.MOV.U32 R11, RZ, RZ, R2 ;  /* 0x000000ffff0b7224 */ /* 0x008fe400078e0002 */
[----:B------:R-:W-:Y:S02]  /*294a0*/  IMAD.MOV.U32 R13, RZ, RZ, R0 ;  /* 0x000000ffff0d7224 */ /* 0x000fe400078e0000 */
[----:B------:R-:W-:Y:S02]  /*294b0*/  IMAD.MOV.U32 R0, RZ, RZ, R24 ;  /* 0x000000ffff007224 */ /* 0x000fe400078e0018 */
[----:B------:R-:W-:Y:S01]  /*294c0*/  IMAD.MOV.U32 R29, RZ, RZ, R25 ;  /* 0x000000ffff1d7224 */ /* 0x000fe200078e0019 */
[----:B------:R-:W3:Y:S01]  /*294d0*/  LDL.LU.64 R26, [R1+0x1b08] ;  /* 0x001b0800011a7983 */ /* 0x000ee20000300a00 */
[----:B------:R-:W-:Y:S01]  /*294e0*/  IMAD.MOV.U32 R12, RZ, RZ, R6 ;  /* 0x000000ffff0c7224 */ /* 0x000fe200078e0006 */
[C---:B--2---:R-:W-:Y:S02]  /*294f0*/  HMMA.16816.F32 R8, R16.reuse, R24, R8 ;  /* 0x000000181008723c */ /* 0x044fe40000001808 */
[----:B------:R-:W3:Y:S11]  /*29500*/  LDL.LU.64 R24, [R1+0x1b00] ;  /* 0x001b000001187983 */ /* 0x000ef60000300a00 */
[----:B------:R-:W-:Y:S10]  /*29510*/  @!UPT UIADD3 URZ, URZ, URZ, URZ ;  /* 0x0000003f3f3ff290 */ /* 0x000ff4000fffe03f */
[----:B------:R0:W-:Y:S01]  /*29520*/  STL [R1+0x10], R8 ;  /* 0x0000100801007387 */ /* 0x0001e20000100800 */
[----:B------:R-:W-:Y:S02]  /*29530*/  IMAD.MOV.U32 R28, RZ, RZ, R9 ;  /* 0x000000ffff1c7224 */ /* 0x000fe400078e0009 */
[----:B------:R-:W-:Y:S02]  /*29540*/  IMAD.MOV.U32 R3, RZ, RZ, R10 ;  /* 0x000000ffff037224 */ /* 0x000fe400078e000a */
[----:B------:R-:W-:Y:S02]  /*29550*/  IMAD.MOV.U32 R2, RZ, RZ, R11 ;  /* 0x000000ffff027224 */ /* 0x000fe400078e000b */
[C---:B0-----:R-:W-:Y:S01]  /*29560*/  HMMA.16816.F32 R8, R16.reuse, R12, R20 ;  /* 0x0000000c1008723c */ /* 0x041fe20000001814 */
[----:B------:R-:W-:Y:S02]  /*29570*/  IMAD.MOV.U32 R15, RZ, RZ, R4 ;  /* 0x000000ffff0f7224 */ /* 0x000fe400078e0004 */
[----:B------:R-:W-:Y:S11]  /*29580*/  IMAD.MOV.U32 R14, RZ, RZ, R5 ;  /* 0x000000ffff0e7224 */ /* 0x000ff600078e0005 */
[----:B------:R-:W-:Y:S09]  /*29590*/  @!UPT UIADD3 URZ, URZ, URZ, URZ ;  /* 0x0000003f3f3ff290 */ /* 0x000ff2000fffe03f */
[----:B------:R-:W-:Y:S01]  /*295a0*/  STL.64 [R1], R8 ;  /* 0x0000000801007387 */ /* 0x000fe20000100a00 */
[----:B------:R-:W-:Y:S02]  /*295b0*/  STL.64 [R1+0x8], R10 ;  /* 0x0000080a01007387 */ /* 0x000fe40000100a00 */
[----:B------:R-:W2:Y:S02]  /*295c0*/  LDL.LU R20, [R1+0x330] ;  /* 0x0003300001147983 */ /* 0x000ea40000300800 */
[----:B------:R-:W2:Y:S01]  /*295d0*/  LDL.LU R21, [R1+0x334] ;  /* 0x0003340001157983 */ /* 0x000ea20000300800 */
[----:B------:R-:W2:Y:S01]  /*295e0*/  LDL.LU R22, [R1+0x338] ;  /* 0x0003380001167983 */ /* 0x000ea20000300800 */
[----:B------:R-:W2:Y:S01]  /*295f0*/  LDL.LU R23, [R1+0x33c] ;  /* 0x00033c0001177983 */ /* 0x000ea20000300800 */
[C---:B---3--:R-:W-:Y:S02]  /*29600*/  HMMA.16816.F32 R24, R16.reuse, R4, R24 ;  /* 0x000000041018723c */ /* 0x048fe40000001818 */
[----:B------:R-:W3:Y:S01]  /*29610*/  LDL.LU R4, [R1+0x130] ;  /* 0x0001300001047983 */ /* 0x000ee20000300800 */
[----:B------:R-:W3:Y:S02]  /*29620*/  LDL.LU R5, [R1+0x134] ;  /* 0x0001340001057983 */ /* 0x000ee40000300800 */
[----:B------:R-:W4:Y:S02]  /*29630*/  LDL.LU R6, [R1+0x138] ;  /* 0x0001380001067983 */ /* 0x000f240000300800 */
[----:B------:R-:W4:Y:S01]  /*29640*/  LDL.LU R7, [R1+0x13c] ;  /* 0x00013c0001077983 */ /* 0x000f220000300800 */
[----:B------:R-:W2:Y:S01]  /*29650*/  LDL.LU.64 R12, [R1+0xa0] ;  /* 0x0000a000010c7983 */ /* 0x000ea20000300a00 */
[----:B------:R-:W-:Y:S03]  /*29660*/  STL.64 [R1+0x1af8], R14 ;  /* 0x001af80e01007387 */ /* 0x000fe60000100a00 */
[----:B--2---:R0:W-:Y:S04]  /*29670*/  STL.64 [R1+0x1af0], R12 ;  /* 0x001af00c01007387 */ /* 0x0041e80000100a00 */
[----:B0-----:R-:W2:Y:S01]  /*29680*/  LDL.LU.64 R12, [R1+0xb0] ;  /* 0x0000b000010c7983 */ /* 0x001ea20000300a00 */
[----:B------:R-:W2:Y:S02]  /*29690*/  LDL.LU R8, [R1+0x310] ;  /* 0x0003100001087983 */ /* 0x000ea40000300800 */
[----:B------:R-:W2:Y:S02]  /*296a0*/  LDL.LU R9, [R1+0x314] ;  /* 0x0003140001097983 */ /* 0x000ea40000300800 */
[----:B------:R-:W2:Y:S01]  /*296b0*/  LDL.LU R10, [R1+0x318] ;  /* 0x00031800010a7983 */ /* 0x000ea20000300800 */
[----:B------:R-:W2:Y:S04]  /*296c0*/  LDL.LU R11, [R1+0x31c] ;  /* 0x00031c00010b7983 */ /* 0x000ea80000300800 */
[----:B--2---:R-:W-:Y:S01]  /*296d0*/  STL.64 [R1+0x1ae8], R10 ;  /* 0x001ae80a01007387 */ /* 0x004fe20000100a00 */
[----:B------:R0:W-:Y:S03]  /*296e0*/  STL.64 [R1+0x1ae0], R8 ;  /* 0x001ae00801007387 */ /* 0x0001e60000100a00 */
[----:B0-----:R-:W2:Y:S01]  /*296f0*/  LDL.LU R8, [R1+0x320] ;  /* 0x0003200001087983 */ /* 0x001ea20000300800 */
[----:B------:R-:W2:Y:S02]  /*29700*/  LDL.LU R9, [R1+0x324] ;  /* 0x0003240001097983 */ /* 0x000ea40000300800 */
[----:B------:R-:W2:Y:S02]  /*29710*/  LDL.LU R10, [R1+0x328] ;  /* 0x00032800010a7983 */ /* 0x000ea40000300800 */
[----:B------:R-:W2:Y:S01]  /*29720*/  LDL.LU R11, [R1+0x32c] ;  /* 0x00032c00010b7983 */ /* 0x000ea20000300800 */
[----:B----4-:R-:W-:Y:S01]  /*29730*/  STL.64 [R1+0x1a20], R6 ;  /* 0x001a200601007387 */ /* 0x010fe20000100a00 */
[----:B---3--:R0:W-:Y:S03]  /*29740*/  STL.64 [R1+0x1a18], R4 ;  /* 0x001a180401007387 */ /* 0x0081e60000100a00 */
[----:B0-----:R-:W3:Y:S01]  /*29750*/  LDL.LU R4, [R1+0x80] ;  /* 0x0000800001047983 */ /* 0x001ee20000300800 */
[----:B------:R-:W3:Y:S02]  /*29760*/  LDL.LU R5, [R1+0x84] ;  /* 0x0000840001057983 */ /* 0x000ee40000300800 */
[----:B------:R-:W-:Y:S02]  /*29770*/  STL.64 [R1+0x1978], R26 ;  /* 0x0019781a01007387 */ /* 0x000fe40000100a00 */
[----:B------:R0:W-:Y:S02]  /*29780*/  STL.64 [R1+0x1970], R24 ;  /* 0x0019701801007387 */ /* 0x0001e40000100a00 */
[----:B0-----:R-:W4:Y:S01]  /*29790*/  LDL.LU R24, [R1+0xd0] ;  /* 0x0000d00001187983 */ /* 0x001f220000300800 */
[----:B------:R-:W4:Y:S02]  /*297a0*/  LDL.LU R25, [R1+0xd4] ;  /* 0x0000d40001197983 */ /* 0x000f240000300800 */
[----:B------:R-:W2:Y:S02]  /*297b0*/  LDL R26, [R1+0xd8] ;  /* 0x0000d800011a7983 */ /* 0x000ea40000100800 */
[----:B------:R-:W2:Y:S01]  /*297c0*/  LDL R27, [R1+0xdc] ;  /* 0x0000dc00011b7983 */ /* 0x000ea20000100800 */
[----:B------:R-:W-:Y:S01]  /*297d0*/  HMMA.16816.F32 R20, R16, R12, R20 ;  /* 0x0000000c1014723c */ /* 0x000fe20000001814 */
[----:B--2---:R-:W-:Y:S01]  /*297e0*/  STL.64 [R1+0x1a98], R26 ;  /* 0x001a981a01007387 */ /* 0x004fe20000100a00 */
[----:B----4-:R0:W-:Y:S02]  /*297f0*/  STL.64 [R1+0x1a90], R24 ;  /* 0x001a901801007387 */ /* 0x0101e40000100a00 */
[----:B------:R-:W2:Y:S02]  /*29800*/  LDL.LU.64 R14, [R1+0x1af8] ;  /* 0x001af800010e7983 */ /* 0x000ea40000300a00 */
[----:B0-----:R-:W-:-:S02]  /*29810*/  IMAD.MOV.U32 R25, RZ, RZ, R12 ;  /* 0x000000ffff197224 */ /* 0x001fc400078e000c */
[----:B------:R-:W-:Y:S02]  /*29820*/  IMAD.MOV.U32 R24, RZ, RZ, R13 ;  /* 0x000000ffff187224 */ /* 0x000fe400078e000d */
[----:B------:R-:W4:Y:S11]  /*29830*/  LDL.LU.64 R12, [R1+0x1af0] ;  /* 0x001af000010c7983 */ /* 0x000f360000300a00 */
[----:B------:R-:W-:Y:S02]  /*29840*/  @!UPT UIADD3 URZ, URZ, URZ, URZ ;  /* 0x0000003f3f3ff290 */ /* 0x000fe4000fffe03f */
[----:B------:R0:W-:Y:S02]  /*29850*/  STL.64 [R1+0x1968], R22 ;  /* 0x0019681601007387 */ /* 0x0001e40000100a00 */
[----:B------:R2:W-:Y:S01]  /*29860*/  STL.64 [R1+0x1960], R20 ;  /* 0x0019601401007387 */ /* 0x0005e20000100a00 */
[----:B0-----:R-:W3:Y:S04]  /*29870*/  LDL R22, [R1+0xc8] ;  /* 0x0000c80001167983 */ /* 0x001ee80000100800 */
[----:B------:R-:W3:Y:S01]  /*29880*/  LDL R23, [R1+0xcc] ;  /* 0x0000cc0001177983 */ /* 0x000ee20000100800 */
[----:B--2---:R-:W-:Y:S02]  /*29890*/  IMAD.MOV.U32 R20, RZ, RZ, R15 ;  /* 0x000000ffff147224 */ /* 0x004fe400078e000f */
[----:B------:R-:W-:Y:S01]  /*298a0*/  IMAD.MOV.U32 R21, RZ, RZ, R14 ;  /* 0x000000ffff157224 */ /* 0x000fe200078e000e */
[----:B----4-:R-:W-:Y:S01]  /*298b0*/  HMMA.16816.F32 R8, R16, R12, R8 ;  /* 0x0000000c1008723c */ /* 0x010fe20000001808 */
[----:B------:R-:W-:-:S02]  /*298c0*/  IMAD.MOV.U32 R27, RZ, RZ, R12 ;  /* 0x000000ffff1b7224 */ /* 0x000fc400078e000c */
[----:B------:R-:W-:Y:S01]  /*298d0*/  IMAD.MOV.U32 R26, RZ, RZ, R13 ;  /* 0x000000ffff1a7224 */ /* 0x000fe200078e000d */
[----:B---3--:R-:W-:Y:S01]  /*298e0*/  STL.64 [R1+0x1a88], R22 ;  /* 0x001a881601007387 */ /* 0x008fe20000100a00 */
[----:B------:R0:W-:Y:S03]  /*298f0*/  STL.64 [R1+0x1a80], R20 ;  /* 0x001a801401007387 */ /* 0x0001e60000100a00 */
[----:B0-----:R-:W2:Y:S01]  /*29900*/  LDL.LU R20, [R1+0x300] ;  /* 0x0003000001147983 */ /* 0x001ea20000300800 */
[----:B------:R-:W2:Y:S02]  /*29910*/  LDL.LU R21, [R1+0x304] ;  /* 0x0003040001157983 */ /* 0x000ea40000300800 */
[----:B------:R-:W2:Y:S02]  /*29920*/  LDL.LU R22, [R1+0x308] ;  /* 0x0003080001167983 */ /* 0x000ea40000300800 */
[----:B------:R-:W2:Y:S10]  /*29930*/  LDL.LU R23, [R1+0x30c] ;  /* 0x00030c0001177983 */ /* 0x000eb40000300800 */
[----:B------:R-:W-:Y:S01]  /*29940*/  STL.64 [R1+0x20], R8 ;  /* 0x0000200801007387 */ /* 0x000fe20000100a00 */
[----:B------:R0:W-:Y:S03]  /*29950*/  STL.64 [R1+0x28], R10 ;  /* 0x0000280a01007387 */ /* 0x0001e60000100a00 */
[----:B0-----:R-:W3:Y:S01]  /*29960*/  LDL.LU.64 R10, [R1+0x1ae8] ;  /* 0x001ae800010a7983 */ /* 0x001ee20000300a00 */
[----:B------:R-:W3:Y:S02]  /*29970*/  LDL.LU.64 R8, [R1+0x1ae0] ;  /* 0x001ae00001087983 */ /* 0x000ee40000300a00 */
[----:B------:R-:W3:Y:S01]  /*29980*/  LDL.LU.64 R12, [R1+0x1ad8] ;  /* 0x001ad800010c7983 */ /* 0x000ee20000300a00 */
[C---:B--2---:R-:W-:Y:S08]  /*29990*/  HMMA.16816.F32 R20, R16.reuse, R4, R20 ;  /* 0x000000041014723c */ /* 0x044ff00000001814 */
[----:B---3--:R-:W-:Y:S01]  /*299a0*/  HMMA.16816.F32 R8, R16, R12, R8 ;  /* 0x0000000c1008723c */ /* 0x008fe20000001808 */
[----:B------:R-:W-:-:S02]  /*299b0*/  IMAD.MOV.U32 R7, RZ, RZ, R12 ;  /* 0x000000ffff077224 */ /* 0x000fc400078e000c */
[----:B------:R-:W-:Y:S11]  /*299c0*/  IMAD.MOV.U32 R6, RZ, RZ, R13 ;  /* 0x000000ffff067224 */ /* 0x000ff600078e000d */
[----:B------:R-:W-:Y:S09]  /*299d0*/  @!UPT UIADD3 URZ, URZ, URZ, URZ ;  /* 0x0000003f3f3ff290 */ /* 0x000ff2000fffe03f */
[----:B------:R-:W-:Y:S01]  /*299e0*/  STL.64 [R1+0x140], R8 ;  /* 0x0001400801007387 */ /* 0x000fe20000100a00 */
[----:B------:R0:W-:Y:S03]  /*299f0*/  STL.64 [R1+0x148], R10 ;  /* 0x0001480a01007387 */ /* 0x0001e60000100a00 */
[----:B0-----:R-:W2:Y:S01]  /*29a00*/  LDL.LU.64 R10, [R1+0x1ad0] ;  /* 0x001ad000010a7983 */ /* 0x001ea20000300a00 */
[----:B------:R-:W3:Y:S02]  /*29a10*/  LDL.LU.64 R8, [R1+0x1ac8] ;  /* 0x001ac80001087983 */ /* 0x000ee40000300a00 */
[----:B------:R-:W3:Y:S02]  /*29a20*/  LDL.LU R12, [R1+0x2f0] ;  /* 0x0002f000010c7983 */ /* 0x000ee40000300800 */
[----:B------:R-:W3:Y:S01]  /*29a30*/  LDL.LU R13, [R1+0x2f4] ;  /* 0x0002f400010d7983 */ /* 0x000ee20000300800 */
[----:B------:R-:W3:Y:S01]  /*29a40*/  LDL.LU R14, [R1+0x2f8] ;  /* 0x0002f800010e7983 */ /* 0x000ee20000300800 */
[----:B------:R-:W3:Y:S02]  /*29a50*/  LDL.LU R15, [R1+0x2fc] ;  /* 0x0002fc00010f7983 */ /* 0x000ee40000300800 */
[----:B------:R0:W-:Y:S02]  /*29a60*/  STL.64 [R1+0x1a38], R4 ;  /* 0x001a380401007387 */ /* 0x0001e40000100a00 */
[----:B------:R-:W-:Y:S01]  /*29a70*/  STL.64 [R1+0x200], R20 ;  /* 0x0002001401007387 */ /* 0x000fe20000100a00 */
[----:B------:R-:W-:Y:S01]  /*29a80*/  STL.64 [R1+0x208], R22 ;  /* 0x0002081601007387 */ /* 0x000fe20000100a00 */
[----:B0-----:R-:W-:-:S02]  /*29a90*/  IMAD.MOV.U32 R4, RZ, RZ, R7 ;  /* 0x000000ffff047224 */ /* 0x001fc400078e0007 */
[----:B------:R-:W-:-:S05]  /*29aa0*/  IMAD.MOV.U32 R5, RZ, RZ, R6 ;  /* 0x000000ffff057224 */ /* 0x000fca00078e0006 */
[----:B------:R0:W-:Y:S04]  /*29ab0*/  STL.64 [R1+0x1a50], R4 ;  /* 0x001a500401007387 */ /* 0x0001e80000100a00 */
[----:B0-----:R-:W4:Y:S01]  /*29ac0*/  LDL.LU R4, [R1+0x170] ;  /* 0x0001700001047983 */ /* 0x001f220000300800 */
[----:B------:R-:W4:Y:S02]  /*29ad0*/  LDL.LU R5, [R1+0x174] ;  /* 0x0001740001057983 */ /* 0x000f240000300800 */
[----:B------:R-:W2:Y:S02]  /*29ae0*/  LDL.LU R6, [R1+0x178] ;  /* 0x0001780001067983 */ /* 0x000ea40000300800 */
[----:B------:R-:W2:Y:S02]  /*29af0*/  LDL.LU R7, [R1+0x17c] ;  /* 0x00017c0001077983 */ /* 0x000ea40000300800 */
[----:B--2---:R-:W-:Y:S01]  /*29b00*/  STL.64 [R1+0x1a60], R6 ;  /* 0x001a600601007387 */ /* 0x004fe20000100a00 */
[----:B----4-:R0:W-:Y:S02]  /*29b10*/  STL.64 [R1+0x1a58], R4 ;  /* 0x001a580401007387 */ /* 0x0101e40000100a00 */
[----:B------:R-:W2:Y:S02]  /*29b20*/  LDL.LU R20, [R1+0x1b0] ;  /* 0x0001b00001147983 */ /* 0x000ea40000300800 */
[----:B------:R-:W2:Y:S01]  /*29b30*/  LDL.LU R21, [R1+0x1b4] ;  /* 0x0001b40001157983 */ /* 0x000ea20000300800 */
[----:B------:R-:W4:Y:S01]  /*29b40*/  LDL.LU R22, [R1+0x1b8] ;  /* 0x0001b80001167983 */ /* 0x000f220000300800 */
[----:B------:R-:W4:Y:S01]  /*29b50*/  LDL.LU R23, [R1+0x1bc] ;  /* 0x0001bc0001177983 */ /* 0x000f220000300800 */
[----:B---3--:R-:W-:Y:S01]  /*29b60*/  HMMA.16816.F32 R16, R16, R8, R12 ;  /* 0x000000081010723c */ /* 0x008fe2000000180c */
[----:B0-----:R-:W-:-:S02]  /*29b70*/  IMAD.MOV.U32 R5, RZ, RZ, R24 ;  /* 0x000000ffff057224 */ /* 0x001fc400078e0018 */
[----:B------:R-:W-:Y:S02]  /*29b80*/  IMAD.MOV.U32 R24, RZ, RZ, R0 ;  /* 0x000000ffff187224 */ /* 0x000fe400078e0000 */
[----:B------:R-:W-:Y:S01]  /*29b90*/  IMAD.MOV.U32 R4, RZ, RZ, R25 ;  /* 0x000000ffff047224 */ /* 0x000fe200078e0019 */
[----:B----4-:R-:W-:Y:S01]  /*29ba0*/  STL.64 [R1+0x1aa8], R22 ;  /* 0x001aa81601007387 */ /* 0x010fe20000100a00 */
[----:B--2---:R0:W-:Y:S02]  /*29bb0*/  STL.64 [R1+0x1aa0], R20 ;  /* 0x001aa01401007387 */ /* 0x0041e40000100a00 */
[----:B------:R-:W2:Y:S01]  /*29bc0*/  LDL.LU R0, [R1+0x1ac0] ;  /* 0x001ac00001007983 */ /* 0x000ea20000300800 */
[----:B0-----:R-:W3:Y:S01]  /*29bd0*/  LDL.LU R20, [R1+0x1e0] ;  /* 0x0001e00001147983 */ /* 0x001ee20000300800 */
[----:B------:R-:W3:Y:S02]  /*29be0*/  LDL.LU R21, [R1+0x1e4] ;  /* 0x0001e40001157983 */ /* 0x000ee40000300800 */
[----:B------:R-:W3:Y:S02]  /*29bf0*/  LDL.LU R22, [R1+0x1e8] ;  /* 0x0001e80001167983 */ /* 0x000ee40000300800 */
[----:B------:R-:W3:Y:S01]  /*29c00*/  LDL.LU R23, [R1+0x1ec] ;  /* 0x0001ec0001177983 */ /* 0x000ee20000300800 */
[----:B------:R0:W-:Y:S04]  /*29c10*/  STL.64 [R1+0x1a78], R4 ;  /* 0x001a780401007387 */ /* 0x0001e80000100a00 */
[----:B0-----:R-:W4:Y:S01]  /*29c20*/  LDL.LU R4, [R1+0x190] ;  /* 0x0001900001047983 */ /* 0x001f220000300800 */
[----:B------:R-:W4:Y:S02]  /*29c30*/  LDL.LU R5, [R1+0x194] ;  /* 0x0001940001057983 */ /* 0x000f240000300800 */
[----:B------:R-:W4:Y:S02]  /*29c40*/  LDL.LU R6, [R1+0x198] ;  /* 0x0001980001067983 */ /* 0x000f240000300800 */
[----:B------:R-:W3:Y:S01]  /*29c50*/  LDL.LU.64 R14, [R1+0x1ab8] ;  /* 0x001ab800010e7983 */ /* 0x000ee20000300a00 */
[----:B------:R-:W3:Y:S01]  /*29c60*/  LDL.LU.64 R12, [R1+0x1ab0] ;  /* 0x001ab000010c7983 */ /* 0x000ee20000300a00 */
[----:B------:R-:W-:Y:S02]  /*29c70*/  STL [R1+0x1f4], R17 ;  /* 0x0001f41101007387 */ /* 0x000fe40000100800 */
[----:B------:R-:W-:Y:S02]  /*29c80*/  STL [R1+0x1f8], R18 ;  /* 0x0001f81201007387 */ /* 0x000fe40000100800 */
[----:B------:R-:W-:Y:S01]  /*29c90*/  STL.64 [R1+0x1a30], R10 ;  /* 0x001a300a01007387 */ /* 0x000fe20000100a00 */
[----:B------:R0:W-:Y:S04]  /*29ca0*/  STL.64 [R1+0x1a28], R8 ;  /* 0x001a280801007387 */ /* 0x0001e80000100a00 */
[----:B0-----:R-:W2:Y:S01]  /*29cb0*/  LDL.LU R8, [R1+0x150] ;  /* 0x0001500001087983 */ /* 0x001ea20000300800 */
[----:B------:R-:W2:Y:S02]  /*29cc0*/  LDL.LU R9, [R1+0x154] ;  /* 0x0001540001097983 */ /* 0x000ea40000300800 */
[----:B------:R-:W2:Y:S02]  /*29cd0*/  LDL.LU R10, [R1+0x158] ;  /* 0x00015800010a7983 */ /* 0x000ea40000300800 */
[----:B------:R-:W2:Y:S02]  /*29ce0*/  LDL.LU R11, [R1+0x15c] ;  /* 0x00015c00010b7983 */ /* 0x000ea40000300800 */
[----:B------:R-:W-:-:S02]  /*29cf0*/  IMAD.MOV.U32 R25, RZ, RZ, R29 ;  /* 0x000000ffff197224 */ /* 0x000fc400078e001d */
[----:B------:R-:W-:Y:S02]  /*29d00*/  IMAD.MOV.U32 R29, RZ, RZ, R16 ;  /* 0x000000ffff1d7224 */ /* 0x000fe400078e0010 */
[----:B------:R-:W-:Y:S02]  /*29d10*/  IMAD.MOV.U32 R16, RZ, RZ, R27 ;  /* 0x000000ffff107224 */ /* 0x000fe400078e001b */
[----:B------:R-:W-:Y:S01]  /*29d20*/  IMAD.MOV.U32 R17, RZ, RZ, R26 ;  /* 0x000000ffff117224 */ /* 0x000fe200078e001a */
[----:B--2---:R-:W-:Y:S01]  /*29d30*/  STL.64 [R1+0x1a48], R10 ;  /* 0x001a480a01007387 */ /* 0x004fe20000100a00 */
[----:B------:R0:W-:Y:S03]  /*29d40*/  STL.64 [R1+0x1a40], R8 ;  /* 0x001a400801007387 */ /* 0x0001e60000100a00 */
[----:B0-----:R-:W2:Y:S01]  /*29d50*/  LDL.LU R8, [R1+0x160] ;  /* 0x0001600001087983 */ /* 0x001ea20000300800 */
[----:B------:R-:W2:Y:S02]  /*29d60*/  LDL.LU R9, [R1+0x164] ;  /* 0x0001640001097983 */ /* 0x000ea40000300800 */
[----:B------:R-:W2:Y:S02]  /*29d70*/  LDL.LU R10, [R1+0x168] ;  /* 0x00016800010a7983 */ /* 0x000ea40000300800 */
[----:B------:R-:W2:Y:S01]  /*29d80*/  LDL.LU R11, [R1+0x16c] ;  /* 0x00016c00010b7983 */ /* 0x000ea20000300800 */
[----:B---3--:R-:W-:Y:S01]  /*29d90*/  HMMA.16816.F32 R24, R12, R24, R20 ;  /* 0x000000180c18723c */ /* 0x008fe20000001814 */
[----:B------:R-:W-:-:S02]  /*29da0*/  IMAD.MOV.U32 R7, RZ, RZ, R0 ;  /* 0x000000ffff077224 */ /* 0x000fc400078e0000 */
[----:B------:R-:W-:Y:S01]  /*29db0*/  IMAD.MOV.U32 R0, RZ, RZ, R19 ;  /* 0x000000ffff007224 */ /* 0x000fe200078e0013 */
[----:B--2---:R-:W-:Y:S01]  /*29dc0*/  STL.64 [R1+0x1a70], R10 ;  /* 0x001a700a01007387 */ /* 0x004fe20000100a00 */
[----:B------:R0:W-:Y:S03]  /*29dd0*/  STL.64 [R1+0x1a68], R8 ;  /* 0x001a680801007387 */ /* 0x0001e60000100a00 */
[----:B0-----:R-:W2:Y:S01]  /*29de0*/  LDL.LU R8, [R1+0x180] ;  /* 0x0001800001087983 */ /* 0x001ea20000300800 */
[----:B------:R-:W2:Y:S02]  /*29df0*/  LDL.LU R9, [R1+0x184] ;  /* 0x0001840001097983 */ /* 0x000ea40000300800 */
[----:B------:R-:W2:Y:S02]  /*29e00*/  LDL.LU R10, [R1+0x188] ;  /* 0x00018800010a7983 */ /* 0x000ea40000300800 */
[----:B------:R-:W2:Y:S01]  /*29e10*/  LDL.LU R11, [R1+0x18c] ;  /* 0x00018c00010b7983 */ /* 0x000ea20000300800 */
[----:B------:R-:W3:Y:S04]  /*29e20*/  LDL R18, [R1+0xa8] ;  /* 0x0000a80001127983 */ /* 0x000ee80000100800 */
[----:B------:R-:W3:Y:S01]  /*29e30*/  LDL R19, [R1+0xac] ;  /* 0x0000ac0001137983 */ /* 0x000ee20000100800 */
[----:B------:R-:W2:Y:S02]  /*29e40*/  LDL.LU.64 R22, [R1+0x1aa8] ;  /* 0x001aa80001167983 */ /* 0x000ea40000300a00 */
[----:B------:R-:W2:Y:S02]  /*29e50*/  LDL.LU.64 R20, [R1+0x1aa0] ;  /* 0x001aa00001147983 */ /* 0x000ea40000300a00 */
[----:B------:R-:W-:Y:S01]  /*29e60*/  STL.64 [R1+0x270], R24 ;  /* 0x0002701801007387 */ /* 0x000fe20000100a00 */
[----:B------:R0:W-:Y:S04]  /*29e70*/  STL.64 [R1+0x278], R26 ;  /* 0x0002781a01007387 */ /* 0x0001e80000100a00 */
[----:B0-----:R-:W2:Y:S01]  /*29e80*/  LDL.LU.64 R26, [R1+0x1a98] ;  /* 0x001a9800011a7983 */ /* 0x001ea20000300a00 */
[----:B------:R-:W2:Y:S02]  /*29e90*/  LDL.LU.64 R24, [R1+0x1a90] ;  /* 0x001a900001187983 */ /* 0x000ea40000300a00 */
[C---:B--2---:R-:W-:Y:S11]  /*29ea0*/  HMMA.16816.F32 R20, R12.reuse, R24, R20 ;  /* 0x000000180c14723c */ /* 0x044ff60000001814 */
[----:B------:R-:W-:Y:S11]  /*29eb0*/  @!UPT UIADD3 URZ, URZ, URZ, URZ ;  /* 0x0000003f3f3ff290 */ /* 0x000ff6000fffe03f */
[----:B------:R-:W-:Y:S01]  /*29ec0*/  @!UPT UIADD3 URZ, URZ, URZ, URZ ;  /* 0x0000003f3f3ff290 */ /* 0x000fe2000fffe03f */
[----:B------:R-:W-:Y:S01]  /*29ed0*/  STL.64 [R1+0x260], R20 ;  /* 0x0002601401007387 */ /* 0x000fe20000100a00 */
[----:B------:R0:W-:Y:S03]  /*29ee0*/  STL.64 [R1+0x268], R22 ;  /* 0x0002681601007387 */ /* 0x0001e60000100a00 */
[----:B0-----:R-:W2:Y:S01]  /*29ef0*/  LDL.LU.64 R22, [R1+0x1a88] ;  /* 0x001a880001167983 */ /* 0x001ea20000300a00 */
[----:B------:R-:W4:Y:S02]  /*29f00*/  LDL.LU.64 R20, [R1+0x1a80] ;  /* 0x001a800001147983 */ /* 0x000f240000300a00 */
[C---:B----4-:R-:W-:Y:S11]  /*29f10*/  HMMA.16816.F32 R4, R12.reuse, R20, R4 ;  /* 0x000000140c04723c */ /* 0x050ff60000001804 */
[----:B------:R-:W-:Y:S11]  /*29f20*/  @!UPT UIADD3 URZ, URZ, URZ, URZ ;  /* 0x0000003f3f3ff290 */ /* 0x000ff6000fffe03f */
[----:B------:R-:W-:Y:S01]  /*29f30*/  @!UPT UIADD3 URZ, URZ, URZ, URZ ;  /* 0x0000003f3f3ff290 */ /* 0x000fe2000fffe03f */
[----:B------:R0:W-:Y:S01]  /*29f40*/  STL.64 [R1+0x250], R4 ;  /* 0x0002500401007387 */ /* 0x0001e20000100a00 */
[----:B------:R1:W-:Y:S03]  /*29f50*/  STL.64 [R1+0x258], R6 ;  /* 0x0002580601007387 */ /* 0x0003e60000100a00 */
[----:B0-----:R-:W1:Y:S02]  /*29f60*/  LDL.LU.64 R4, [R1+0x1a78] ;  /* 0x001a780001047983 */ /* 0x001e640000300a00 */
[C---:B-1----:R-:W-:Y:S02]  /*29f70*/  HMMA.16816.F32 R4, R12.reuse, R4, R8 ;  /* 0x000000040c04723c */ /* 0x042fe40000001808 */
[----:B------:R-:W4:Y:S01]  /*29f80*/  LDL.LU.64 R10, [R1+0x1a70] ;  /* 0x001a7000010a7983 */ /* 0x000f220000300a00 */
[----:B------:R-:W4:Y:S11]  /*29f90*/  LDL.LU.64 R8, [R1+0x1a68] ;  /* 0x001a680001087983 */ /* 0x000f360000300a00 */
[----:B------:R-:W-:Y:S09]  /*29fa0*/  @!UPT UIADD3 URZ, URZ, URZ, URZ ;  /* 0x0000003f3f3ff290 */ /* 0x000ff2000fffe03f */
[----:B------:R-:W-:Y:S01]  /*29fb0*/  STL.64 [R1+0x240], R4 ;  /* 0x0002400401007387 */ /* 0x000fe20000100a00 */
[----:B------:R0:W-:Y:S03]  /*29fc0*/  STL.64 [R1+0x248], R6 ;  /* 0x0002480601007387 */ /* 0x0001e60000100a00 */
[----:B0-----:R-:W2:Y:S01]  /*29fd0*/  LDL.LU.64 R6, [R1+0x1a60] ;  /* 0x001a600001067983 */ /* 0x001ea20000300a00 */
[----:B------:R-:W2:Y:S02]  /*29fe0*/  LDL.LU.64 R4, [R1+0x1a58] ;  /* 0x001a580001047983 */ /* 0x000ea40000300a00 */
[C---:B--2---:R-:W-:Y:S11]  /*29ff0*/  HMMA.16816.F32 R4, R12.reuse, R16, R4 ;  /* 0x000000100c04723c */ /* 0x044ff60000001804 */
[----:B------:R-:W-:Y:S11]  /*2a000*/  @!UPT UIADD3 URZ, URZ, URZ, URZ ;  /* 0x0000003f3f3ff290 */ /* 0x000ff6000fffe03f */
[----:B------:R-:W-:Y:S01]  /*2a010*/  @!UPT UIADD3 URZ, URZ, URZ, URZ ;  /* 0x0000003f3f3ff290 */ /* 0x000fe2000fffe03f */
[----:B------:R0:W-:Y:S01]  /*2a020*/  STL.64 [R1+0x230], R4 ;  /* 0x0002300401007387 */ /* 0x0001e20000100a00 */
[----:B------:R-:W-:Y:S03]  /*2a030*/  STL.64 [R1+0x238], R6 ;  /* 0x0002380601007387 */ /* 0x000fe60000100a00 */
[----:B0-----:R-:W4:Y:S01]  /*2a040*/  LDL.LU.64 R4, [R1+0x1a50] ;  /* 0x001a500001047983 */ /* 0x001f220000300a00 */
[----:B---3--:R0:W-:Y:S02]  /*2a050*/  STL.64 [R1+0x19f0], R18 ;  /* 0x0019f01201007387 */ /* 0x0081e40000100a00 */
[----:B------:R-:W2:Y:S02]  /*2a060*/  LDL.LU R16, [R1+0x110] ;  /* 0x0001100001107983 */ /* 0x000ea40000300800 */
[----:B------:R-:W2:Y:S01]  /*2a070*/  LDL.LU R17, [R1+0x114] ;  /* 0x0001140001117983 */ /* 0x000ea20000300800 */
[----:B0-----:R-:W2:Y:S01]  /*2a080*/  LDL.LU R18, [R1+0x118] ;  /* 0x0001180001127983 */ /* 0x001ea20000300800 */
[----:B------:R-:W2:Y:S01]  /*2a090*/  LDL.LU R19, [R1+0x11c] ;  /* 0x00011c0001137983 */ /* 0x000ea20000300800 */
[C---:B----4-:R-:W-:Y:S02]  /*2a0a0*/  HMMA.16816.F32 R4, R12.reuse, R4, R8 ;  /* 0x000000040c04723c */ /* 0x050fe40000001808 */
        /* <DEDUP_REMOVED lines=8> */
[----:B------:R-:W4:Y:S11]  /*2a130*/  LDL.LU.64 R8, [R1+0x1a28] ;  /* 0x001a280001087983 */ /* 0x000f360000300a00 */
[----:B------:R-:W-:Y:S09]  /*2a140*/  @!UPT UIADD3 URZ, URZ, URZ, URZ ;  /* 0x0000003f3f3ff290 */ /* 0x000ff2000fffe03f */
[----:B------:R-:W-:Y:S01]  /*2a150*/  STL.64 [R1+0x210], R4 ;  /* 0x0002100401007387 */ /* 0x000fe20000100a00 */
[----:B------:R0:W-:Y:S03]  /*2a160*/  STL.64 [R1+0x218], R6 ;  /* 0x0002180601007387 */ /* 0x0001e60000100a00 */
[----:B0-----:R-:W4:Y:S01]  /*2a170*/  LDL.LU.64 R6, [R1+0x1a20] ;  /* 0x001a200001067983 */ /* 0x001f220000300a00 */
[----:B------:R-:W4:Y:S02]  /*2a180*/  LDL.LU.64 R4, [R1+0x1a18] ;  /* 0x001a180001047983 */ /* 0x000f240000300a00 */
[----:B----4-:R-:W-:Y:S01]  /*2a190*/  HMMA.16816.F32 R12, R12, R8, R4 ;  /* 0x000000080c0c723c */ /* 0x010fe20000001804 */
[----:B------:R-:W4:Y:S01]  /*2a1a0*/  LDL.LU.64 R6, [R1+0x1a10] ;  /* 0x001a100001067983 */ /* 0x000f220000300a00 */
[----:B------:R-:W4:Y:S11]  /*2a1b0*/  LDL.LU.64 R4, [R1+0x1a08] ;  /* 0x001a080001047983 */ /* 0x000f360000300a00 */
[----:B------:R-:W-:Y:S10]  /*2a1c0*/  @!UPT UIADD3 URZ, URZ, URZ, URZ ;  /* 0x0000003f3f3ff290 */ /* 0x000ff4000fffe03f */
[----:B------:R-:W-:Y:S01]  /*2a1d0*/  STL.64 [R1+0x1e0], R12 ;  /* 0x0001e00c01007387 */ /* 0x000fe20000100a00 */
[----:B------:R0:W-:Y:S03]  /*2a1e0*/  STL.64 [R1+0x1e8], R14 ;  /* 0x0001e80e01007387 */ /* 0x0001e60000100a00 */
[----:B0-----:R-:W4:Y:S01]  /*2a1f0*/  LDL.64 R14, [R1+0xf8] ;  /* 0x0000f800010e7983 */ /* 0x001f220000100a00 */
[----:B---3--:R0:W-:Y:S02]  /*2a200*/  STL.64 [R1+0x19b8], R10 ;  /* 0x0019b80a01007387 */ /* 0x0081e40000100a00 */
[----:B------:R-:W4:Y:S02]  /*2a210*/  LDL.LU R8, [R1+0x120] ;  /* 0x0001200001087983 */ /* 0x000f240000300800 */
[----:B------:R-:W4:Y:S01]  /*2a220*/  LDL.LU R9, [R1+0x124] ;  /* 0x0001240001097983 */ /* 0x000f220000300800 */
[----:B0-----:R-:W4:Y:S01]  /*2a230*/  LDL.LU R10, [R1+0x128] ;  /* 0x00012800010a7983 */ /* 0x001f220000300800 */
[----:B------:R-:W4:Y:S02]  /*2a240*/  LDL.LU R11, [R1+0x12c] ;  /* 0x00012c00010b7983 */ /* 0x000f240000300800 */
[C---:B----4-:R-:W-:Y:S11]  /*2a250*/  HMMA.16816.F32 R8, R4.reuse, R14, R8 ;  /* 0x0000000e0408723c */ /* 0x050ff60000001808 */
[----:B------:R-:W-:Y:S11]  /*2a260*/  @!UPT UIADD3 URZ, URZ, URZ, URZ ;  /* 0x0000003f3f3ff290 */ /* 0x000ff6000fffe03f */
[----:B------:R-:W-:Y:S01]  /*2a270*/  @!UPT UIADD3 URZ, URZ, URZ, URZ ;  /* 0x0000003f3f3ff290 */ /* 0x000fe2000fffe03f */
[----:B------:R-:W-:Y:S01]  /*2a280*/  STL.64 [R1+0x1d0], R8 ;  /* 0x0001d00801007387 */ /* 0x000fe20000100a00 */
[----:B------:R0:W-:Y:S03]  /*2a290*/  STL.64 [R1+0x1d8], R10 ;  /* 0x0001d80a01007387 */ /* 0x0001e60000100a00 */
[----:B0-----:R-:W3:Y:S01]  /*2a2a0*/  LDL.64 R10, [R1+0x88] ;  /* 0x00008800010a7983 */ /* 0x001ee20000100a00 */
[----:B------:R-:W-:Y:S02]  /*2a2b0*/  IMAD.MOV.U32 R9, RZ, RZ, R14 ;  /* 0x000000ffff097224 */ /* 0x000fe400078e000e */
[----:B------:R-:W-:Y:S02]  /*2a2c0*/  IMAD.MOV.U32 R8, RZ, RZ, R15 ;  /* 0x000000ffff087224 */ /* 0x000fe400078e000f */
[----:B--2---:R-:W-:Y:S01]  /*2a2d0*/  HMMA.16816.F32 R12, R4, R26, R16 ;  /* 0x0000001a040c723c */ /* 0x004fe20000001810 */
[----:B---3--:R-:W-:Y:S11]  /*2a2e0*/  STL.64 [R1+0x19d0], R10 ;  /* 0x0019d00a01007387 */ /* 0x008ff60000100a00 */
[----:B------:R-:W-:Y:S11]  /*2a2f0*/  @!UPT UIADD3 URZ, URZ, URZ, URZ ;  /* 0x0000003f3f3ff290 */ /* 0x000ff6000fffe03f */
[----:B------:R0:W-:Y:S02]  /*2a300*/  STL.64 [R1+0x1c0], R12 ;  /* 0x0001c00c01007387 */ /* 0x0001e40000100a00 */
[----:B------:R1:W-:Y:S02]  /*2a310*/  STL.64 [R1+0x1c8], R14 ;  /* 0x0001c80e01007387 */ /* 0x0003e40000100a00 */
[----:B------:R-:W-:Y:S01]  /*2a320*/  STL.64 [R1+0x1988], R26 ;  /* 0x0019881a01007387 */ /* 0x000fe20000100a00 */
[----:B0-----:R-:W2:Y:S01]  /*2a330*/  LDL.LU R12, [R1+0xe0] ;  /* 0x0000e000010c7983 */ /* 0x001ea20000300800 */
[----:B------:R-:W2:Y:S02]  /*2a340*/  LDL.LU R13, [R1+0xe4] ;  /* 0x0000e400010d7983 */ /* 0x000ea40000300800 */
[----:B-1----:R-:W3:Y:S02]  /*2a350*/  LDL.LU R14, [R1+0xe8] ;  /* 0x0000e800010e7983 */ /* 0x002ee40000300800 */
[----:B------:R-:W3:Y:S02]  /*2a360*/  LDL.LU R15, [R1+0xec] ;  /* 0x0000ec00010f7983 */ /* 0x000ee40000300800 */
[----:B---3--:R-:W-:Y:S01]  /*2a370*/  STL.64 [R1+0x1a00], R14 ;  /* 0x001a000e01007387 */ /* 0x008fe20000100a00 */
[----:B--2---:R0:W-:Y:S03]  /*2a380*/  STL.64 [R1+0x19f8], R12 ;  /* 0x0019f80c01007387 */ /* 0x0041e60000100a00 */
[----:B0-----:R-:W2:Y:S01]  /*2a390*/  LDL.LU R12, [R1+0x100] ;  /* 0x00010000010c7983 */ /* 0x001ea20000300800 */
[----:B------:R-:W2:Y:S02]  /*2a3a0*/  LDL.LU R13, [R1+0x104] ;  /* 0x00010400010d7983 */ /* 0x000ea40000300800 */
[----:B------:R-:W2:Y:S02]  /*2a3b0*/  LDL.LU R14, [R1+0x108] ;  /* 0x00010800010e7983 */ /* 0x000ea40000300800 */
[----:B------:R-:W2:Y:S01]  /*2a3c0*/  LDL.LU R15, [R1+0x10c] ;  /* 0x00010c00010f7983 */ /* 0x000ea20000300800 */
[----:B------:R-:W3:Y:S04]  /*2a3d0*/  LDL.64 R10, [R1+0x98] ;  /* 0x00009800010a7983 */ /* 0x000ee80000100a00 */
[----:B------:R-:W4:Y:S01]  /*2a3e0*/  LDL.64 R18, [R1+0xb8] ;  /* 0x0000b80001127983 */ /* 0x000f220000100a00 */
[----:B------:R-:W-:-:S02]  /*2a3f0*/  IMAD.MOV.U32 R26, RZ, RZ, R9 ;  /* 0x000000ffff1a7224 */ /* 0x000fc400078e0009 */
[----:B------:R-:W-:Y:S01]  /*2a400*/  IMAD.MOV.U32 R27, RZ, RZ, R8 ;  /* 0x000000ffff1b7224 */ /* 0x000fe200078e0008 */
[----:B---3--:R0:W-:Y:S01]  /*2a410*/  STL.64 [R1+0x19e8], R10 ;  /* 0x0019e80a01007387 */ /* 0x0081e20000100a00 */
[----:B------:R-:W3:Y:S02]  /*2a420*/  LDL.LU R8, [R1+0x60] ;  /* 0x0000600001087983 */ /* 0x000ee40000300800 */
[----:B------:R-:W3:Y:S01]  /*2a430*/  LDL.LU R9, [R1+0x64] ;  /* 0x0000640001097983 */ /* 0x000ee20000300800 */
[----:B0-----:R-:W3:Y:S01]  /*2a440*/  LDL.LU R10, [R1+0x68] ;  /* 0x00006800010a7983 */ /* 0x001ee20000300800 */
[----:B------:R-:W3:Y:S02]  /*2a450*/  LDL.LU R11, [R1+0x6c] ;  /* 0x00006c00010b7983 */ /* 0x000ee40000300800 */
[----:B------:R0:W-:Y:S02]  /*2a460*/  STL.64 [R1+0x19b0], R26 ;  /* 0x0019b01a01007387 */ /* 0x0001e40000100a00 */
[----:B------:R-:W3:Y:S01]  /*2a470*/  LDL.LU R24, [R1+0x30] ;  /* 0x0000300001187983 */ /* 0x000ee20000300800 */
[----:B------:R-:W3:Y:S04]  /*2a480*/  LDL.LU R25, [R1+0x34] ;  /* 0x0000340001197983 */ /* 0x000ee80000300800 */
[----:B0-----:R-:W3:Y:S01]  /*2a490*/  LDL.LU R26, [R1+0x38] ;  /* 0x00003800011a7983 */ /* 0x001ee20000300800 */
[----:B------:R-:W3:Y:S01]  /*2a4a0*/  LDL.LU R27, [R1+0x3c] ;  /* 0x00003c00011b7983 */ /* 0x000ee20000300800 */
[C---:B--2---:R-:W-:Y:S02]  /*2a4b0*/  HMMA.16816.F32 R12, R4.reuse, R22, R12 ;  /* 0x00000016040c723c */ /* 0x044fe4000000180c */
[----:B---3--:R-:W-:Y:S01]  /*2a4c0*/  STL.64 [R1+0x19c8], R26 ;  /* 0x0019c81a01007387 */ /* 0x008fe20000100a00 */
[----:B------:R0:W-:Y:S03]  /*2a4d0*/  STL.64 [R1+0x19c0], R24 ;  /* 0x0019c01801007387 */ /* 0x0001e60000100a00 */
        /* <DEDUP_REMOVED lines=12> */
[----:B0-----:R-:W4:Y:S01]  /*2a5a0*/  LDL.LU.64 R14, [R1+0x1a00] ;  /* 0x001a0000010e7983 */ /* 0x001f220000300a00 */
[----:B------:R-:W4:Y:S02]  /*2a5b0*/  LDL.LU.64 R12, [R1+0x19f8] ;  /* 0x0019f800010c7983 */ /* 0x000f240000300a00 */
[----:B------:R0:W-:Y:S02]  /*2a5c0*/  STL.64 [R1+0x1980], R22 ;  /* 0x0019801601007387 */ /* 0x0001e40000100a00 */
[----:B------:R-:W3:Y:S01]  /*2a5d0*/  LDL.LU R20, [R1] ;  /* 0x0000000001147983 */ /* 0x000ee20000300800 */
[----:B------:R-:W3:Y:S04]  /*2a5e0*/  LDL.LU R21, [R1+0x4] ;  /* 0x0000040001157983 */ /* 0x000ee80000300800 */
[----:B0-----:R-:W2:Y:S01]  /*2a5f0*/  LDL.LU R22, [R1+0x8] ;  /* 0x0000080001167983 */ /* 0x001ea20000300800 */
[----:B------:R-:W2:Y:S01]  /*2a600*/  LDL.LU R23, [R1+0xc] ;  /* 0x00000c0001177983 */ /* 0x000ea20000300800 */
[C---:B----4-:R-:W-:Y:S02]  /*2a610*/  HMMA.16816.F32 R12, R4.reuse, R18, R12 ;  /* 0x00000012040c723c */ /* 0x050fe4000000180c */
[----:B--2---:R-:W-:Y:S01]  /*2a620*/  STL.64 [R1+0x1998], R22 ;  /* 0x0019981601007387 */ /* 0x004fe20000100a00 */
[----:B---3--:R0:W-:Y:S03]  /*2a630*/  STL.64 [R1+0x1990], R20 ;  /* 0x0019901401007387 */ /* 0x0081e60000100a00 */
[----:B0-----:R-:W2:Y:S11]  /*2a640*/  LDL.LU R20, [R1+0x10] ;  /* 0x0000100001147983 */ /* 0x001eb60000300800 */
[----:B------:R-:W-:Y:S06]  /*2a650*/  @!UPT UIADD3 URZ, URZ, URZ, URZ ;  /* 0x0000003f3f3ff290 */ /* 0x000fec000fffe03f */
[----:B------:R-:W-:Y:S02]  /*2a660*/  STL.64 [R1+0x1a0], R12 ;  /* 0x0001a00c01007387 */ /* 0x000fe40000100a00 */
[----:B------:R0:W-:Y:S02]  /*2a670*/  STL.64 [R1+0x1a8], R14 ;  /* 0x0001a80e01007387 */ /* 0x0001e40000100a00 */
[----:B0-----:R-:W-:Y:S02]  /*2a680*/  IMAD.MOV.U32 R15, RZ, RZ, R18 ;  /* 0x000000ffff0f7224 */ /* 0x001fe400078e0012 */
[----:B------:R-:W-:Y:S02]  /*2a690*/  IMAD.MOV.U32 R14, RZ, RZ, R19 ;  /* 0x000000ffff0e7224 */ /* 0x000fe400078e0013 */
[----:B------:R-:W3:Y:S01]  /*2a6a0*/  LDL.LU.64 R18, [R1+0x19f0] ;  /* 0x0019f00001127983 */ /* 0x000ee20000300a00 */
[----:B------:R-:W-:Y:S01]  /*2a6b0*/  IMAD.MOV.U32 R21, RZ, RZ, R28 ;  /* 0x000000ffff157224 */ /* 0x000fe200078e001c */
[C---:B---3--:R-:W-:Y:S11]  /*2a6c0*/  HMMA.16816.F32 R8, R4.reuse, R18, R8 ;  /* 0x000000120408723c */ /* 0x048ff60000001808 */
[----:B------:R-:W-:Y:S11]  /*2a6d0*/  @!UPT UIADD3 URZ, URZ, URZ, URZ ;  /* 0x0000003f3f3ff290 */ /* 0x000ff6000fffe03f */
[----:B------:R-:W-:Y:S01]  /*2a6e0*/  @!UPT UIADD3 URZ, URZ, URZ, URZ ;  /* 0x0000003f3f3ff290 */ /* 0x000fe2000fffe03f */
[----:B------:R-:W-:Y:S01]  /*2a6f0*/  STL.64 [R1+0x190], R8 ;  /* 0x0001900801007387 */ /* 0x000fe20000100a00 */
[----:B------:R0:W-:Y:S02]  /*2a700*/  STL [R1+0x198], R10 ;  /* 0x0001980a01007387 */ /* 0x0001e40000100800 */
[----:B------:R-:W-:Y:S02]  /*2a710*/  IMAD.MOV.U32 R28, RZ, RZ, R11 ;  /* 0x000000ffff1c7224 */ /* 0x000fe400078e000b */
[----:B0-----:R-:W3:Y:S03]  /*2a720*/  LDL.LU.64 R10, [R1+0x19e8] ;  /* 0x0019e800010a7983 */ /* 0x001ee60000300a00 */
[----:B------:R0:W-:Y:S02]  /*2a730*/  STL [R1+0x18d8], R28 ;  /* 0x0018d81c01007387 */ /* 0x0001e40000100800 */
[----:B0-----:R-:W4:Y:S01]  /*2a740*/  LDL R28, [R1+0x3d4] ;  /* 0x0003d400011c7983 */ /* 0x001f220000100800 */
        /* <DEDUP_REMOVED lines=31> */
[----:B-1----:R-:W3:Y:S02]  /*2a940*/  LDL.LU R6, [R1+0x28] ;  /* 0x0000280001067983 */ /* 0x002ee40000300800 */
[----:B------:R-:W3:Y:S01]  /*2a950*/  LDL.LU R7, [R1+0x2c] ;  /* 0x00002c0001077983 */ /* 0x000ee20000300800 */
[C---:B--2---:R-:W-:Y:S01]  /*2a960*/  HMMA.16816.F32 R24, R8.reuse, R26, R20 ;  /* 0x0000001a0818723c */ /* 0x044fe20000001814 */
[----:B------:R-:W2:Y:S01]  /*2a970*/  LDL.LU.64 R22, [R1+0x1998] ;  /* 0x0019980001167983 */ /* 0x000ea20000300a00 */
[----:B------:R-:W2:Y:S11]  /*2a980*/  LDL.LU.64 R20, [R1+0x1990] ;  /* 0x0019900001147983 */ /* 0x000eb60000300a00 */
[----:B------:R-:W-:Y:S10]  /*2a990*/  @!UPT UIADD3 URZ, URZ, URZ, URZ ;  /* 0x0000003f3f3ff290 */ /* 0x000ff4000fffe03f */
[----:B------:R-:W-:Y:S01]  /*2a9a0*/  STL.64 [R1+0x300], R24 ;  /* 0x0003001801007387 */ /* 0x000fe20000100a00 */
[----:B------:R0:W-:Y:S03]  /*2a9b0*/  STL.64 [R1+0x308], R26 ;  /* 0x0003081a01007387 */ /* 0x0001e60000100a00 */
[----:B0-----:R-:W2:Y:S02]  /*2a9c0*/  LDL.LU.64 R26, [R1+0x1988] ;  /* 0x00198800011a7983 */ /* 0x001ea40000300a00 */
[C---:B--2---:R-:W-:Y:S02]  /*2a9d0*/  HMMA.16816.F32 R24, R8.reuse, R26, R20 ;  /* 0x0000001a0818723c */ /* 0x044fe40000001814 */
[----:B------:R-:W2:Y:S11]  /*2a9e0*/  LDL.LU.64 R22, [R1+0x1980] ;  /* 0x0019800001167983 */ /* 0x000eb60000300a00 */
[----:B------:R-:W-:Y:S10]  /*2a9f0*/  @!UPT UIADD3 URZ, URZ, URZ, URZ ;  /* 0x0000003f3f3ff290 */ /* 0x000ff4000fffe03f */
        /* <DEDUP_REMOVED lines=14> */
[----:B------:R-:W-:Y:S01]  /*2aae0*/  IMAD.MOV.U32 R27, RZ, RZ, R14 ;  /* 0x000000ffff1b7224 */ /* 0x000fe200078e000e */
[C---:B---3--:R-:W-:Y:S08]  /*2aaf0*/  HMMA.16816.F32 R16, R8.reuse, R18, R4 ;  /* 0x000000120810723c */ /* 0x048ff00000001804 */
[----:B--2---:R-:W-:Y:S01]  /*2ab00*/  HMMA.16816.F32 R24, R8, R26, R20 ;  /* 0x0000001a0818723c */ /* 0x004fe20000001814 */
[----:B----4-:R-:W0:Y:S04]  /*2ab10*/  LDSM.16.MT88.4 R20, [R28+0x5000] ;  /* 0x005000001c14783b */ /* 0x010e280000004200 */
[----:B0-----:R-:W-:Y:S11]  /*2ab20*/  STL.64 [R1+0x1948], R22 ;  /* 0x0019481601007387 */ /* 0x001ff60000100a00 */
[----:B------:R-:W-:Y:S07]  /*2ab30*/  @!UPT UIADD3 URZ, URZ, URZ, URZ ;  /* 0x0000003f3f3ff290 */ /* 0x000fee000fffe03f */
[----:B------:R-:W-:Y:S02]  /*2ab40*/  STL.64 [R1+0x2d0], R24 ;  /* 0x0002d01801007387 */ /* 0x000fe40000100a00 */
[----:B------:R-:W-:Y:S02]  /*2ab50*/  STL.64 [R1+0x2d8], R26 ;  /* 0x0002d81a01007387 */ /* 0x000fe40000100a00 */
[----:B------:R0:W-:Y:S02]  /*2ab60*/  STL.64 [R1+0x1940], R20 ;  /* 0x0019401401007387 */ /* 0x0001e40000100a00 */
[----:B0-----:R-:W2:Y:S01]  /*2ab70*/  LDL.LU R20, [R1+0x140] ;  /* 0x0001400001147983 */ /* 0x001ea20000300800 */
[----:B------:R-:W2:Y:S02]  /*2ab80*/  LDL.LU R21, [R1+0x144] ;  /* 0x0001440001157983 */ /* 0x000ea40000300800 */
[----:B------:R-:W2:Y:S02]  /*2ab90*/  LDL.LU R22, [R1+0x148] ;  /* 0x0001480001167983 */ /* 0x000ea40000300800 */
[----:B------:R-:W2:Y:S01]  /*2aba0*/  LDL.LU R23, [R1+0x14c] ;  /* 0x00014c0001177983 */ /* 0x000ea20000300800 */
[----:B------:R-:W-:Y:S01]  /*2abb0*/  STL.64 [R1+0x320], R16 ;  /* 0x0003201001007387 */ /* 0x000fe20000100a00 */
[----:B------:R-:W-:Y:S02]  /*2abc0*/  STL.64 [R1+0x328], R18 ;  /* 0x0003281201007387 */ /* 0x000fe40000100a00 */
[----:B------:R-:W0:Y:S02]  /*2abd0*/  LDSM.16.MT88.4 R16, [R28+0x5080] ;  /* 0x005080001c10783b */ /* 0x000e240000004200 */
[----:B0-----:R-:W-:Y:S02]  /*2abe0*/  STL.64 [R1+0x18d0], R18 ;  /* 0x0018d01201007387 */ /* 0x001fe40000100a00 */
[----:B------:R0:W-:Y:S02]  /*2abf0*/  STL.64 [R1+0x18c8], R16 ;  /* 0x0018c81001007387 */ /* 0x0001e40000100a00 */
[----:B0-----:R-:W-:-:S02]  /*2ac00*/  IMAD.MOV.U32 R16, RZ, RZ, R29 ;  /* 0x000000ffff107224 */ /* 0x001fc400078e001d */
[----:B------:R-:W3:Y:S04]  /*2ac10*/  LDL.LU R29, [R1+0x195c] ;  /* 0x00195c00011d7983 */ /* 0x000ee80000300800 */
[----:B------:R-:W0:Y:S01]  /*2ac20*/  S2R R15, SR_TID.X ;  /* 0x00000000000f7919 */ /* 0x000e220000002100 */
[----:B------:R-:W-:Y:S02]  /*2ac30*/  IMAD.MOV.U32 R6, RZ, RZ, R13 ;  /* 0x000000ffff067224 */ /* 0x000fe400078e000d */
[----:B------:R-:W-:Y:S02]  /*2ac40*/  IMAD.MOV.U32 R7, RZ, RZ, R12 ;  /* 0x000000ffff077224 */ /* 0x000fe400078e000c */
[----:B------:R-:W4:Y:S01]  /*2ac50*/  LDL.LU R17, [R1+0x1f4] ;  /* 0x0001f40001117983 */ /* 0x000f220000300800 */
[----:B------:R-:W4:Y:S01]  /*2ac60*/  LDL.LU R18, [R1+0x1f8] ;  /* 0x0001f80001127983 */ /* 0x000f220000300800 */
[C---:B0-----:R-:W-:Y:S01]  /*2ac70*/  LOP3.LUT R14, R15.reuse, 0x7, RZ, 0xc0, !PT ;  /* 0x000000070f0e7812 */ /* 0x041fe200078ec0ff */
[----:B------:R-:W-:-:S04]  /*2ac80*/  IMAD.SHL.U32 R4, R15, 0x2, RZ ;  /* 0x000000020f047824 */ /* 0x000fc800078e00ff */
[----:B------:R-:W-:-:S05]  /*2ac90*/  IMAD R5, R14, 0x110, RZ ;  /* 0x000001100e057824 */ /* 0x000fca00078e02ff */
[----:B------:R-:W-:-:S04]  /*2aca0*/  LOP3.LUT R5, R5, 0x30, R4, 0x78, !PT ;  /* 0x0000003005057812 */ /* 0x000fc800078e7804 */
[----:B------:R-:W-:-:S05]  /*2acb0*/  LOP3.LUT R5, R5, 0x40, RZ, 0x3c, !PT ;  /* 0x0000004005057812 */ /* 0x000fca00078e3cff */
[----:B------:R-:W-:Y:S01]  /*2acc0*/  LDSM.16.M88.4 R24, [R5+0x8080] ;  /* 0x008080000518783b */ /* 0x000fe20000000200 */
[----:B------:R-:W-:Y:S02]  /*2acd0*/  IMAD.MOV.U32 R19, RZ, RZ, R0 ;  /* 0x000000ffff137224 */ /* 0x000fe400078e0000 */
[----:B------:R-:W2:Y:S01]  /*2ace0*/  LDL.LU R0, [R1+0x1958] ;  /* 0x0019580001007983 */ /* 0x000ea20000300800 */
[----:B---3--:R-:W0:Y:S04]  /*2acf0*/  LDSM.16.MT88.4 R12, [R29+0x6000] ;  /* 0x006000001d0c783b */ /* 0x008e280000004200 */
[----:B0-----:R-:W-:Y:S01]  /*2ad00*/  STL.64 [R1+0x1808], R14 ;  /* 0x0018080e01007387 */ /* 0x001fe20000100a00 */
[----:B------:R-:W-:Y:S02]  /*2ad10*/  STL.64 [R1+0x1800], R12 ;  /* 0x0018000c01007387 */ /* 0x000fe40000100a00 */
[----:B------:R-:W-:Y:S02]  /*2ad20*/  STL.64 [R1+0x60], R24 ;  /* 0x0000601801007387 */ /* 0x000fe40000100a00 */
[----:B------:R0:W-:Y:S02]  /*2ad30*/  STL.64 [R1+0x68], R26 ;  /* 0x0000681a01007387 */ /* 0x0001e40000100a00 */
[----:B0-----:R-:W3:Y:S01]  /*2ad40*/  LDL.LU.64 R26, [R1+0x1950] ;  /* 0x00195000011a7983 */ /* 0x001ee20000300a00 */
[----:B------:R-:W-:-:S02]  /*2ad50*/  IMAD.MOV.U32 R15, RZ, RZ, R2 ;  /* 0x000000ffff0f7224 */ /* 0x000fc400078e0002 */
[----:B------:R-:W-:Y:S02]  /*2ad60*/  IMAD.MOV.U32 R14, RZ, RZ, R3 ;  /* 0x000000ffff0e7224 */ /* 0x000fe400078e0003 */
[----:B--2---:R-:W-:Y:S01]  /*2ad70*/  IMAD.MOV.U32 R2, RZ, RZ, R0 ;  /* 0x000000ffff027224 */ /* 0x004fe200078e0000 */
[----:B---3--:R-:W-:Y:S01]  /*2ad80*/  HMMA.16816.F32 R24, R8, R26, R20 ;  /* 0x0000001a0818723c */ /* 0x008fe20000001814 */
[----:B------:R-:W2:Y:S01]  /*2ad90*/  LDL.LU.64 R22, [R1+0x1948] ;  /* 0x0019480001167983 */ /* 0x000ea20000300a00 */
[----:B------:R-:W2:Y:S11]  /*2ada0*/  LDL.LU.64 R20, [R1+0x1940] ;  /* 0x0019400001147983 */ /* 0x000eb60000300a00 */
[----:B------:R-:W-:Y:S10]  /*2adb0*/  @!UPT UIADD3 URZ, URZ, URZ, URZ ;  /* 0x0000003f3f3ff290 */ /* 0x000ff4000fffe03f */
[----:B------:R-:W-:Y:S01]  /*2adc0*/  STL.64 [R1+0x330], R24 ;  /* 0x0003301801007387 */ /* 0x000fe20000100a00 */
[----:B------:R-:W-:Y:S02]  /*2add0*/  STL.64 [R1+0x338], R26 ;  /* 0x0003381a01007387 */ /* 0x000fe40000100a00 */
[----:B------:R-:W0:Y:S02]  /*2ade0*/  LDSM.16.M88.4 R24, [R5+0x8880] ;  /* 0x008880000518783b */ /* 0x000e240000000200 */
[----:B0-----:R-:W-:Y:S02]  /*2adf0*/  STL.64 [R1+0x50], R24 ;  /* 0x0000501801007387 */ /* 0x001fe40000100a00 */
        /* <DEDUP_REMOVED lines=9> */
[----:B------:R-:W-:-:S02]  /*2ae90*/  IMAD.MOV.U32 R3, RZ, RZ, R24 ;  /* 0x000000ffff037224 */ /* 0x000fc400078e0018 */
[----:B------:R-:W-:Y:S02]  /*2aea0*/  STL.64 [R1+0x28], R26 ;  /* 0x0000281a01007387 */ /* 0x000fe40000100a00 */
[----:B------:R-:W-:Y:S02]  /*2aeb0*/  IMAD.MOV.U32 R0, RZ, RZ, R25 ;  /* 0x000000ffff007224 */ /* 0x000fe400078e0019 */
[----:B------:R-:W0:Y:S04]  /*2aec0*/  LDSM.16.M88.4 R24, [R5+0xa880] ;  /* 0x00a880000518783b */ /* 0x000e280000000200 */
[----:B------:R-:W-:Y:S01]  /*2aed0*/  STL [R1+0x18e0], R0 ;  /* 0x0018e00001007387 */ /* 0x000fe20000100800 */
[----:B------:R-:W-:Y:S03]  /*2aee0*/  STL [R1+0x18dc], R3 ;  /* 0x0018dc0301007387 */ /* 0x000fe60000100800 */
[----:B0-----:R-:W-:Y:S01]  /*2aef0*/  STL.64 [R1+0x10], R24 ;  /* 0x0000101801007387 */ /* 0x001fe20000100a00 */
[----:B------:R-:W-:Y:S02]  /*2af00*/  STL.64 [R1+0x18], R26 ;  /* 0x0000181a01007387 */ /* 0x000fe40000100a00 */
[----:B------:R-:W0:Y:S02]  /*2af10*/  LDSM.16.M88.4 R24, [R5+0xb080] ;  /* 0x00b080000518783b */ /* 0x000e240000000200 */
[----:B0-----:R-:W-:Y:S02]  /*2af20*/  STL.64 [R1], R24 ;  /* 0x0000001801007387 */ /* 0x001fe40000100a00 */
[----:B------:R-:W-:-:S02]  /*2af30*/  IMAD.MOV.U32 R3, RZ, RZ, R24 ;  /* 0x000000ffff037224 */ /* 0x000fc400078e0018 */
[----:B------:R-:W-:Y:S02]  /*2af40*/  STL.64 [R1+0x8], R26 ;  /* 0x0000081a01007387 */ /* 0x000fe40000100a00 */
[----:B------:R-:W-:Y:S02]  /*2af50*/  IMAD.MOV.U32 R0, RZ, RZ, R25 ;  /* 0x000000ffff007224 */ /* 0x000fe400078e0019 */
[----:B------:R-:W0:Y:S04]  /*2af60*/  LDSM.16.M88.4 R24, [R5+0xb880] ;  /* 0x00b880000518783b */ /* 0x000e280000000200 */
[----:B0-----:R0:W-:Y:S01]  /*2af70*/  STL [R1+0x177c], R24 ;  /* 0x00177c1801007387 */ /* 0x0011e20000100800 */
[----:B------:R1:W-:Y:S02]  /*2af80*/  STL [R1+0x1778], R25 ;  /* 0x0017781901007387 */ /* 0x0003e40000100800 */
[----:B------:R3:W-:Y:S02]  /*2af90*/  STL [R1+0x15ac], R26 ;  /* 0x0015ac1a01007387 */ /* 0x0007e40000100800 */
[----:B------:R2:W-:Y:S01]  /*2afa0*/  STL [R1+0x15a8], R27 ;  /* 0x0015a81b01007387 */ /* 0x0005e20000100800 */
[----:B0-----:R-:W4:Y:S01]  /*2afb0*/  LDL.LU R24, [R1+0x200] ;  /* 0x0002000001187983 */ /* 0x001f220000300800 */
[----:B-1----:R-:W4:Y:S02]  /*2afc0*/  LDL.LU R25, [R1+0x204] ;  /* 0x0002040001197983 */ /* 0x002f240000300800 */
[----:B---3--:R-:W4:Y:S02]  /*2afd0*/  LDL.LU R26, [R1+0x208] ;  /* 0x00020800011a7983 */ /* 0x008f240000300800 */
[----:B--2---:R-:W4:Y:S02]  /*2afe0*/  LDL.LU R27, [R1+0x20c] ;  /* 0x00020c00011b7983 */ /* 0x004f240000300800 */
[C---:B----4-:R-:W-:Y:S11]  /*2aff0*/  HMMA.16816.F32 R4, R8.reuse, R6, R24 ;  /* 0x000000060804723c */ /* 0x050ff60000001818 */
[----:B------:R-:W-:Y:S11]  /*2b000*/  @!UPT UIADD3 URZ, URZ, URZ, URZ ;  /* 0x0000003f3f3ff290 */ /* 0x000ff6000fffe03f */
[----:B------:R-:W-:Y:S01]  /*2b010*/  @!UPT UIADD3 URZ, URZ, URZ, URZ ;  /* 0x0000003f3f3ff290 */ /* 0x000fe2000fffe03f */
[----:B------:R-:W-:Y:S01]  /*2b020*/  STL.64 [R1+0x350], R4 ;  /* 0x0003500401007387 */ /* 0x000fe20000100a00 */
[----:B------:R-:W-:Y:S02]  /*2b030*/  IMAD.MOV.U32 R27, RZ, RZ, R6 ;  /* 0x000000ffff1b7224 */ /* 0x000fe400078e0006 */
[----:B------:R-:W-:Y:S02]  /*2b040*/  IMAD.MOV.U32 R26, RZ, RZ, R7 ;  /* 0x000000ffff1a7224 */ /* 0x000fe400078e0007 */
[----:B------:R-:W0:Y:S04]  /*2b050*/  LDSM.16.MT88.4 R4, [R28+0x6000] ;  /* 0x006000001c04783b */ /* 0x000e280000004200 */
[----:B------:R-:W-:Y:S01]  /*2b060*/  STL [R1+0x16fc], R26 ;  /* 0x0016fc1a01007387 */ /* 0x000fe20000100800 */
[----:B------:R1:W-:Y:S03]  /*2b070*/  STL [R1+0x16f8], R27 ;  /* 0x0016f81b01007387 */ /* 0x0003e60000100800 */
[----:B-1----:R-:W2:Y:S04]  /*2b080*/  LDL.LU.64 R26, [R1+0xf8] ;  /* 0x0000f800011a7983 */ /* 0x002ea80000300a00 */
[----:B0-----:R-:W-:Y:S01]  /*2b090*/  STL.64 [R1+0x1770], R6 ;  /* 0x0017700601007387 */ /* 0x001fe20000100a00 */
[----:B------:R0:W-:Y:S02]  /*2b0a0*/  STL.64 [R1+0x1768], R4 ;  /* 0x0017680401007387 */ /* 0x0001e40000100a00 */
[----:B0-----:R-:W-:Y:S01]  /*2b0b0*/  HMMA.16816.F32 R4, R8, R14, R16 ;  /* 0x0000000e0804723c */ /* 0x001fe20000001810 */
[----:B------:R-:W3:Y:S04]  /*2b0c0*/  LDL.LU R16, [R1+0x380] ;  /* 0x0003800001107983 */ /* 0x000ee80000300800 */
[----:B------:R-:W0:Y:S11]  /*2b0d0*/  LDSM.16.MT88.4 R8, [R29+0x6080] ;  /* 0x006080001d08783b */ /* 0x000e360000004200 */
[----:B------:R-:W-:Y:S07]  /*2b0e0*/  @!UPT UIADD3 URZ, URZ, URZ, URZ ;  /* 0x0000003f3f3ff290 */ /* 0x000fee000fffe03f */
[----:B------:R-:W-:Y:S01]  /*2b0f0*/  STL.64 [R1+0x340], R4 ;  /* 0x0003400401007387 */ /* 0x000fe20000100a00 */
[----:B------:R1:W-:Y:S02]  /*2b100*/  STL.64 [R1+0x348], R6 ;  /* 0x0003480601007387 */ /* 0x0003e40000100a00 */
[----:B------:R-:W3:Y:S02]  /*2b110*/  LDL.LU R17, [R1+0x384] ;  /* 0x0003840001117983 */ /* 0x000ee40000300800 */
[----:B------:R-:W3:Y:S01]  /*2b120*/  LDL.LU R18, [R1+0x388] ;  /* 0x0003880001127983 */ /* 0x000ee20000300800 */
[----:B------:R-:W3:Y:S04]  /*2b130*/  LDL.LU R19, [R1+0x38c] ;  /* 0x00038c0001137983 */ /* 0x000ee80000300800 */
[----:B-1----:R-:W4:Y:S04]  /*2b140*/  LDL.LU.64 R6, [R1+0xc8] ;  /* 0x0000c80001067983 */ /* 0x002f280000300a00 */
[----:B----4-:R1:W-:Y:S04]  /*2b150*/  STL.64 [R1+0x1938], R6 ;  /* 0x0019380601007387 */ /* 0x0103e80000100a00 */
[----:B-1----:R-:W3:Y:S01]  /*2b160*/  LDL.LU.64 R6, [R1+0xd8] ;  /* 0x0000d80001067983 */ /* 0x002ee20000300a00 */
[----:B------:R1:W-:Y:S02]  /*2b170*/  STL [R1+0x18e8], R14 ;  /* 0x0018e80e01007387 */ /* 0x0003e40000100800 */
[----:B------:R4:W-:Y:S02]  /*2b180*/  STL [R1+0x18e4], R15 ;  /* 0x0018e40f01007387 */ /* 0x0009e40000100800 */
[----:B------:R-:W2:Y:S01]  /*2b190*/  LDL.LU R12, [R1+0x390] ;  /* 0x00039000010c7983 */ /* 0x000ea20000300800 */
[----:B------:R-:W2:Y:S04]  /*2b1a0*/  LDL.LU R13, [R1+0x394] ;  /* 0x00039400010d7983 */ /* 0x000ea80000300800 */
[----:B-1----:R-:W2:Y:S01]  /*2b1b0*/  LDL.LU R14, [R1+0x398] ;  /* 0x00039800010e7983 */ /* 0x002ea20000300800 */
[----:B----4-:R-:W2:Y:S02]  /*2b1c0*/  LDL.LU R15, [R1+0x39c] ;  /* 0x00039c00010f7983 */ /* 0x010ea40000300800 */
[----:B------:R-:W-:Y:S02]  /*2b1d0*/  STL [R1+0x1700], R29 ;  /* 0x0017001d01007387 */ /* 0x000fe40000100800 */
[----:B0-----:R-:W-:Y:S01]  /*2b1e0*/  STL.64 [R1+0x16d8], R10 ;  /* 0x0016d80a01007387 */ /* 0x001fe20000100a00 */
[----:B------:R2:W-:Y:S02]  /*2b1f0*/  STL.64 [R1+0x16d0], R8 ;  /* 0x0016d00801007387 */ /* 0x0005e40000100a00 */
[----:B--2---:R-:W-:Y:S07]  /*2b200*/  HMMA.16816.F32 R8, R20, R26, R12 ;  /* 0x0000001a1408723c */ /* 0x004fee000000180c */
[----:B------:R-:W-:-:S02]  /*2b210*/  IMAD.MOV.U32 R12, RZ, RZ, R27 ;  /* 0x000000ffff0c7224 */ /* 0x000fc400078e001b */
[----:B------:R-:W-:Y:S11]  /*2b220*/  IMAD.MOV.U32 R13, RZ, RZ, R26 ;  /* 0x000000ffff0d7224 */ /* 0x000ff600078e001a */
[----:B------:R-:W-:Y:S03]  /*2b230*/  @!UPT UIADD3 URZ, URZ, URZ, URZ ;  /* 0x0000003f3f3ff290 */ /* 0x000fe6000fffe03f */
[----:B------:R-:W-:Y:S01]  /*2b240*/  STL.64 [R1+0x150], R8 ;  /* 0x0001500801007387 */ /* 0x000fe20000100a00 */
[----:B------:R-:W-:Y:S02]  /*2b250*/  STL.64 [R1+0x158], R10 ;  /* 0x0001580a01007387 */ /* 0x000fe40000100a00 */
[----:B------:R0:W-:Y:S02]  /*2b260*/  STL [R1+0x18f0], R12 ;  /* 0x0018f00c01007387 */ /* 0x0001e40000100800 */
[----:B------:R1:W-:Y:S01]  /*2b270*/  STL [R1+0x18ec], R13 ;  /* 0x0018ec0d01007387 */ /* 0x0003e20000100800 */
[----:B0-----:R-:W2:Y:S01]  /*2b280*/  LDL.LU R12, [R1+0x2b0] ;  /* 0x0002b000010c7983 */ /* 0x001ea20000300800 */
[----:B-1----:R-:W2:Y:S02]  /*2b290*/  LDL.LU R13, [R1+0x2b4] ;  /* 0x0002b400010d7983 */ /* 0x002ea40000300800 */
[----:B------:R-:W4:Y:S02]  /*2b2a0*/  LDL.LU R14, [R1+0x2b8] ;  /* 0x0002b800010e7983 */ /* 0x000f240000300800 */
[----:B------:R-:W4:Y:S02]  /*2b2b0*/  LDL.LU R15, [R1+0x2bc] ;  /* 0x0002bc00010f7983 */ /* 0x000f240000300800 */
[----:B----4-:R-:W-:Y:S01]  /*2b2c0*/  STL.64 [R1+0x1920], R14 ;  /* 0x0019200e01007387 */ /* 0x010fe20000100a00 */
[----:B--2---:R0:W-:Y:S03]  /*2b2d0*/  STL.64 [R1+0x1918], R12 ;  /* 0x0019180c01007387 */ /* 0x0041e60000100a00 */
[----:B0-----:R-:W2:Y:S01]  /*2b2e0*/  LDL.LU R12, [R1+0x2c0] ;  /* 0x0002c000010c7983 */ /* 0x001ea20000300800 */
[----:B------:R-:W2:Y:S02]  /*2b2f0*/  LDL.LU R13, [R1+0x2c4] ;  /* 0x0002c400010d7983 */ /* 0x000ea40000300800 */
[----:B------:R-:W4:Y:S02]  /*2b300*/  LDL.LU R14, [R1+0x2c8] ;  /* 0x0002c800010e7983 */ /* 0x000f240000300800 */
[----:B------:R-:W4:Y:S02]  /*2b310*/  LDL.LU R15, [R1+0x2cc] ;  /* 0x0002cc00010f7983 */ /* 0x000f240000300800 */
[----:B------:R-:W-:-:S02]  /*2b320*/  IMAD.MOV.U32 R8, RZ, RZ, R3 ;  /* 0x000000ffff087224 */ /* 0x000fc400078e0003 */
[----:B------:R-:W-:Y:S01]  /*2b330*/  IMAD.MOV.U32 R9, RZ, RZ, R0 ;  /* 0x000000ffff097224 */ /* 0x000fe200078e0000 */
[----:B---3--:R-:W-:Y:S01]  /*2b340*/  HMMA.16816.F32 R16, R20, R6, R16 ;  /* 0x000000061410723c */ /* 0x008fe20000001810 */
[----:B----4-:R-:W-:Y:S01]  /*2b350*/  STL.64 [R1+0x1930], R14 ;  /* 0x0019300e01007387 */ /* 0x010fe20000100a00 */
[----:B--2---:R0:W-:Y:S03]  /*2b360*/  STL.64 [R1+0x1928], R12 ;  /* 0x0019280c01007387 */ /* 0x0041e60000100a00 */
[----:B0-----:R-:W2:Y:S01]  /*2b370*/  LDL.LU R12, [R1+0x370] ;  /* 0x00037000010c7983 */ /* 0x001ea20000300800 */
[----:B------:R-:W2:Y:S02]  /*2b380*/  LDL.LU R13, [R1+0x374] ;  /* 0x00037400010d7983 */ /* 0x000ea40000300800 */
[----:B------:R-:W2:Y:S02]  /*2b390*/  LDL.LU R14, [R1+0x378] ;  /* 0x00037800010e7983 */ /* 0x000ea40000300800 */
[----:B------:R-:W2:Y:S01]  /*2b3a0*/  LDL.LU R15, [R1+0x37c] ;  /* 0x00037c00010f7983 */ /* 0x000ea20000300800 */
[----:B------:R-:W3:Y:S01]  /*2b3b0*/  LDL.LU.64 R26, [R1+0xa8] ;  /* 0x0000a800011a7983 */ /* 0x000ee20000300a00 */
[----:B------:R-:W-:Y:S02]  /*2b3c0*/  STL.64 [R1+0x1908], R8 ;  /* 0x0019080801007387 */ /* 0x000fe40000100a00 */
[----:B------:R-:W4:Y:S02]  /*2b3d0*/  LDL.LU.64 R10, [R1+0x98] ;  /* 0x00009800010a7983 */ /* 0x000f240000300a00 */
[----:B----4-:R0:W-:Y:S04]  /*2b3e0*/  STL.64 [R1+0x1910], R10 ;  /* 0x0019100a01007387 */ /* 0x0101e80000100a00 */
[----:B0-----:R-:W4:Y:S03]  /*2b3f0*/  LDL.LU.64 R10, [R1+0xb8] ;  /* 0x0000b800010a7983 */ /* 0x001f260000300a00 */
[----:B------:R0:W-:Y:S02]  /*2b400*/  STL.64 [R1+0x140], R16 ;  /* 0x0001401001007387 */ /* 0x0001e40000100a00 */
[----:B------:R1:W-:Y:S02]  /*2b410*/  STL.64 [R1+0x148], R18 ;  /* 0x0001481201007387 */ /* 0x0003e40000100a00 */
[----:B0-----:R-:W-:-:S02]  /*2b420*/  IMAD.MOV.U32 R17, RZ, RZ, R6 ;  /* 0x000000ffff117224 */ /* 0x001fc400078e0006 */
[----:B------:R-:W-:Y:S02]  /*2b430*/  IMAD.MOV.U32 R16, RZ, RZ, R7 ;  /* 0x000000ffff107224 */ /* 0x000fe400078e0007 */
[----:B------:R-:W2:Y:S01]  /*2b440*/  LDL.LU.64 R6, [R1+0x1938] ;  /* 0x0019380001067983 */ /* 0x000ea20000300a00 */
[----:B------:R-:W-:Y:S01]  /*2b450*/  STL [R1+0x18f4], R17 ;  /* 0x0018f41101007387 */ /* 0x000fe20000100800 */
[C---:B--2---:R-:W-:Y:S01]  /*2b460*/  HMMA.16816.F32 R12, R20.reuse, R6, R12 ;  /* 0x00000006140c723c */ /* 0x044fe2000000180c */
[----:B-1----:R-:W-:Y:S02]  /*2b470*/  IMAD.MOV.U32 R19, RZ, RZ, R6 ;  /* 0x000000ffff137224 */ /* 0x002fe400078e0006 */
[----:B------:R-:W-:Y:S11]  /*2b480*/  IMAD.MOV.U32 R18, RZ, RZ, R7 ;  /* 0x000000ffff127224 */ /* 0x000ff600078e0007 */
[----:B------:R-:W-:Y:S10]  /*2b490*/  @!UPT UIADD3 URZ, URZ, URZ, URZ ;  /* 0x0000003f3f3ff290 */ /* 0x000ff4000fffe03f */
[----:B------:R-:W-:Y:S02]  /*2b4a0*/  IMAD.MOV.U32 R5, RZ, RZ, R14 ;  /* 0x000000ffff057224 */ /* 0x000fe400078e000e */
[----:B------:R-:W-:Y:S02]  /*2b4b0*/  IMAD.MOV.U32 R4, RZ, RZ, R15 ;  /* 0x000000ffff047224 */ /* 0x000fe400078e000f */
[----:B------:R-:W-:Y:S02]  /*2b4c0*/  IMAD.MOV.U32 R7, RZ, RZ, R12 ;  /* 0x000000ffff077224 */ /* 0x000fe400078e000c */
[----:B------:R-:W-:Y:S01]  /*2b4d0*/  IMAD.MOV.U32 R6, RZ, RZ, R13 ;  /* 0x000000ffff067224 */ /* 0x000fe200078e000d */
[----:B------:R-:W4:Y:S01]  /*2b4e0*/  LDL.LU.64 R14, [R1+0x1930] ;  /* 0x00193000010e7983 */ /* 0x000f220000300a00 */
[----:B------:R-:W4:Y:S02]  /*2b4f0*/  LDL.LU.64 R12, [R1+0x1928] ;  /* 0x00192800010c7983 */ /* 0x000f240000300a00 */
[----:B------:R-:W-:Y:S02]  /*2b500*/  STL.64 [R1+0x1900], R18 ;  /* 0x0019001201007387 */ /* 0x000fe40000100a00 */
[----:B------:R0:W-:Y:S02]  /*2b510*/  STL [R1+0x18f8], R16 ;  /* 0x0018f81001007387 */ /* 0x0001e40000100800 */
[----:B0-----:R-:W2:Y:S01]  /*2b520*/  LDL.LU R16, [R1+0x2a0] ;  /* 0x0002a00001107983 */ /* 0x001ea20000300800 */
[----:B------:R-:W2:Y:S02]  /*2b530*/  LDL.LU R17, [R1+0x2a4] ;  /* 0x0002a40001117983 */ /* 0x000ea40000300800 */
[----:B------:R-:W2:Y:S02]  /*2b540*/  LDL.LU R18, [R1+0x2a8] ;  /* 0x0002a80001127983 */ /* 0x000ea40000300800 */
[----:B------:R-:W2:Y:S01]  /*2b550*/  LDL.LU R19, [R1+0x2ac] ;  /* 0x0002ac0001137983 */ /* 0x000ea20000300800 */
[----:B------:R-:W-:Y:S01]  /*2b560*/  STL.64 [R1+0x17b8], R6 ;  /* 0x0017b80601007387 */ /* 0x000fe20000100a00 */
[----:B------:R0:W-:Y:S03]  /*2b570*/  STL.64 [R1+0x17b0], R4 ;  /* 0x0017b00401007387 */ /* 0x0001e60000100a00 */
[----:B0-----:R-:W2:Y:S01]  /*2b580*/  LDL.LU R4, [R1+0x290] ;  /* 0x0002900001047983 */ /* 0x001ea20000300800 */
[----:B------:R-:W2:Y:S02]  /*2b590*/  LDL.LU R5, [R1+0x294] ;  /* 0x0002940001057983 */ /* 0x000ea40000300800 */
[----:B------:R-:W2:Y:S02]  /*2b5a0*/  LDL.LU R6, [R1+0x298] ;  /* 0x0002980001067983 */ /* 0x000ea40000300800 */
[----:B------:R-:W2:Y:S01]  /*2b5b0*/  LDL.LU R7, [R1+0x29c] ;  /* 0x00029c0001077983 */ /* 0x000ea20000300800 */
[C---:B----4-:R-:W-:Y:S11]  /*2b5c0*/  HMMA.16816.F32 R12, R20.reuse, R10, R12 ;  /* 0x0000000a140c723c */ /* 0x050ff6000000180c */
[----:B------:R-:W-:Y:S11]  /*2b5d0*/  @!UPT UIADD3 URZ, URZ, URZ, URZ ;  /* 0x0000003f3f3ff290 */ /* 0x000ff6000fffe03f */
[----:B------:R-:W-:Y:S01]  /*2b5e0*/  @!UPT UIADD3 URZ, URZ, URZ, URZ ;  /* 0x0000003f3f3ff290 */ /* 0x000fe2000fffe03f */
[----:B------:R-:W-:Y:S01]  /*2b5f0*/  STL.64 [R1+0x120], R12 ;  /* 0x0001200c01007387 */ /* 0x000fe20000100a00 */
[----:B------:R0:W-:Y:S03]  /*2b600*/  STL.64 [R1+0x128], R14 ;  /* 0x0001280e01007387 */ /* 0x0001e60000100a00 */
[----:B0-----:R-:W3:Y:S01]  /*2b610*/  LDL.LU.64 R14, [R1+0x1920] ;  /* 0x00192000010e7983 */ /* 0x001ee20000300a00 */
[----:B------:R-:W3:Y:S02]  /*2b620*/  LDL.LU.64 R12, [R1+0x1918] ;  /* 0x00191800010c7983 */ /* 0x000ee40000300a00 */
[----:B------:R-:W-:Y:S02]  /*2b630*/  IMAD.MOV.U32 R3, RZ, RZ, R10 ;  /* 0x000000ffff037224 */ /* 0x000fe400078e000a */
[----:B------:R-:W-:Y:S02]  /*2b640*/  IMAD.MOV.U32 R28, RZ, RZ, R11 ;  /* 0x000000ffff1c7224 */ /* 0x000fe400078e000b */
[C---:B---3--:R-:W-:Y:S11]  /*2b650*/  HMMA.16816.F32 R8, R20.reuse, R26, R12 ;  /* 0x0000001a1408723c */ /* 0x048ff6000000180c */
[----:B------:R-:W-:Y:S11]  /*2b660*/  @!UPT UIADD3 URZ, URZ, URZ, URZ ;  /* 0x0000003f3f3ff290 */ /* 0x000ff6000fffe03f */
[----:B------:R-:W-:Y:S01]  /*2b670*/  @!UPT UIADD3 URZ, URZ, URZ, URZ ;  /* 0x0000003f3f3ff290 */ /* 0x000fe2000fffe03f */
[----:B------:R0:W-:Y:S01]  /*2b680*/  STL.64 [R1+0x110], R8 ;  /* 0x0001100801007387 */ /* 0x0001e20000100a00 */
[----:B------:R-:W-:Y:S02]  /*2b690*/  IMAD.MOV.U32 R24, RZ, RZ, R10 ;  /* 0x000000ffff187224 */ /* 0x000fe400078e000a */
[----:B------:R-:W-:Y:S02]  /*2b6a0*/  IMAD.MOV.U32 R25, RZ, RZ, R11 ;  /* 0x000000ffff197224 */ /* 0x000fe400078e000b */
[----:B------:R-:W2:Y:S04]  /*2b6b0*/  LDL.LU.64 R10, [R1+0x1910] ;  /* 0x00191000010a7983 */ /* 0x000ea80000300a00 */
[----:B0-----:R-:W3:Y:S01]  /*2b6c0*/  LDL.LU.64 R8, [R1+0x1908] ;  /* 0x0019080001087983 */ /* 0x001ee20000300a00 */
[----:B--2---:R-:W-:Y:S01]  /*2b6d0*/  HMMA.16816.F32 R16, R20, R10, R16 ;  /* 0x0000000a1410723c */ /* 0x004fe20000001810 */
[----:B------:R-:W-:-:S02]  /*2b6e0*/  IMAD.MOV.U32 R13, RZ, RZ, R10 ;  /* 0x000000ffff0d7224 */ /* 0x000fc400078e000a */
[----:B------:R-:W-:Y:S11]  /*2b6f0*/  IMAD.MOV.U32 R14, RZ, RZ, R11 ;  /* 0x000000ffff0e7224 */ /* 0x000ff600078e000b */
[----:B------:R-:W-:Y:S10]  /*2b700*/  @!UPT UIADD3 URZ, URZ, URZ, URZ ;  /* 0x0000003f3f3ff290 */ /* 0x000ff4000fffe03f */
[----:B------:R-:W-:Y:S02]  /*2b710*/  IMAD.MOV.U32 R10, RZ, RZ, R18 ;  /* 0x000000ffff0a7224 */ /* 0x000fe400078e0012 */
[----:B------:R-:W-:Y:S01]  /*2b720*/  IMAD.MOV.U32 R11, RZ, RZ, R19 ;  /* 0x000000ffff0b7224 */ /* 0x000fe200078e0013 */
[----:B------:R0:W-:Y:S01]  /*2b730*/  STL.64 [R1+0x100], R16 ;  /* 0x0001001001007387 */ /* 0x0001e20000100a00 */
[----:B------:R-:W2:Y:S03]  /*2b740*/  LDL.LU.64 R18, [R1+0x1900] ;  /* 0x0019000001127983 */ /* 0x000ea60000300a00 */
[----:B0-----:R-:W4:Y:S01]  /*2b750*/  LDL.LU R16, [R1+0x18f8] ;  /* 0x0018f80001107983 */ /* 0x001f220000300800 */
[----:B------:R0:W-:Y:S02]  /*2b760*/  STL.64 [R1+0x1798], R10 ;  /* 0x0017980a01007387 */ /* 0x0001e40000100a00 */
[----:B---3--:R-:W-:Y:S01]  /*2b770*/  STL.64 [R1+0x1790], R8 ;  /* 0x0017900801007387 */ /* 0x008fe20000100a00 */
[----:B0-----:R-:W3:Y:S02]  /*2b780*/  LDL.LU.64 R10, [R1+0x88] ;  /* 0x00008800010a7983 */ /* 0x001ee40000300a00 */
[----:B---3--:R-:W-:Y:S11]  /*2b790*/  HMMA.16816.F32 R4, R20, R10, R4 ;  /* 0x0000000a1404723c */ /* 0x008ff60000001804 */
[----:B------:R-:W-:Y:S11]  /*2b7a0*/  @!UPT UIADD3 URZ, URZ, URZ, URZ ;  /* 0x0000003f3f3ff290 */ /* 0x000ff6000fffe03f */
[----:B------:R-:W-:Y:S01]  /*2b7b0*/  @!UPT UIADD3 URZ, URZ, URZ, URZ ;  /* 0x0000003f3f3ff290 */ /* 0x000fe2000fffe03f */
[----:B------:R0:W-:Y:S01]  /*2b7c0*/  STL [R1+0xe0], R4 ;  /* 0x0000e00401007387 */ /* 0x0001e20000100800 */
[----:B------:R-:W-:Y:S02]  /*2b7d0*/  IMAD.MOV.U32 R29, RZ, RZ, R5 ;  /* 0x000000ffff1d7224 */ /* 0x000fe400078e0005 */
[----:B------:R-:W3:Y:S01]  /*2b7e0*/  LDL R5, [R1+0x44] ;  /* 0x0000440001057983 */ /* 0x000ee20000100800 */
[----:B0-----:R-:W3:Y:S01]  /*2b7f0*/  LDL R4, [R1+0x40] ;  /* 0x0000400001047983 */ /* 0x001ee20000100800 */
[----:B------:R-:W-:Y:S02]  /*2b800*/  IMAD.MOV.U32 R17, RZ, RZ, R10 ;  /* 0x000000ffff117224 */ /* 0x000fe400078e000a */
[----:B------:R-:W-:Y:S01]  /*2b810*/  IMAD.MOV.U32 R12, RZ, RZ, R11 ;  /* 0x000000ffff0c7224 */ /* 0x000fe200078e000b */
[----:B---3--:R0:W-:Y:S01]  /*2b820*/  STL.64 [R1+0x17d0], R4 ;  /* 0x0017d00401007387 */ /* 0x0081e20000100a00 */
[----:B------:R-:W3:Y:S02]  /*2b830*/  LDL.LU R8, [R1+0x1a0] ;  /* 0x0001a00001087983 */ /* 0x000ee40000300800 */
[----:B------:R-:W3:Y:S02]  /*2b840*/  LDL.LU R9, [R1+0x1a4] ;  /* 0x0001a40001097983 */ /* 0x000ee40000300800 */
[----:B------:R-:W2:Y:S01]  /*2b850*/  LDL.LU R10, [R1+0x1a8] ;  /* 0x0001a800010a7983 */ /* 0x000ea20000300800 */
[----:B------:R-:W2:Y:S04]  /*2b860*/  LDL.LU R11, [R1+0x1ac] ;  /* 0x0001ac00010b7983 */ /* 0x000ea80000300800 */
[----:B0-----:R-:W2:Y:S04]  /*2b870*/  LDL R4, [R1+0x50] ;  /* 0x0000500001047983 */ /* 0x001ea80000100800 */
[----:B------:R-:W2:Y:S04]  /*2b880*/  LDL R5, [R1+0x54] ;  /* 0x0000540001057983 */ /* 0x000ea80000100800 */
[----:B--2---:R0:W-:Y:S04]  /*2b890*/  STL.64 [R1+0x17e8], R4 ;  /* 0x0017e80401007387 */ /* 0x0041e80000100a00 */
[----:B0-----:R-:W2:Y:S04]  /*2b8a0*/  LDL R4, [R1+0x60] ;  /* 0x0000600001047983 */ /* 0x001ea80000100800 */
[----:B------:R-:W2:Y:S01]  /*2b8b0*/  LDL R5, [R1+0x64] ;  /* 0x0000640001057983 */ /* 0x000ea20000100800 */
[----:B------:R-:W-:-:S02]  /*2b8c0*/  IMAD.MOV.U32 R15, RZ, RZ, R26 ;  /* 0x000000ffff0f7224 */ /* 0x000fc400078e001a */
[----:B------:R-:W-:Y:S02]  /*2b8d0*/  IMAD.MOV.U32 R0, RZ, RZ, R27 ;  /* 0x000000ffff007224 */ /* 0x000fe400078e001b */
[----:B------:R-:W-:Y:S02]  /*2b8e0*/  IMAD.MOV.U32 R26, RZ, RZ, R6 ;  /* 0x000000ffff1a7224 */ /* 0x000fe400078e0006 */
[----:B------:R-:W-:Y:S01]  /*2b8f0*/  IMAD.MOV.U32 R27, RZ, RZ, R7 ;  /* 0x000000ffff1b7224 */ /* 0x000fe200078e0007 */
[----:B--2---:R0:W-:Y:S04]  /*2b900*/  STL.64 [R1+0x1810], R4 ;  /* 0x0018100401007387 */ /* 0x0041e80000100a00 */
[----:B0-----:R-:W2:Y:S01]  /*2b910*/  LDL.LU R4, [R1+0x1e0] ;  /* 0x0001e00001047983 */ /* 0x001ea20000300800 */
[----:B------:R-:W2:Y:S02]  /*2b920*/  LDL.LU R5, [R1+0x1e4] ;  /* 0x0001e40001057983 */ /* 0x000ea40000300800 */
[----:B------:R-:W2:Y:S02]  /*2b930*/  LDL.LU R6, [R1+0x1e8] ;  /* 0x0001e80001067983 */ /* 0x000ea40000300800 */
[----:B------:R-:W2:Y:S02]  /*2b940*/  LDL.LU R7, [R1+0x1ec] ;  /* 0x0001ec0001077983 */ /* 0x000ea40000300800 */
[----:B--2---:R0:W-:Y:S01]  /*2b950*/  STL.64 [R1+0x1820], R6 ;  /* 0x0018200601007387 */ /* 0x0041e20000100a00 */
[----:B------:R-:W-:Y:S02]  /*2b960*/  STL.64 [R1+0x1818], R4 ;  /* 0x0018180401007387 */ /* 0x000fe40000100a00 */
[----:B0-----:R-:W-:-:S02]  /*2b970*/  IMAD.MOV.U32 R6, RZ, RZ, R17 ;  /* 0x000000ffff067224 */ /* 0x001fc400078e0011 */
[----:B------:R-:W-:Y:S01]  /*2b980*/  IMAD.MOV.U32 R7, RZ, RZ, R12 ;  /* 0x000000ffff077224 */ /* 0x000fe200078e000c */
[----:B------:R-:W2:Y:S01]  /*2b990*/  LDL.LU R17, [R1+0x18f4] ;  /* 0x0018f40001117983 */ /* 0x000ea20000300800 */
[----:B------:R-:W2:Y:S03]  /*2b9a0*/  LDL.LU R12, [R1+0x18f0] ;  /* 0x0018f000010c7983 */ /* 0x000ea60000300800 */
[----:B------:R-:W-:Y:S01]  /*2b9b0*/  STL.64 [R1+0x1838], R6 ;  /* 0x0018380601007387 */ /* 0x000fe20000100a00 */
[----:B------:R-:W-:Y:S02]  /*2b9c0*/  STL.64 [R1+0x17c8], R10 ;  /* 0x0017c80a01007387 */ /* 0x000fe40000100a00 */
[----:B---3--:R0:W-:Y:S02]  /*2b9d0*/  STL.64 [R1+0x17c0], R8 ;  /* 0x0017c00801007387 */ /* 0x0081e40000100a00 */
[----:B0-----:R-:W3:Y:S01]  /*2b9e0*/  LDL.LU R8, [R1+0x1b0] ;  /* 0x0001b00001087983 */ /* 0x001ee20000300800 */
[----:B------:R-:W3:Y:S02]  /*2b9f0*/  LDL.LU R9, [R1+0x1b4] ;  /* 0x0001b40001097983 */ /* 0x000ee40000300800 */
[----:B------:R-:W2:Y:S02]  /*2ba00*/  LDL.LU R10, [R1+0x1b8] ;  /* 0x0001b800010a7983 */ /* 0x000ea40000300800 */
[----:B------:R-:W2:Y:S02]  /*2ba10*/  LDL.LU R11, [R1+0x1bc] ;  /* 0x0001bc00010b7983 */ /* 0x000ea40000300800 */
[----:B------:R-:W-:-:S02]  /*2ba20*/  IMAD.MOV.U32 R6, RZ, RZ, R13 ;  /* 0x000000ffff067224 */ /* 0x000fc400078e000d */
[----:B------:R-:W-:Y:S01]  /*2ba30*/  IMAD.MOV.U32 R7, RZ, RZ, R14 ;  /* 0x000000ffff077224 */ /* 0x000fe200078e000e */
[----:B------:R-:W4:Y:S01]  /*2ba40*/  LDL.LU R13, [R1+0x18ec] ;  /* 0x0018ec00010d7983 */ /* 0x000f220000300800 */
[----:B------:R-:W4:Y:S03]  /*2ba50*/  LDL.LU R14, [R1+0x18e8] ;  /* 0x0018e800010e7983 */ /* 0x000f260000300800 */
[----:B------:R-:W-:Y:S04]  /*2ba60*/  STL.64 [R1+0x1850], R6 ;  /* 0x0018500601007387 */ /* 0x000fe80000100a00 */
[----:B--2---:R-:W-:Y:S01]  /*2ba70*/  STL.64 [R1+0x17e0], R10 ;  /* 0x0017e00a01007387 */ /* 0x004fe20000100a00 */
[----:B---3--:R0:W-:Y:S03]  /*2ba80*/  STL.64 [R1+0x17d8], R8 ;  /* 0x0017d80801007387 */ /* 0x0081e60000100a00 */
[----:B0-----:R-:W2:Y:S01]  /*2ba90*/  LDL.LU R8, [R1+0x1c0] ;  /* 0x0001c00001087983 */ /* 0x001ea20000300800 */
[----:B------:R-:W2:Y:S02]  /*2baa0*/  LDL.LU R9, [R1+0x1c4] ;  /* 0x0001c40001097983 */ /* 0x000ea40000300800 */
[----:B------:R-:W3:Y:S02]  /*2bab0*/  LDL.LU R10, [R1+0x1c8] ;  /* 0x0001c800010a7983 */ /* 0x000ee40000300800 */
[----:B------:R-:W3:Y:S02]  /*2bac0*/  LDL.LU R11, [R1+0x1cc] ;  /* 0x0001cc00010b7983 */ /* 0x000ee40000300800 */
[----:B------:R-:W-:-:S02]  /*2bad0*/  IMAD.MOV.U32 R6, RZ, RZ, R15 ;  /* 0x000000ffff067224 */ /* 0x000fc400078e000f */
[----:B------:R-:W-:Y:S01]  /*2bae0*/  IMAD.MOV.U32 R7, RZ, RZ, R0 ;  /* 0x000000ffff077224 */ /* 0x000fe200078e0000 */
[----:B------:R-:W4:Y:S01]  /*2baf0*/  LDL.LU R15, [R1+0x18e4] ;  /* 0x0018e400010f7983 */ /* 0x000f220000300800 */
[----:B------:R-:W4:Y:S03]  /*2bb00*/  LDL.LU R0, [R1+0x18e0] ;  /* 0x0018e00001007983 */ /* 0x000f260000300800 */
[----:B------:R-:W-:Y:S04]  /*2bb10*/  STL.64 [R1+0x1868], R6 ;  /* 0x0018680601007387 */ /* 0x000fe80000100a00 */
[----:B---3--:R-:W-:Y:S01]  /*2bb20*/  STL.64 [R1+0x17f8], R10 ;  /* 0x0017f80a01007387 */ /* 0x008fe20000100a00 */
[----:B--2---:R0:W-:Y:S03]  /*2bb30*/  STL.64 [R1+0x17f0], R8 ;  /* 0x0017f00801007387 */ /* 0x0041e60000100a00 */
        /* <DEDUP_REMOVED lines=16> */
[----:B------:R-:W-:-:S05]  /*2bc40*/  IMAD.MOV.U32 R7, RZ, RZ, R18 ;  /* 0x000000ffff077224 */ /* 0x000fca00078e0012 */
[----:B------:R0:W-:Y:S02]  /*2bc50*/  STL.64 [R1+0x1898], R6 ;  /* 0x0018980601007387 */ /* 0x0001e40000100a00 */
[----:B0-----:R-:W-:Y:S02]  /*2bc60*/  IMAD.MOV.U32 R6, RZ, RZ, R17 ;  /* 0x000000ffff067224 */ /* 0x001fe400078e0011 */
[----:B----4-:R-:W-:-:S05]  /*2bc70*/  IMAD.MOV.U32 R7, RZ, RZ, R16 ;  /* 0x000000ffff077224 */ /* 0x010fca00078e0010 */
[----:B------:R-:W-:Y:S04]  /*2bc80*/  STL.64 [R1+0x18b0], R6 ;  /* 0x0018b00601007387 */ /* 0x000fe80000100a00 */
[----:B---3--:R-:W-:Y:S01]  /*2bc90*/  STL.64 [R1+0x1848], R10 ;  /* 0x0018480a01007387 */ /* 0x008fe20000100a00 */
[----:B--2---:R0:W-:Y:S03]  /*2bca0*/  STL.64 [R1+0x1840], R8 ;  /* 0x0018400801007387 */ /* 0x0041e60000100a00 */
        /* <DEDUP_REMOVED lines=8> */
[----:B------:R-:W3:Y:S02]  /*2bd30*/  LDL.LU R10, [R1+0x238] ;  /* 0x00023800010a7983 */ /* 0x000ee40000300800 */
[----:B------:R-:W3:Y:S01]  /*2bd40*/  LDL.LU R11, [R1+0x23c] ;  /* 0x00023c00010b7983 */ /* 0x000ee20000300800 */
[----:B------:R-:W4:Y:S01]  /*2bd50*/  LDL.LU R16, [R1+0x280] ;  /* 0x0002800001107983 */ /* 0x000f220000300800 */
[----:B------:R-:W4:Y:S02]  /*2bd60*/  LDL.LU R17, [R1+0x284] ;  /* 0x0002840001117983 */ /* 0x000f240000300800 */
[----:B------:R-:W4:Y:S02]  /*2bd70*/  LDL.LU R18, [R1+0x288] ;  /* 0x0002880001127983 */ /* 0x000f240000300800 */
[----:B------:R-:W4:Y:S01]  /*2bd80*/  LDL.LU R19, [R1+0x28c] ;  /* 0x00028c0001137983 */ /* 0x000f220000300800 */
        /* <DEDUP_REMOVED lines=18> */
[----:B----4-:R-:W-:Y:S01]  /*2beb0*/  HMMA.16816.F32 R20, R20, R14, R16 ;  /* 0x0000000e1414723c */ /* 0x010fe20000001810 */
        /* <DEDUP_REMOVED lines=8> */
[----:B0-----:R-:W3:Y:S01]  /*2bf40*/  LDL.LU R24, [R1+0x190] ;  /* 0x0001900001187983 */ /* 0x001ee20000300800 */
[----:B------:R-:W3:Y:S02]  /*2bf50*/  LDL.LU R25, [R1+0x194] ;  /* 0x0001940001197983 */ /* 0x000ee40000300800 */
[----:B------:R-:W3:Y:S02]  /*2bf60*/  LDL.LU R26, [R1+0x198] ;  /* 0x00019800011a7983 */ /* 0x000ee40000300800 */
[----:B------:R-:W2:Y:S01]  /*2bf70*/  LDL.LU.64 R18, [R1+0x18d0] ;  /* 0x0018d00001127983 */ /* 0x000ea20000300a00 */
[----:B------:R-:W2:Y:S01]  /*2bf80*/  LDL.LU.64 R16, [R1+0x18c8] ;  /* 0x0018c80001107983 */ /* 0x000ea20000300a00 */
[----:B------:R-:W-:-:S02]  /*2bf90*/  IMAD.MOV.U32 R6, RZ, RZ, R13 ;  /* 0x000000ffff067224 */ /* 0x000fc400078e000d */
[----:B------:R-:W-:Y:S02]  /*2bfa0*/  IMAD.MOV.U32 R7, RZ, RZ, R12 ;  /* 0x000000ffff077224 */ /* 0x000fe400078e000c */
[----:B------:R-:W-:Y:S01]  /*2bfb0*/  STL.64 [R1+0x16e8], R22 ;  /* 0x0016e81601007387 */ /* 0x000fe20000100a00 */
[----:B------:R0:W-:Y:S04]  /*2bfc0*/  STL.64 [R1+0x16e0], R20 ;  /* 0x0016e01401007387 */ /* 0x0001e80000100a00 */
[----:B0-----:R-:W4:Y:S01]  /*2bfd0*/  LDL.64 R20, [R1+0x30] ;  /* 0x0000300001147983 */ /* 0x001f220000100a00 */
        /* <DEDUP_REMOVED lines=53> */
[----:B------:R-:W2:Y:S02]  /*2c330*/  LDL.LU.64 R12, [R1+0x1800] ;  /* 0x00180000010c7983 */ /* 0x000ea40000300a00 */
[----:B------:R-:W-:Y:S11]  /*2c340*/  IMAD.MOV.U32 R27, RZ, RZ, R28 ;  /* 0x000000ffff1b7224 */ /* 0x000ff600078e001c */
[----:B------:R-:W-:Y:S06]  /*2c350*/  @!UPT UIADD3 URZ, URZ, URZ, URZ ;  /* 0x0000003f3f3ff290 */ /* 0x000fec000fffe03f */
[----:B------:R-:W-:Y:S01]  /*2c360*/  STL.64 [R1+0x260], R16 ;  /* 0x0002601001007387 */ /* 0x000fe20000100a00 */
[----:B------:R-:W-:Y:S01]  /*2c370*/  STL.64 [R1+0x268], R18 ;  /* 0x0002681201007387 */ /* 0x000fe20000100a00 */
[----:B--2---:R-:W-:Y:S02]  /*2c380*/  HMMA.16816.F32 R4, R12, R4, R8 ;  /* 0x000000040c04723c */ /* 0x004fe40000001808 */
[----:B------:R-:W2:Y:S01]  /*2c390*/  LDL.LU.64 R10, [R1+0x17f8] ;  /* 0x0017f800010a7983 */ /* 0x000ea20000300a00 */
[----:B------:R-:W2:Y:S11]  /*2c3a0*/  LDL.LU.64 R8, [R1+0x17f0] ;  /* 0x0017f00001087983 */ /* 0x000eb60000300a00 */
[----:B------:R-:W-:Y:S09]  /*2c3b0*/  @!UPT UIADD3 URZ, URZ, URZ, URZ ;  /* 0x0000003f3f3ff290 */ /* 0x000ff2000fffe03f */
[----:B------:R0:W-:Y:S01]  /*2c3c0*/  STL [R1+0x250], R4 ;  /* 0x0002500401007387 */ /* 0x0001e20000100800 */
[----:B------:R-:W-:-:S03]  /*2c3d0*/  IMAD.MOV.U32 R28, RZ, RZ, R5 ;  /* 0x000000ffff1c7224 */ /* 0x000fc600078e0005 */
[----:B0-----:R-:W2:Y:S01]  /*2c3e0*/  LDL.LU.64 R4, [R1+0x17e8] ;  /* 0x0017e80001047983 */ /* 0x001ea20000300a00 */
[----:B------:R-:W-:Y:S02]  /*2c3f0*/  IMAD.MOV.U32 R16, RZ, RZ, R3 ;  /* 0x000000ffff107224 */ /* 0x000fe400078e0003 */
[----:B------:R-:W-:Y:S02]  /*2c400*/  IMAD.MOV.U32 R17, RZ, RZ, R0 ;  /* 0x000000ffff117224 */ /* 0x000fe400078e0000 */
[----:B------:R-:W-:Y:S02]  /*2c410*/  IMAD.MOV.U32 R3, RZ, RZ, R6 ;  /* 0x000000ffff037224 */ /* 0x000fe400078e0006 */
[----:B------:R-:W-:-:S05]  /*2c420*/  IMAD.MOV.U32 R0, RZ, RZ, R7 ;  /* 0x000000ffff007224 */ /* 0x000fca00078e0007 */
[----:B------:R0:W-:Y:S04]  /*2c430*/  STL [R1+0x1658], R0 ;  /* 0x0016580001007387 */ /* 0x0001e80000100800 */
[----:B0-----:R-:W3:Y:S01]  /*2c440*/  LDL R0, [R1+0x3d4] ;  /* 0x0003d40001007983 */ /* 0x001ee20000100800 */
[----:B------:R-:W-:Y:S02]  /*2c450*/  STL [R1+0x1654], R3 ;  /* 0x0016540301007387 */ /* 0x000fe40000100800 */
[----:B------:R-:W-:Y:S01]  /*2c460*/  STL [R1+0x1650], R28 ;  /* 0x0016501c01007387 */ /* 0x000fe20000100800 */
[C---:B--2---:R-:W-:Y:S01]  /*2c470*/  HMMA.16816.F32 R4, R12.reuse, R4, R8 ;  /* 0x000000040c04723c */ /* 0x044fe20000001808 */
[----:B------:R-:W2:Y:S01]  /*2c480*/  LDL.LU.64 R10, [R1+0x17e0] ;  /* 0x0017e000010a7983 */ /* 0x000ea20000300a00 */
[----:B------:R-:W2:Y:S11]  /*2c490*/  LDL.LU.64 R8, [R1+0x17d8] ;  /* 0x0017d80001087983 */ /* 0x000eb60000300a00 */
[----:B------:R-:W-:Y:S10]  /*2c4a0*/  @!UPT UIADD3 URZ, URZ, URZ, URZ ;  /* 0x0000003f3f3ff290 */ /* 0x000ff4000fffe03f */
[----:B------:R0:W-:Y:S01]  /*2c4b0*/  STL.64 [R1+0x240], R4 ;  /* 0x0002400401007387 */ /* 0x0001e20000100a00 */
[----:B------:R2:W-:Y:S03]  /*2c4c0*/  STL.64 [R1+0x248], R6 ;  /* 0x0002480601007387 */ /* 0x0005e60000100a00 */
[----:B0-----:R-:W2:Y:S02]  /*2c4d0*/  LDL.LU.64 R4, [R1+0x17d0] ;  /* 0x0017d00001047983 */ /* 0x001ea40000300a00 */
[C---:B--2---:R-:W-:Y:S02]  /*2c4e0*/  HMMA.16816.F32 R4, R12.reuse, R4, R8 ;  /* 0x000000040c04723c */ /* 0x044fe40000001808 */
[----:B------:R-:W2:Y:S01]  /*2c4f0*/  LDL.LU.64 R10, [R1+0x17c8] ;  /* 0x0017c800010a7983 */ /* 0x000ea20000300a00 */
[----:B------:R-:W2:Y:S02]  /*2c500*/  LDL.LU.64 R8, [R1+0x17c0] ;  /* 0x0017c00001087983 */ /* 0x000ea40000300a00 */
[----:B----4-:R-:W-:Y:S11]  /*2c510*/  IMAD.MOV.U32 R3, RZ, RZ, R21 ;  /* 0x000000ffff037224 */ /* 0x010ff600078e0015 */
[----:B------:R-:W-:Y:S07]  /*2c520*/  @!UPT UIADD3 URZ, URZ, URZ, URZ ;  /* 0x0000003f3f3ff290 */ /* 0x000fee000fffe03f */
[----:B------:R-:W-:Y:S01]  /*2c530*/  STL.64 [R1+0x230], R4 ;  /* 0x0002300401007387 */ /* 0x000fe20000100a00 */
[----:B------:R0:W-:Y:S03]  /*2c540*/  STL.64 [R1+0x238], R6 ;  /* 0x0002380601007387 */ /* 0x0001e60000100a00 */
[----:B0-----:R-:W4:Y:S01]  /*2c550*/  LDL.LU.64 R6, [R1+0x17b8] ;  /* 0x0017b80001067983 */ /* 0x001f220000300a00 */
[----:B------:R-:W3:Y:S01]  /*2c560*/  LDL.LU.64 R4, [R1+0x17b0] ;  /* 0x0017b00001047983 */ /* 0x000ee20000300a00 */
[C---:B--2---:R-:W-:Y:S11]  /*2c570*/  HMMA.16816.F32 R8, R12.reuse, R20, R8 ;  /* 0x000000140c08723c */ /* 0x044ff60000001808 */
[----:B------:R-:W-:Y:S11]  /*2c580*/  @!UPT UIADD3 URZ, URZ, URZ, URZ ;  /* 0x0000003f3f3ff290 */ /* 0x000ff6000fffe03f */
[----:B------:R-:W-:Y:S01]  /*2c590*/  @!UPT UIADD3 URZ, URZ, URZ, URZ ;  /* 0x0000003f3f3ff290 */ /* 0x000fe2000fffe03f */
[----:B------:R0:W-:Y:S01]  /*2c5a0*/  STL.64 [R1+0x220], R8 ;  /* 0x0002200801007387 */ /* 0x0001e20000100a00 */
[----:B------:R1:W-:Y:S03]  /*2c5b0*/  STL.64 [R1+0x228], R10 ;  /* 0x0002280a01007387 */ /* 0x0003e60000100a00 */
[----:B0-----:R-:W2:Y:S01]  /*2c5c0*/  LDL R8, [R1+0x10] ;  /* 0x0000100001087983 */ /* 0x001ea20000100800 */
[----:B-1----:R-:W-:Y:S02]  /*2c5d0*/  IMAD.MOV.U32 R10, RZ, RZ, R20 ;  /* 0x000000ffff0a7224 */ /* 0x002fe400078e0014 */
[----:B---3--:R-:W-:Y:S11]  /*2c5e0*/  HMMA.16816.F32 R20, R12, R16, R24 ;  /* 0x000000100c14723c */ /* 0x008ff60000001818 */
[----:B------:R-:W-:Y:S11]  /*2c5f0*/  @!UPT UIADD3 URZ, URZ, URZ, URZ ;  /* 0x0000003f3f3ff290 */ /* 0x000ff6000fffe03f */
[----:B------:R-:W-:Y:S01]  /*2c600*/  @!UPT UIADD3 URZ, URZ, URZ, URZ ;  /* 0x0000003f3f3ff290 */ /* 0x000fe2000fffe03f */
[----:B------:R4:W-:Y:S01]  /*2c610*/  STL.64 [R1+0x210], R20 ;  /* 0x0002101401007387 */ /* 0x0009e20000100a00 */
[----:B------:R0:W-:Y:S02]  /*2c620*/  STL.64 [R1+0x218], R22 ;  /* 0x0002181601007387 */ /* 0x0001e40000100a00 */
[----:B------:R-:W2:Y:S02]  /*2c630*/  LDL R9, [R1+0x14] ;  /* 0x0000140001097983 */ /* 0x000ea40000100800 */
[----:B------:R-:W3:Y:S01]  /*2c640*/  LDL.LU R24, [R1+0x170] ;  /* 0x0001700001187983 */ /* 0x000ee20000300800 */
[----:B------:R-:W3:Y:S01]  /*2c650*/  LDL.LU R25, [R1+0x174] ;  /* 0x0001740001197983 */ /* 0x000ee20000300800 */
[----:B------:R-:W2:Y:S02]  /*2c660*/  LDL.LU R26, [R1+0x178] ;  /* 0x00017800011a7983 */ /* 0x000ea40000300800 */
[----:B------:R-:W2:Y:S02]  /*2c670*/  LDL.LU R27, [R1+0x17c] ;  /* 0x00017c00011b7983 */ /* 0x000ea40000300800 */
[----:B----4-:R-:W-:-:S02]  /*2c680*/  IMAD.MOV.U32 R20, RZ, RZ, R7 ;  /* 0x000000ffff147224 */ /* 0x010fc400078e0007 */
[----:B0-----:R-:W-:Y:S02]  /*2c690*/  IMAD.MOV.U32 R22, RZ, RZ, R5 ;  /* 0x000000ffff167224 */ /* 0x001fe400078e0005 */
[----:B------:R-:W-:Y:S02]  /*2c6a0*/  IMAD.MOV.U32 R23, RZ, RZ, R4 ;  /* 0x000000ffff177224 */ /* 0x000fe400078e0004 */
        /* <DEDUP_REMOVED lines=8> */
[----:B------:R-:W3:Y:S02]  /*2c730*/  LDL.LU R4, [R1+0x160] ;  /* 0x0001600001047983 */ /* 0x000ee40000300800 */
[----:B------:R-:W3:Y:S02]  /*2c740*/  LDL.LU R5, [R1+0x164] ;  /* 0x0001640001057983 */ /* 0x000ee40000300800 */
[----:B------:R-:W3:Y:S01]  /*2c750*/  LDL.LU R6, [R1+0x168] ;  /* 0x0001680001067983 */ /* 0x000ee20000300800 */
[----:B------:R-:W3:Y:S01]  /*2c760*/  LDL.LU R7, [R1+0x16c] ;  /* 0x00016c0001077983 */ /* 0x000ee20000300800 */
[----:B------:R-:W-:Y:S02]  /*2c770*/  STL.64 [R1+0x1740], R22 ;  /* 0x0017401601007387 */ /* 0x000fe40000100a00 */
[----:B------:R0:W-:Y:S02]  /*2c780*/  STL.64 [R1+0x1738], R20 ;  /* 0x0017381401007387 */ /* 0x0001e40000100a00 */
[----:B0-----:R-:W4:Y:S01]  /*2c790*/  LDL.64 R20, [R1+0x50] ;  /* 0x0000500001147983 */ /* 0x001f220000100a00 */
[----:B------:R-:W-:-:S02]  /*2c7a0*/  IMAD.MOV.U32 R16, RZ, RZ, R10 ;  /* 0x000000ffff107224 */ /* 0x000fc400078e000a */
[----:B------:R-:W-:Y:S01]  /*2c7b0*/  IMAD.MOV.U32 R17, RZ, RZ, R3 ;  /* 0x000000ffff117224 */ /* 0x000fe200078e0003 */
[----:B----4-:R0:W-:Y:S04]  /*2c7c0*/  STL.64 [R1+0x1750], R20 ;  /* 0x0017501401007387 */ /* 0x0101e80000100a00 */
[----:B0-----:R-:W4:Y:S01]  /*2c7d0*/  LDL.64 R20, [R1+0x60] ;  /* 0x0000600001147983 */ /* 0x001f220000100a00 */
[----:B------:R0:W-:Y:S03]  /*2c7e0*/  STL.64 [R1+0x1730], R16 ;  /* 0x0017301001007387 */ /* 0x0001e60000100a00 */
[----:B0-----:R-:W3:Y:S01]  /*2c7f0*/  LDL.64 R16, [R1+0x40] ;  /* 0x0000400001107983 */ /* 0x001ee20000100a00 */
[C---:B--2---:R-:W-:Y:S03]  /*2c800*/  HMMA.16816.F32 R8, R12.reuse, R8, R24 ;  /* 0x000000080c08723c */ /* 0x044fe60000001818 */
[----:B---3--:R0:W-:Y:S04]  /*2c810*/  STL.64 [R1+0x1748], R16 ;  /* 0x0017481001007387 */ /* 0x0081e80000100a00 */
        /* <DEDUP_REMOVED lines=10> */
[----:B------:R-:W3:Y:S01]  /*2c8c0*/  LDL.LU.64 R26, [R1+0x17a8] ;  /* 0x0017a800011a7983 */ /* 0x000ee20000300a00 */
[----:B------:R-:W3:Y:S02]  /*2c8d0*/  LDL.LU.64 R24, [R1+0x17a0] ;  /* 0x0017a00001187983 */ /* 0x000ee40000300a00 */
[----:B------:R-:W-:Y:S02]  /*2c8e0*/  STL.64 [R1+0x200], R8 ;  /* 0x0002000801007387 */ /* 0x000fe40000100a00 */
[----:B------:R0:W-:Y:S02]  /*2c8f0*/  STL.64 [R1+0x208], R10 ;  /* 0x0002080a01007387 */ /* 0x0001e40000100a00 */
[----:B0-----:R-:W2:Y:S01]  /*2c900*/  LDL.LU.64 R10, [R1+0x1798] ;  /* 0x00179800010a7983 */ /* 0x001ea20000300a00 */
[----:B------:R-:W3:Y:S02]  /*2c910*/  LDL.LU.64 R8, [R1+0x1790] ;  /* 0x0017900001087983 */ /* 0x000ee40000300a00 */
[----:B---3--:R-:W-:Y:S11]  /*2c920*/  HMMA.16816.F32 R24, R12, R8, R24 ;  /* 0x000000080c18723c */ /* 0x008ff60000001818 */
[----:B------:R-:W-:Y:S11]  /*2c930*/  @!UPT UIADD3 URZ, URZ, URZ, URZ ;  /* 0x0000003f3f3ff290 */ /* 0x000ff6000fffe03f */
[----:B------:R-:W-:Y:S01]  /*2c940*/  @!UPT UIADD3 URZ, URZ, URZ, URZ ;  /* 0x0000003f3f3ff290 */ /* 0x000fe2000fffe03f */
[----:B------:R-:W-:Y:S01]  /*2c950*/  STL.64 [R1+0x1f0], R24 ;  /* 0x0001f01801007387 */ /* 0x000fe20000100a00 */
[----:B------:R0:W-:Y:S03]  /*2c960*/  STL.64 [R1+0x1f8], R26 ;  /* 0x0001f81a01007387 */ /* 0x0001e60000100a00 */
[----:B0-----:R-:W3:Y:S01]  /*2c970*/  LDL.LU.64 R26, [R1+0x1788] ;  /* 0x00178800011a7983 */ /* 0x001ee20000300a00 */
[----:B------:R-:W3:Y:S02]  /*2c980*/  LDL.LU.64 R24, [R1+0x1780] ;  /* 0x0017800001187983 */ /* 0x000ee40000300a00 */
[----:B------:R0:W-:Y:S02]  /*2c990*/  STL.64 [R1+0x16f0], R8 ;  /* 0x0016f00801007387 */ /* 0x0001e40000100a00 */
[----:B0-----:R-:W4:Y:S01]  /*2c9a0*/  LDL.LU R8, [R1+0x100] ;  /* 0x0001000001087983 */ /* 0x001f220000300800 */
[----:B------:R-:W4:Y:S02]  /*2c9b0*/  LDL.LU R9, [R1+0x104] ;  /* 0x0001040001097983 */ /* 0x000f240000300800 */
[----:B--2---:R3:W-:Y:S02]  /*2c9c0*/  STL.64 [R1+0x1710], R10 ;  /* 0x0017100a01007387 */ /* 0x0047e40000100a00 */
[----:B---3--:R-:W-:-:S02]  /*2c9d0*/  IMAD.MOV.U32 R10, RZ, RZ, R24 ;  /* 0x000000ffff0a7224 */ /* 0x008fc400078e0018 */
[----:B------:R-:W-:Y:S01]  /*2c9e0*/  IMAD.MOV.U32 R11, RZ, RZ, R25 ;  /* 0x000000ffff0b7224 */ /* 0x000fe200078e0019 */
[----:B----4-:R0:W-:Y:S04]  /*2c9f0*/  STL.64 [R1+0x1708], R8 ;  /* 0x0017080801007387 */ /* 0x0101e80000100a00 */
[----:B0-----:R-:W2:Y:S01]  /*2ca00*/  LDL.LU R8, [R1+0x110] ;  /* 0x0001100001087983 */ /* 0x001ea20000300800 */
[----:B------:R-:W2:Y:S02]  /*2ca10*/  LDL.LU R9, [R1+0x114] ;  /* 0x0001140001097983 */ /* 0x000ea40000300800 */
[----:B------:R-:W3:Y:S02]  /*2ca20*/  LDL.LU R24, [R1+0x177c] ;  /* 0x00177c0001187983 */ /* 0x000ee40000300800 */
[----:B------:R-:W3:Y:S01]  /*2ca30*/  LDL.LU R25, [R1+0x1778] ;  /* 0x0017780001197983 */ /* 0x000ee20000300800 */
[----:B------:R-:W-:Y:S04]  /*2ca40*/  STL.64 [R1+0x1728], R10 ;  /* 0x0017280a01007387 */ /* 0x000fe80000100a00 */
[----:B--2---:R0:W-:Y:S01]  /*2ca50*/  STL.64 [R1+0x1720], R8 ;  /* 0x0017200801007387 */ /* 0x0041e20000100a00 */
[----:B---3--:R-:W-:Y:S03]  /*2ca60*/  HMMA.16816.F32 R12, R12, R24, R4 ;  /* 0x000000180c0c723c */ /* 0x008fe60000001804 */
[----:B0-----:R-:W2:Y:S01]  /*2ca70*/  LDL.LU R8, [R1+0x120] ;  /* 0x0001200001087983 */ /* 0x001ea20000300800 */
[----:B------:R-:W2:Y:S02]  /*2ca80*/  LDL.LU R9, [R1+0x124] ;  /* 0x0001240001097983 */ /* 0x000ea40000300800 */
[----:B------:R-:W2:Y:S02]  /*2ca90*/  LDL.LU R10, [R1+0x128] ;  /* 0x00012800010a7983 */ /* 0x000ea40000300800 */
[----:B------:R-:W2:Y:S01]  /*2caa0*/  LDL.LU R11, [R1+0x12c] ;  /* 0x00012c00010b7983 */ /* 0x000ea20000300800 */
[----:B------:R-:W3:Y:S01]  /*2cab0*/  LDL.LU.64 R6, [R1+0x1770] ;  /* 0x0017700001067983 */ /* 0x000ee20000300a00 */
[----:B------:R-:W3:Y:S02]  /*2cac0*/  LDL.LU.64 R4, [R1+0x1768] ;  /* 0x0017680001047983 */ /* 0x000ee40000300a00 */
[----:B------:R-:W-:-:S11]  /*2cad0*/  IMAD.MOV.U32 R3, RZ, RZ, R21 ;  /* 0x000000ffff037224 */ /* 0x000fd600078e0015 */
[----:B------:R0:W-:Y:S01]  /*2cae0*/  STL.64 [R1+0x1e0], R12 ;  /* 0x0001e00c01007387 */ /* 0x0001e20000100a00 */
[----:B------:R1:W-:Y:S03]  /*2caf0*/  STL.64 [R1+0x1e8], R14 ;  /* 0x0001e80e01007387 */ /* 0x0003e60000100a00 */
[----:B0-----:R-:W4:Y:S01]  /*2cb00*/  LDL.LU.64 R12, [R1+0x10] ;  /* 0x00001000010c7983 */ /* 0x001f220000300a00 */
[----:B-1----:R-:W-:Y:S01]  /*2cb10*/  IMAD.MOV.U32 R14, RZ, RZ, R20 ;  /* 0x000000ffff0e7224 */ /* 0x002fe200078e0014 */
[C---:B---3--:R-:W-:Y:S11]  /*2cb20*/  HMMA.16816.F32 R16, R4.reuse, R20, R16 ;  /* 0x000000140410723c */ /* 0x048ff60000001810 */
[----:B------:R-:W-:Y:S11]  /*2cb30*/  @!UPT UIADD3 URZ, URZ, URZ, URZ ;  /* 0x0000003f3f3ff290 */ /* 0x000ff6000fffe03f */
[----:B------:R-:W-:Y:S01]  /*2cb40*/  @!UPT UIADD3 URZ, URZ, URZ, URZ ;  /* 0x0000003f3f3ff290 */ /* 0x000fe2000fffe03f */
        /* <DEDUP_REMOVED lines=9> */
[----:B------:R0:W-:Y:S01]  /*2cbe0*/  STL.64 [R1+0x1c0], R16 ;  /* 0x0001c01001007387 */ /* 0x0001e20000100a00 */
[----:B------:R-:W-:Y:S03]  /*2cbf0*/  STL.64 [R1+0x1c8], R18 ;  /* 0x0001c81201007387 */ /* 0x000fe60000100a00 */
[----:B0-----:R-:W3:Y:S01]  /*2cc00*/  LDL.LU.64 R16, [R1+0x1748] ;  /* 0x0017480001107983 */ /* 0x001ee20000300a00 */
[----:B------:R-:W3:Y:S02]  /*2cc10*/  LDL.LU.64 R22, [R1+0x1740] ;  /* 0x0017400001167983 */ /* 0x000ee40000300a00 */
[----:B------:R-:W3:Y:S02]  /*2cc20*/  LDL.LU.64 R20, [R1+0x1738] ;  /* 0x0017380001147983 */ /* 0x000ee40000300a00 */
[C---:B---3--:R-:W-:Y:S11]  /*2cc30*/  HMMA.16816.F32 R20, R4.reuse, R16, R20 ;  /* 0x000000100414723c */ /* 0x048ff60000001814 */
[----:B------:R-:W-:Y:S11]  /*2cc40*/  @!UPT UIADD3 URZ, URZ, URZ, URZ ;  /* 0x0000003f3f3ff290 */ /* 0x000ff6000fffe03f */
[----:B------:R-:W-:Y:S01]  /*2cc50*/  @!UPT UIADD3 URZ, URZ, URZ, URZ ;  /* 0x0000003f3f3ff290 */ /* 0x000fe2000fffe03f */
[----:B------:R0:W-:Y:S01]  /*2cc60*/  STL.64 [R1+0x1b0], R20 ;  /* 0x0001b01401007387 */ /* 0x0001e20000100a00 */
[----:B------:R-:W-:Y:S02]  /*2cc70*/  STL.64 [R1+0x1b8], R22 ;  /* 0x0001b81601007387 */ /* 0x000fe40000100a00 */
[----:B0-----:R-:W-:Y:S02]  /*2cc80*/  IMAD.MOV.U32 R21, RZ, RZ, R16 ;  /* 0x000000ffff157224 */ /* 0x001fe400078e0010 */
[----:B------:R-:W-:Y:S02]  /*2cc90*/  IMAD.MOV.U32 R20, RZ, RZ, R17 ;  /* 0x000000ffff147224 */ /* 0x000fe400078e0011 */
[----:B------:R-:W2:Y:S02]  /*2cca0*/  LDL.LU.64 R16, [R1+0x1730] ;  /* 0x0017300001107983 */ /* 0x000ea40000300a00 */
[C---:B--2---:R-:W-:Y:S02]  /*2ccb0*/  HMMA.16816.F32 R16, R4.reuse, R16, R8 ;  /* 0x000000100410723c */ /* 0x044fe40000001808 */
[----:B------:R-:W2:Y:S01]  /*2ccc0*/  LDL.LU.64 R10, [R1+0x1728] ;  /* 0x00172800010a7983 */ /* 0x000ea20000300a00 */
[----:B------:R-:W2:Y:S11]  /*2ccd0*/  LDL.LU.64 R8, [R1+0x1720] ;  /* 0x0017200001087983 */ /* 0x000eb60000300a00 */
[----:B------:R-:W-:Y:S09]  /*2cce0*/  @!UPT UIADD3 URZ, URZ, URZ, URZ ;  /* 0x0000003f3f3ff290 */ /* 0x000ff2000fffe03f */
[----:B------:R0:W-:Y:S01]  /*2ccf0*/  STL.64 [R1+0x1a0], R16 ;  /* 0x0001a01001007387 */ /* 0x0001e20000100a00 */
[----:B------:R-:W-:Y:S03]  /*2cd00*/  STL.64 [R1+0x1a8], R18 ;  /* 0x0001a81201007387 */ /* 0x000fe60000100a00 */
[----:B0-----:R-:W2:Y:S02]  /*2cd10*/  LDL.LU.64 R16, [R1+0x1718] ;  /* 0x0017180001107983 */ /* 0x001ea40000300a00 */
[----:B--2---:R-:W-:Y:S11]  /*2cd20*/  HMMA.16816.F32 R8, R4, R16, R8 ;  /* 0x000000100408723c */ /* 0x004ff60000001808 */
[----:B------:R-:W-:Y:S11]  /*2cd30*/  @!UPT UIADD3 URZ, URZ, URZ, URZ ;  /* 0x0000003f3f3ff290 */ /* 0x000ff6000fffe03f */
[----:B------:R-:W-:Y:S01]  /*2cd40*/  @!UPT UIADD3 URZ, URZ, URZ, URZ ;  /* 0x0000003f3f3ff290 */ /* 0x000fe2000fffe03f */
[----:B------:R-:W-:Y:S01]  /*2cd50*/  STL.64 [R1+0x190], R8 ;  /* 0x0001900801007387 */ /* 0x000fe20000100a00 */
[----:B------:R0:W-:Y:S03]  /*2cd60*/  STL.64 [R1+0x198], R10 ;  /* 0x0001980a01007387 */ /* 0x0001e60000100a00 */
[----:B0-----:R-:W4:Y:S01]  /*2cd70*/  LDL.LU.64 R10, [R1+0x1710] ;  /* 0x00171000010a7983 */ /* 0x001f220000300a00 */
[----:B------:R-:W4:Y:S02]  /*2cd80*/  LDL.LU.64 R8, [R1+0x1708] ;  /* 0x0017080001087983 */ /* 0x000f240000300a00 */
[----:B------:R0:W-:Y:S02]  /*2cd90*/  STL.64 [R1+0x1678], R16 ;  /* 0x0016781001007387 */ /* 0x0001e40000100a00 */
[----:B0-----:R-:W2:Y:S01]  /*2cda0*/  LDL.LU R16, [R1+0x2d0] ;  /* 0x0002d00001107983 */ /* 0x001ea20000300800 */
[----:B------:R-:W2:Y:S02]  /*2cdb0*/  LDL.LU R17, [R1+0x2d4] ;  /* 0x0002d40001117983 */ /* 0x000ea40000300800 */
[----:B------:R-:W3:Y:S02]  /*2cdc0*/  LDL.LU R18, [R1+0x2d8] ;  /* 0x0002d80001127983 */ /* 0x000ee40000300800 */
[----:B------:R-:W3:Y:S02]  /*2cdd0*/  LDL.LU R19, [R1+0x2dc] ;  /* 0x0002dc0001137983 */ /* 0x000ee40000300800 */
[----:B------:R-:W-:-:S02]  /*2cde0*/  IMAD.MOV.U32 R22, RZ, RZ, R26 ;  /* 0x000000ffff167224 */ /* 0x000fc400078e001a */
[----:B------:R-:W-:Y:S01]  /*2cdf0*/  IMAD.MOV.U32 R23, RZ, RZ, R27 ;  /* 0x000000ffff177224 */ /* 0x000fe200078e001b */
[----:B----4-:R-:W-:Y:S01]  /*2ce00*/  HMMA.16816.F32 R8, R4, R12, R8 ;  /* 0x0000000c0408723c */ /* 0x010fe20000001808 */
[----:B---3--:R-:W-:Y:S01]  /*2ce10*/  STL.64 [R1+0x1688], R18 ;  /* 0x0016881201007387 */ /* 0x008fe20000100a00 */
[----:B--2---:R0:W-:Y:S02]  /*2ce20*/  STL.64 [R1+0x1680], R16 ;  /* 0x0016801001007387 */ /* 0x0041e40000100a00 */
[----:B0-----:R-:W-:Y:S02]  /*2ce30*/  IMAD.MOV.U32 R16, RZ, RZ, R21 ;  /* 0x000000ffff107224 */ /* 0x001fe400078e0015 */
[----:B------:R-:W-:Y:S02]  /*2ce40*/  IMAD.MOV.U32 R17, RZ, RZ, R20 ;  /* 0x000000ffff117224 */ /* 0x000fe400078e0014 */
[----:B------:R-:W-:Y:S01]  /*2ce50*/  IMAD.MOV.U32 R21, RZ, RZ, R29 ;  /* 0x000000ffff157224 */ /* 0x000fe200078e001d */
[----:B------:R-:W2:Y:S01]  /*2ce60*/  LDL.LU R20, [R1+0xe0] ;  /* 0x0000e00001147983 */ /* 0x000ea20000300800 */
[----:B------:R-:W3:Y:S02]  /*2ce70*/  LDL.LU R29, [R1+0x1700] ;  /* 0x00170000011d7983 */ /* 0x000ee40000300800 */
[----:B------:R-:W4:Y:S02]  /*2ce80*/  LDL.LU R26, [R1+0x16fc] ;  /* 0x0016fc00011a7983 */ /* 0x000f240000300800 */
[----:B------:R-:W2:Y:S01]  /*2ce90*/  LDL.LU R27, [R1+0x16f8] ;  /* 0x0016f800011b7983 */ /* 0x000ea20000300800 */
[----:B------:R0:W-:Y:S02]  /*2cea0*/  STL.64 [R1+0x16a0], R16 ;  /* 0x0016a01001007387 */ /* 0x0001e40000100a00 */
[----:B0-----:R-:W-:-:S02]  /*2ceb0*/  IMAD.MOV.U32 R16, RZ, RZ, R28 ;  /* 0x000000ffff107224 */ /* 0x001fc400078e001c */
[----:B------:R-:W-:-:S05]  /*2cec0*/  IMAD.MOV.U32 R17, RZ, RZ, R15 ;  /* 0x000000ffff117224 */ /* 0x000fca00078e000f */
[----:B------:R-:W-:Y:S01]  /*2ced0*/  STL.64 [R1+0x16b8], R16 ;  /* 0x0016b81001007387 */ /* 0x000fe20000100a00 */
[----:B------:R0:W-:Y:S02]  /*2cee0*/  STL.64 [R1+0x180], R8 ;  /* 0x0001800801007387 */ /* 0x0001e40000100a00 */
[----:B------:R-:W-:Y:S01]  /*2cef0*/  STL.64 [R1+0x188], R10 ;  /* 0x0001880a01007387 */ /* 0x000fe20000100a00 */
[----:B0-----:R-:W2:Y:S01]  /*2cf00*/  LDL.LU.64 R8, [R1+0x16f0] ;  /* 0x0016f00001087983 */ /* 0x001ea20000300a00 */
[----:B------:R0:W-:Y:S02]  /*2cf10*/  STL.64 [R1+0x1670], R12 ;  /* 0x0016700c01007387 */ /* 0x0001e40000100a00 */
[----:B------:R-:W-:Y:S01]  /*2cf20*/  IMAD.MOV.U32 R16, RZ, RZ, R14 ;  /* 0x000000ffff107224 */ /* 0x000fe200078e000e */
        /* <DEDUP_REMOVED lines=10> */
[C---:B------:R-:W-:Y:S01]  /*2cfd0*/  HMMA.16816.F32 R8, R4.reuse, R8, R20 ;  /* 0x000000080408723c */ /* 0x040fe20000001814 */
        /* <DEDUP_REMOVED lines=12> */
[----:B------:R-:W2:Y:S01]  /*2d0a0*/  LDL.LU.64 R22, [R1+0x16e8] ;  /* 0x0016e80001167983 */ /* 0x000ea20000300a00 */
[----:B------:R-:W2:Y:S02]  /*2d0b0*/  LDL.LU.64 R20, [R1+0x16e0] ;  /* 0x0016e00001147983 */ /* 0x000ea40000300a00 */
[----:B------:R-:W-:Y:S02]  /*2d0c0*/  STL.64 [R1+0x170], R8 ;  /* 0x0001700801007387 */ /* 0x000fe40000100a00 */
[----:B------:R0:W-:Y:S02]  /*2d0d0*/  STL.64 [R1+0x178], R10 ;  /* 0x0001780a01007387 */ /* 0x0001e40000100a00 */
[----:B0-----:R-:W3:Y:S01]  /*2d0e0*/  LDL.LU.64 R10, [R1+0x16d8] ;  /* 0x0016d800010a7983 */ /* 0x001ee20000300a00 */
[----:B------:R-:W3:Y:S02]  /*2d0f0*/  LDL.LU.64 R8, [R1+0x16d0] ;  /* 0x0016d00001087983 */ /* 0x000ee40000300a00 */
[----:B------:R-:W-:Y:S01]  /*2d100*/  IMAD.MOV.U32 R17, RZ, RZ, R3 ;  /* 0x000000ffff117224 */ /* 0x000fe200078e0003 */
[----:B--2---:R-:W-:Y:S01]  /*2d110*/  HMMA.16816.F32 R4, R4, R24, R20 ;  /* 0x000000180404723c */ /* 0x004fe20000001814 */
[----:B------:R-:W2:Y:S07]  /*2d120*/  LDL.LU.64 R20, [R1+0x30] ;  /* 0x0000300001147983 */ /* 0x000eae0000300a00 */
[C---:B---3--:R-:W-:Y:S11]  /*2d130*/  HMMA.16816.F32 R16, R8.reuse, R16, R12 ;  /* 0x000000100810723c */ /* 0x048ff6000000180c */
[----:B------:R-:W-:Y:S04]  /*2d140*/  @!UPT UIADD3 URZ, URZ, URZ, URZ ;  /* 0x0000003f3f3ff290 */ /* 0x000fe8000fffe03f */
[----:B------:R0:W-:Y:S01]  /*2d150*/  STL.64 [R1+0x160], R4 ;  /* 0x0001600401007387 */ /* 0x0001e20000100a00 */
[----:B------:R-:W-:Y:S03]  /*2d160*/  STL.64 [R1+0x168], R6 ;  /* 0x0001680601007387 */ /* 0x000fe60000100a00 */
[----:B0-----:R-:W3:Y:S01]  /*2d170*/  LDL.LU R4, [R1+0x350] ;  /* 0x0003500001047983 */ /* 0x001ee20000300800 */
[----:B------:R-:W3:Y:S02]  /*2d180*/  LDL.LU R5, [R1+0x354] ;  /* 0x0003540001057983 */ /* 0x000ee40000300800 */
[----:B------:R0:W-:Y:S02]  /*2d190*/  STL.64 [R1+0x1668], R24 ;  /* 0x0016681801007387 */ /* 0x0001e40000100a00 */
[----:B0-----:R-:W3:Y:S01]  /*2d1a0*/  LDL.LU.64 R24, [R1] ;  /* 0x0000000001187983 */ /* 0x001ee20000300a00 */
[----:B------:R-:W2:Y:S02]  /*2d1b0*/  LDL.LU.64 R14, [R1+0x16c8] ;  /* 0x0016c800010e7983 */ /* 0x000ea40000300a00 */
[----:B------:R-:W2:Y:S02]  /*2d1c0*/  LDL.LU.64 R12, [R1+0x16c0] ;  /* 0x0016c000010c7983 */ /* 0x000ea40000300a00 */
[----:B------:R0:W-:Y:S01]  /*2d1d0*/  STL.64 [R1+0x150], R16 ;  /* 0x0001501001007387 */ /* 0x0001e20000100a00 */
[----:B------:R2:W-:Y:S04]  /*2d1e0*/  STL.64 [R1+0x158], R18 ;  /* 0x0001581201007387 */ /* 0x0005e80000100a00 */
        /* <DEDUP_REMOVED lines=20> */
[----:B------:R1:W-:Y:S03]  /*2d330*/  STL.64 [R1+0x128], R18 ;  /* 0x0001281201007387 */ /* 0x0003e60000100a00 */
[----:B0-----:R-:W1:Y:S01]  /*2d340*/  LDL.LU.64 R16, [R1+0x1678] ;  /* 0x0016780001107983 */ /* 0x001e620000300a00 */
[----:B------:R-:W-:Y:S02]  /*2d350*/  IMAD.MOV.U32 R3, RZ, RZ, R20 ;  /* 0x000000ffff037224 */ /* 0x000fe400078e0014 */
[----:B------:R-:W-:Y:S02]  /*2d360*/  IMAD.MOV.U32 R28, RZ, RZ, R21 ;  /* 0x000000ffff1c7224 */ /* 0x000fe400078e0015 */
[----:B------:R-:W-:Y:S02]  /*2d370*/  IMAD.MOV.U32 R6, RZ, RZ, R27 ;  /* 0x000000ffff067224 */ /* 0x000fe400078e001b */
[----:B----4-:R-:W-:Y:S01]  /*2d380*/  IMAD.MOV.U32 R7, RZ, RZ, R26 ;  /* 0x000000ffff077224 */ /* 0x010fe200078e001a */
[----:B------:R-:W-:Y:S04]  /*2d390*/  LDSM.16.MT88.4 R20, [R0+0x6080] ;  /* 0x006080000014783b */ /* 0x000fe80000004200 */
[----:B------:R-:W-:Y:S01]  /*2d3a0*/  STL [R1+0x1660], R3 ;  /* 0x0016600301007387 */ /* 0x000fe20000100800 */
[----:B------:R-:W-:Y:S01]  /*2d3b0*/  STL [R1+0x165c], R28 ;  /* 0x00165c1c01007387 */ /* 0x000fe20000100800 */
[C---:B-1----:R-:W-:Y:S02]  /*2d3c0*/  HMMA.16816.F32 R16, R8.reuse, R16, R12 ;  /* 0x000000100810723c */ /* 0x042fe4000000180c */
[----:B------:R-:W2:Y:S11]  /*2d3d0*/  LDL.LU.64 R12, [R1+0x1670] ;  /* 0x00167000010c7983 */ /* 0x000eb60000300a00 */
[----:B------:R-:W-:Y:S10]  /*2d3e0*/  @!UPT UIADD3 URZ, URZ, URZ, URZ ;  /* 0x0000003f3f3ff290 */ /* 0x000ff4000fffe03f */
[----:B------:R-:W-:Y:S01]  /*2d3f0*/  STL.64 [R1+0x110], R16 ;  /* 0x0001101001007387 */ /* 0x000fe20000100a00 */
[----:B------:R-:W-:Y:S02]  /*2d400*/  STL.64 [R1+0x118], R18 ;  /* 0x0001181201007387 */ /* 0x000fe40000100a00 */
[----:B------:R-:W0:Y:S02]  /*2d410*/  LDSM.16.MT88.4 R16, [R29+0x7000] ;  /* 0x007000001d10783b */ /* 0x000e240000004200 */
[----:B0-----:R-:W-:Y:S02]  /*2d420*/  STL.64 [R1+0x15b8], R18 ;  /* 0x0015b81201007387 */ /* 0x001fe40000100a00 */
[----:B------:R0:W-:Y:S02]  /*2d430*/  STL.64 [R1+0x15b0], R16 ;  /* 0x0015b01001007387 */ /* 0x0001e40000100a00 */
[----:B0-----:R-:W2:Y:S01]  /*2d440*/  LDL.LU R16, [R1+0x330] ;  /* 0x0003300001107983 */ /* 0x001ea20000300800 */
[----:B------:R-:W2:Y:S02]  /*2d450*/  LDL.LU R17, [R1+0x334] ;  /* 0x0003340001117983 */ /* 0x000ea40000300800 */
[----:B------:R-:W2:Y:S02]  /*2d460*/  LDL.LU R18, [R1+0x338] ;  /* 0x0003380001127983 */ /* 0x000ea40000300800 */
[----:B------:R-:W2:Y:S01]  /*2d470*/  LDL.LU R19, [R1+0x33c] ;  /* 0x00033c0001137983 */ /* 0x000ea20000300800 */
[----:B---3--:R-:W-:Y:S01]  /*2d480*/  HMMA.16816.F32 R4, R8, R24, R4 ;  /* 0x000000180804723c */ /* 0x008fe20000001804 */
[----:B------:R-:W-:-:S02]  /*2d490*/  IMAD.MOV.U32 R3, RZ, RZ, R24 ;  /* 0x000000ffff037224 */ /* 0x000fc400078e0018 */
[----:B------:R-:W-:Y:S11]  /*2d4a0*/  IMAD.MOV.U32 R28, RZ, RZ, R25 ;  /* 0x000000ffff1c7224 */ /* 0x000ff600078e0019 */
[----:B------:R-:W-:Y:S10]  /*2d4b0*/  @!UPT UIADD3 URZ, URZ, URZ, URZ ;  /* 0x0000003f3f3ff290 */ /* 0x000ff4000fffe03f */
[----:B------:R-:W-:Y:S02]  /*2d4c0*/  IMAD.MOV.U32 R26, RZ, RZ, R5 ;  /* 0x000000ffff1a7224 */ /* 0x000fe400078e0005 */
[----:B------:R-:W-:Y:S01]  /*2d4d0*/  IMAD.MOV.U32 R27, RZ, RZ, R6 ;  /* 0x000000ffff1b7224 */ /* 0x000fe200078e0006 */
[----:B--2---:R-:W-:Y:S11]  /*2d4e0*/  HMMA.16816.F32 R16, R8, R12, R16 ;  /* 0x0000000c0810723c */ /* 0x004ff60000001810 */
[----:B------:R-:W-:Y:S11]  /*2d4f0*/  @!UPT UIADD3 URZ, URZ, URZ, URZ ;  /* 0x0000003f3f3ff290 */ /* 0x000ff6000fffe03f */
[----:B------:R-:W-:Y:S01]  /*2d500*/  @!UPT UIADD3 URZ, URZ, URZ, URZ ;  /* 0x0000003f3f3ff290 */ /* 0x000fe2000fffe03f */
[----:B------:R0:W-:Y:S02]  /*2d510*/  STL.64 [R1+0x100], R16 ;  /* 0x0001001001007387 */ /* 0x0001e40000100a00 */
[----:B0-----:R-:W-:Y:S02]  /*2d520*/  IMAD.MOV.U32 R17, RZ, RZ, R12 ;  /* 0x000000ffff117224 */ /* 0x001fe400078e000c */
[----:B------:R-:W-:Y:S02]  /*2d530*/  IMAD.MOV.U32 R16, RZ, RZ, R13 ;  /* 0x000000ffff107224 */ /* 0x000fe400078e000d */
[----:B------:R0:W1:Y:S04]  /*2d540*/  LDSM.16.MT88.4 R12, [R29+0x7080] ;  /* 0x007080001d0c783b */ /* 0x0000680000004200 */
[----:B------:R-:W-:Y:S01]  /*2d550*/  STL.64 [R1+0x108], R18 ;  /* 0x0001081201007387 */ /* 0x000fe20000100a00 */
[----:B0-----:R-:W-:-:S03]  /*2d560*/  IMAD.MOV.U32 R29, RZ, RZ, R7 ;  /* 0x000000ffff1d7224 */ /* 0x001fc600078e0007 */
[----:B-1----:R-:W-:Y:S01]  /*2d570*/  STL.64 [R1+0x1558], R14 ;  /* 0x0015580e01007387 */ /* 0x002fe20000100a00 */
[----:B------:R0:W-:Y:S03]  /*2d580*/  STL.64 [R1+0x1550], R12 ;  /* 0x0015500c01007387 */ /* 0x0001e60000100a00 */
[----:B0-----:R-:W2:Y:S01]  /*2d590*/  LDL.LU.64 R12, [R1+0x60] ;  /* 0x00006000010c7983 */ /* 0x001ea20000300a00 */
[----:B------:R-:W3:Y:S02]  /*2d5a0*/  LDL.64 R14, [R1+0x68] ;  /* 0x00006800010e7983 */ /* 0x000ee40000100a00 */
[----:B------:R-:W4:Y:S02]  /*2d5b0*/  LDL.LU.64 R24, [R1+0x1668] ;  /* 0x0016680001187983 */ /* 0x000f240000300a00 */
[----:B------:R-:W-:Y:S02]  /*2d5c0*/  STL [R1+0xf0], R4 ;  /* 0x0000f00401007387 */ /* 0x000fe40000100800 */
[----:B------:R-:W0:Y:S04]  /*2d5d0*/  LDSM.16.MT88.4 R4, [R0+0x7000] ;  /* 0x007000000004783b */ /* 0x000e280000004200 */
[----:B0-----:R-:W-:Y:S01]  /*2d5e0*/  STL.64 [R1+0x14b8], R6 ;  /* 0x0014b80601007387 */ /* 0x001fe20000100a00 */
[----:B------:R0:W-:Y:S03]  /*2d5f0*/  STL.64 [R1+0x14b0], R4 ;  /* 0x0014b00401007387 */ /* 0x0001e60000100a00 */
[----:B0-----:R-:W2:Y:S01]  /*2d600*/  LDL.LU R4, [R1+0x340] ;  /* 0x0003400001047983 */ /* 0x001ea20000300800 */
[----:B------:R-:W2:Y:S02]  /*2d610*/  LDL.LU R5, [R1+0x344] ;  /* 0x0003440001057983 */ /* 0x000ea40000300800 */
[----:B------:R-:W2:Y:S02]  /*2d620*/  LDL.LU R6, [R1+0x348] ;  /* 0x0003480001067983 */ /* 0x000ea40000300800 */
[----:B------:R-:W2:Y:S01]  /*2d630*/  LDL.LU R7, [R1+0x34c] ;  /* 0x00034c0001077983 */ /* 0x000ea20000300800 */
[----:B------:R-:W-:Y:S04]  /*2d640*/  STL.64 [R1+0x15c8], R26 ;  /* 0x0015c81a01007387 */ /* 0x000fe80000100a00 */
[----:B----4-:R0:W-:Y:S01]  /*2d650*/  STL.64 [R1+0x15c0], R24 ;  /* 0x0015c01801007387 */ /* 0x0101e20000100a00 */
[----:B--2---:R-:W-:Y:S03]  /*2d660*/  HMMA.16816.F32 R4, R8, R24, R4 ;  /* 0x000000180804723c */ /* 0x004fe60000001804 */
[----:B0-----:R-:W2:Y:S01]  /*2d670*/  LDL.LU R24, [R1+0x270] ;  /* 0x0002700001187983 */ /* 0x001ea20000300800 */
[----:B------:R-:W2:Y:S02]  /*2d680*/  LDL.LU R25, [R1+0x274] ;  /* 0x0002740001197983 */ /* 0x000ea40000300800 */
[----:B------:R-:W4:Y:S02]  /*2d690*/  LDL.LU R26, [R1+0x278] ;  /* 0x00027800011a7983 */ /* 0x000f240000300800 */
[----:B------:R-:W4:Y:S01]  /*2d6a0*/  LDL.LU R27, [R1+0x27c] ;  /* 0x00027c00011b7983 */ /* 0x000f220000300800 */
[----:B------:R-:W0:Y:S04]  /*2d6b0*/  LDSM.16.MT88.4 R8, [R0+0x7080] ;  /* 0x007080000008783b */ /* 0x000e280000004200 */
[----:B----4-:R-:W-:Y:S01]  /*2d6c0*/  STL.64 [R1+0x15d8], R26 ;  /* 0x0015d81a01007387 */ /* 0x010fe20000100a00 */
[----:B--2---:R1:W-:Y:S02]  /*2d6d0*/  STL.64 [R1+0x15d0], R24 ;  /* 0x0015d01801007387 */ /* 0x0043e40000100a00 */
[----:B-1----:R-:W-:-:S02]  /*2d6e0*/  IMAD.MOV.U32 R24, RZ, RZ, R17 ;  /* 0x000000ffff187224 */ /* 0x002fc400078e0011 */
[----:B------:R-:W-:-:S05]  /*2d6f0*/  IMAD.MOV.U32 R25, RZ, RZ, R16 ;  /* 0x000000ffff197224 */ /* 0x000fca00078e0010 */
[----:B------:R1:W-:Y:S04]  /*2d700*/  STL.64 [R1+0x15f0], R24 ;  /* 0x0015f01801007387 */ /* 0x0003e80000100a00 */
[----:B-1----:R-:W2:Y:S01]  /*2d710*/  LDL.LU R24, [R1+0x20] ;  /* 0x0000200001187983 */ /* 0x002ea20000300800 */
[----:B------:R-:W2:Y:S03]  /*2d720*/  LDL.LU R25, [R1+0x24] ;  /* 0x0000240001197983 */ /* 0x000ea60000300800 */
[----:B--2---:R1:W-:Y:S04]  /*2d730*/  STL.64 [R1+0x1608], R24 ;  /* 0x0016081801007387 */ /* 0x0043e80000100a00 */
[----:B-1----:R-:W2:Y:S01]  /*2d740*/  LDL.LU R24, [R1+0x2a0] ;  /* 0x0002a00001187983 */ /* 0x002ea20000300800 */
[----:B------:R-:W2:Y:S02]  /*2d750*/  LDL.LU R25, [R1+0x2a4] ;  /* 0x0002a40001197983 */ /* 0x000ea40000300800 */
[----:B------:R-:W4:Y:S02]  /*2d760*/  LDL.LU R26, [R1+0x2a8] ;  /* 0x0002a800011a7983 */ /* 0x000f240000300800 */
[----:B------:R-:W4:Y:S02]  /*2d770*/  LDL.LU R27, [R1+0x2ac] ;  /* 0x0002ac00011b7983 */ /* 0x000f240000300800 */
[----:B----4-:R-:W-:Y:S01]  /*2d780*/  STL.64 [R1+0x1618], R26 ;  /* 0x0016181a01007387 */ /* 0x010fe20000100a00 */
[----:B--2---:R1:W-:Y:S03]  /*2d790*/  STL.64 [R1+0x1610], R24 ;  /* 0x0016101801007387 */ /* 0x0043e60000100a00 */
[----:B-1----:R-:W2:Y:S01]  /*2d7a0*/  LDL.LU R24, [R1+0x40] ;  /* 0x0000400001187983 */ /* 0x002ea20000300800 */
[----:B------:R-:W2:Y:S03]  /*2d7b0*/  LDL.LU R25, [R1+0x44] ;  /* 0x0000440001197983 */ /* 0x000ea60000300800 */
[----:B--2---:R1:W-:Y:S01]  /*2d7c0*/  STL.64 [R1+0x1630], R24 ;  /* 0x0016301801007387 */ /* 0x0043e20000100a00 */
[----:B------:R-:W2:Y:S02]  /*2d7d0*/  LDL.LU R16, [R1+0x260] ;  /* 0x0002600001107983 */ /* 0x000ea40000300800 */
[----:B------:R-:W2:Y:S02]  /*2d7e0*/  LDL.LU R17, [R1+0x264] ;  /* 0x0002640001117983 */ /* 0x000ea40000300800 */
[----:B------:R-:W4:Y:S01]  /*2d7f0*/  LDL.LU R18, [R1+0x268] ;  /* 0x0002680001127983 */ /* 0x000f220000300800 */
[----:B------:R-:W4:Y:S04]  /*2d800*/  LDL.LU R19, [R1+0x26c] ;  /* 0x00026c0001137983 */ /* 0x000f280000300800 */
[----:B-1----:R-:W2:Y:S01]  /*2d810*/  LDL.LU R24, [R1+0x50] ;  /* 0x0000500001187983 */ /* 0x002ea20000300800 */
[----:B------:R-:W2:Y:S03]  /*2d820*/  LDL.LU R25, [R1+0x54] ;  /* 0x0000540001197983 */ /* 0x000ea60000300800 */
[----:B--2---:R-:W-:Y:S01]  /*2d830*/  STL.64 [R1+0x1648], R24 ;  /* 0x0016481801007387 */ /* 0x004fe20000100a00 */
[----:B----4-:R-:W-:Y:S02]  /*2d840*/  STL.64 [R1+0x15e8], R18 ;  /* 0x0015e81201007387 */ /* 0x010fe40000100a00 */
[----:B------:R1:W-:Y:S02]  /*2d850*/  STL.64 [R1+0x15e0], R16 ;  /* 0x0015e01001007387 */ /* 0x0003e40000100a00 */
[----:B-1----:R-:W2:Y:S01]  /*2d860*/  LDL.LU R16, [R1+0x280] ;  /* 0x0002800001107983 */ /* 0x002ea20000300800 */
[----:B------:R-:W2:Y:S02]  /*2d870*/  LDL.LU R17, [R1+0x284] ;  /* 0x0002840001117983 */ /* 0x000ea40000300800 */
[----:B------:R-:W4:Y:S02]  /*2d880*/  LDL.LU R18, [R1+0x288] ;  /* 0x0002880001127983 */ /* 0x000f240000300800 */
[----:B------:R-:W4:Y:S01]  /*2d890*/  LDL.LU R19, [R1+0x28c] ;  /* 0x00028c0001137983 */ /* 0x000f220000300800 */
[----:B------:R-:W2:Y:S01]  /*2d8a0*/  LDL.LU R24, [R1+0x310] ;  /* 0x0003100001187983 */ /* 0x000ea20000300800 */
[----:B------:R-:W3:Y:S02]  /*2d8b0*/  LDL.LU R25, [R1+0x314] ;  /* 0x0003140001197983 */ /* 0x000ee40000300800 */
[----:B------:R-:W3:Y:S02]  /*2d8c0*/  LDL.LU R26, [R1+0x318] ;  /* 0x00031800011a7983 */ /* 0x000ee40000300800 */
[----:B------:R-:W3:Y:S01]  /*2d8d0*/  LDL.LU R27, [R1+0x31c] ;  /* 0x00031c00011b7983 */ /* 0x000ee20000300800 */
[----:B----4-:R-:W-:Y:S01]  /*2d8e0*/  STL.64 [R1+0x1600], R18 ;  /* 0x0016001201007387 */ /* 0x010fe20000100a00 */
[----:B--2---:R1:W-:Y:S03]  /*2d8f0*/  STL.64 [R1+0x15f8], R16 ;  /* 0x0015f81001007387 */ /* 0x0043e60000100a00 */
[----:B-1----:R-:W2:Y:S01]  /*2d900*/  LDL.LU R16, [R1+0x290] ;  /* 0x0002900001107983 */ /* 0x002ea20000300800 */
[----:B------:R-:W2:Y:S02]  /*2d910*/  LDL.LU R17, [R1+0x294] ;  /* 0x0002940001117983 */ /* 0x000ea40000300800 */
[----:B------:R-:W4:Y:S02]  /*2d920*/  LDL.LU R18, [R1+0x298] ;  /* 0x0002980001127983 */ /* 0x000f240000300800 */
[----:B------:R-:W4:Y:S02]  /*2d930*/  LDL.LU R19, [R1+0x29c] ;  /* 0x00029c0001137983 */ /* 0x000f240000300800 */
[----:B----4-:R-:W-:Y:S01]  /*2d940*/  STL.64 [R1+0x1628], R18 ;  /* 0x0016281201007387 */ /* 0x010fe20000100a00 */
[----:B--2---:R1:W-:Y:S03]  /*2d950*/  STL.64 [R1+0x1620], R16 ;  /* 0x0016201001007387 */ /* 0x0043e60000100a00 */
[----:B-1----:R-:W2:Y:S01]  /*2d960*/  LDL.LU R16, [R1+0x2b0] ;  /* 0x0002b00001107983 */ /* 0x002ea20000300800 */
[----:B------:R-:W2:Y:S02]  /*2d970*/  LDL.LU R17, [R1+0x2b4] ;  /* 0x0002b40001117983 */ /* 0x000ea40000300800 */
[----:B------:R-:W4:Y:S02]  /*2d980*/  LDL.LU R18, [R1+0x2b8] ;  /* 0x0002b80001127983 */ /* 0x000f240000300800 */
[----:B------:R-:W4:Y:S01]  /*2d990*/  LDL.LU R19, [R1+0x2bc] ;  /* 0x0002bc0001137983 */ /* 0x000f220000300800 */
[----:B---3--:R-:W-:Y:S01]  /*2d9a0*/  HMMA.16816.F32 R24, R20, R12, R24 ;  /* 0x0000000c1418723c */ /* 0x008fe20000001818 */
[----:B----4-:R-:W-:Y:S01]  /*2d9b0*/  STL.64 [R1+0x1640], R18 ;  /* 0x0016401201007387 */ /* 0x010fe20000100a00 */
[----:B--2---:R1:W-:Y:S03]  /*2d9c0*/  STL.64 [R1+0x1638], R16 ;  /* 0x0016381001007387 */ /* 0x0043e60000100a00 */
[----:B-1----:R-:W2:Y:S01]  /*2d9d0*/  LDL.LU R16, [R1+0x2c0] ;  /* 0x0002c00001107983 */ /* 0x002ea20000300800 */
[----:B------:R-:W2:Y:S02]  /*2d9e0*/  LDL.LU R17, [R1+0x2c4] ;  /* 0x0002c40001117983 */ /* 0x000ea40000300800 */
[----:B------:R-:W2:Y:S02]  /*2d9f0*/  LDL.LU R18, [R1+0x2c8] ;  /* 0x0002c80001127983 */ /* 0x000ea40000300800 */
[----:B------:R-:W2:Y:S01]  /*2da00*/  LDL.LU R19, [R1+0x2cc] ;  /* 0x0002cc0001137983 */ /* 0x000ea20000300800 */
[----:B------:R-:W-:Y:S01]  /*2da10*/  STL.64 [R1+0x14c8], R6 ;  /* 0x0014c80601007387 */ /* 0x000fe20000100a00 */
[----:B------:R1:W-:Y:S02]  /*2da20*/  STL.64 [R1+0x14c0], R4 ;  /* 0x0014c00401007387 */ /* 0x0003e40000100a00 */
[----:B-1----:R-:W-:-:S02]  /*2da30*/  IMAD.MOV.U32 R4, RZ, RZ, R3 ;  /* 0x000000ffff047224 */ /* 0x002fc400078e0003 */
[----:B------:R-:W-:Y:S01]  /*2da40*/  IMAD.MOV.U32 R5, RZ, RZ, R28 ;  /* 0x000000ffff057224 */ /* 0x000fe200078e001c */
[----:B------:R-:W3:Y:S01]  /*2da50*/  LDL.LU R3, [R1+0x1660] ;  /* 0x0016600001037983 */ /* 0x000ee20000300800 */
[----:B------:R-:W4:Y:S02]  /*2da60*/  LDL.LU R28, [R1+0x165c] ;  /* 0x00165c00011c7983 */ /* 0x000f240000300800 */
[----:B------:R-:W2:Y:S02]  /*2da70*/  LDL R6, [R1+0x8] ;  /* 0x0000080001067983 */ /* 0x000ea40000100800 */
[----:B------:R-:W2:Y:S01]  /*2da80*/  LDL R7, [R1+0xc] ;  /* 0x00000c0001077983 */ /* 0x000ea20000100800 */
[----:B------:R-:W2:Y:S01]  /*2da90*/  LDL.LU R0, [R1+0x1658] ;  /* 0x0016580001007983 */ /* 0x000ea20000300800 */
[----:B0-----:R-:W-:Y:S02]  /*2daa0*/  STL.64 [R1+0x1448], R10 ;  /* 0x0014480a01007387 */ /* 0x001fe40000100a00 */
[----:B------:R3:W-:Y:S02]  /*2dab0*/  STL.64 [R1+0x1440], R8 ;  /* 0x0014400801007387 */ /* 0x0007e40000100a00 */
[----:B---3--:R-:W-:-:S02]  /*2dac0*/  IMAD.MOV.U32 R8, RZ, RZ, R3 ;  /* 0x000000ffff087224 */ /* 0x008fc400078e0003 */
[----:B----4-:R-:W-:Y:S01]  /*2dad0*/  IMAD.MOV.U32 R9, RZ, RZ, R28 ;  /* 0x000000ffff097224 */ /* 0x010fe200078e001c */
[----:B------:R-:W3:Y:S01]  /*2dae0*/  LDL.LU R3, [R1+0x1654] ;  /* 0x0016540001037983 */ /* 0x000ee20000300800 */
[----:B------:R-:W4:Y:S02]  /*2daf0*/  LDL.LU R28, [R1+0x1650] ;  /* 0x00165000011c7983 */ /* 0x000f240000300800 */
[----:B------:R-:W2:Y:S02]  /*2db00*/  LDL R10, [R1+0x38] ;  /* 0x00003800010a7983 */ /* 0x000ea40000100800 */
[----:B------:R-:W2:Y:S01]  /*2db10*/  LDL R11, [R1+0x3c] ;  /* 0x00003c00010b7983 */ /* 0x000ea20000100800 */
        /* <DEDUP_REMOVED lines=24> */
[----:B------:R-:W-:Y:S02]  /*2dca0*/  STL.64 [R1+0x1588], R10 ;  /* 0x0015880a01007387 */ /* 0x000fe40000100a00 */
[----:B------:R-:W2:Y:S01]  /*2dcb0*/  LDL.LU R8, [R1+0x250] ;  /* 0x0002500001087983 */ /* 0x000ea20000300800 */
[----:B-1----:R-:W-:Y:S01]  /*2dcc0*/  HMMA.16816.F32 R24, R20, R24, R16 ;  /* 0x000000181418723c */ /* 0x002fe20000001810 */
[----:B------:R-:W2:Y:S01]  /*2dcd0*/  LDL.LU.64 R18, [R1+0x1600] ;  /* 0x0016000001127983 */ /* 0x000ea20000300a00 */
[----:B------:R-:W2:Y:S11]  /*2dce0*/  LDL.LU.64 R16, [R1+0x15f8] ;  /* 0x0015f80001107983 */ /* 0x000eb60000300a00 */
[----:B------:R-:W-:Y:S10]  /*2dcf0*/  @!UPT UIADD3 URZ, URZ, URZ, URZ ;  /* 0x0000003f3f3ff290 */ /* 0x000ff4000fffe03f */
[----:B------:R0:W-:Y:S04]  /*2dd00*/  STL.64 [R1+0x90], R24 ;  /* 0x0000901801007387 */ /* 0x0001e80000100a00 */
[----:B0-----:R-:W2:Y:S01]  /*2dd10*/  LDL.LU.64 R24, [R1+0x15f0] ;  /* 0x0015f00001187983 */ /* 0x001ea20000300a00 */
[----:B---3--:R-:W-:Y:S02]  /*2dd20*/  IMAD.MOV.U32 R10, RZ, RZ, R3 ;  /* 0x000000ffff0a7224 */ /* 0x008fe400078e0003 */
[----:B------:R-:W-:Y:S02]  /*2dd30*/  IMAD.MOV.U32 R11, RZ, RZ, R0 ;  /* 0x000000ffff0b7224 */ /* 0x000fe400078e0000 */
[----:B------:R-:W-:Y:S02]  /*2dd40*/  IMAD.MOV.U32 R0, RZ, RZ, R26 ;  /* 0x000000ffff007224 */ /* 0x000fe400078e001a */
[----:B------:R-:W-:-:S05]  /*2dd50*/  IMAD.MOV.U32 R3, RZ, RZ, R27 ;  /* 0x000000ffff037224 */ /* 0x000fca00078e001b */
[----:B------:R-:W-:Y:S01]  /*2dd60*/  STL [R1+0x1484], R3 ;  /* 0x0014840301007387 */ /* 0x000fe20000100800 */
[----:B------:R-:W-:Y:S01]  /*2dd70*/  STL [R1+0x1480], R0 ;  /* 0x0014800001007387 */ /* 0x000fe20000100800 */
        /* <DEDUP_REMOVED lines=12> */
[----:B------:R0:W-:Y:S03]  /*2de40*/  STL.64 [R1+0x78], R26 ;  /* 0x0000781a01007387 */ /* 0x0001e60000100a00 */
[----:B0-----:R-:W3:Y:S01]  /*2de50*/  LDL.LU.64 R26, [R1+0x15c8] ;  /* 0x0015c800011a7983 */ /* 0x001ee20000300a00 */
[----:B------:R-:W2:Y:S02]  /*2de60*/  LDL.LU.64 R24, [R1+0x15c0] ;  /* 0x0015c00001187983 */ /* 0x000ea40000300a00 */
[----:B----4-:R-:W-:Y:S01]  /*2de70*/  IMAD.MOV.U32 R9, RZ, RZ, R28 ;  /* 0x000000ffff097224 */ /* 0x010fe200078e001c */
[----:B--2---:R-:W-:Y:S01]  /*2de80*/  HMMA.16816.F32 R20, R20, R24, R16 ;  /* 0x000000181414723c */ /* 0x004fe20000001810 */
[----:B------:R-:W2:Y:S01]  /*2de90*/  LDL.LU.64 R18, [R1+0x15b8] ;  /* 0x0015b80001127983 */ /* 0x000ea20000300a00 */
[----:B------:R-:W2:Y:S02]  /*2dea0*/  LDL.LU.64 R16, [R1+0x15b0] ;  /* 0x0015b00001107983 */ /* 0x000ea40000300a00 */
[----:B------:R-:W-:-:S02]  /*2deb0*/  IMAD.MOV.U32 R3, RZ, RZ, R14 ;  /* 0x000000ffff037224 */ /* 0x000fc400078e000e */
[----:B------:R-:W-:Y:S11]  /*2dec0*/  IMAD.MOV.U32 R0, RZ, RZ, R15 ;  /* 0x000000ffff007224 */ /* 0x000ff600078e000f */
[----:B------:R-:W-:Y:S06]  /*2ded0*/  @!UPT UIADD3 URZ, URZ, URZ, URZ ;  /* 0x0000003f3f3ff290 */ /* 0x000fec000fffe03f */
[----:B------:R-:W-:Y:S01]  /*2dee0*/  STL.64 [R1+0x13b8], R22 ;  /* 0x0013b81601007387 */ /* 0x000fe20000100a00 */
[----:B------:R-:W-:Y:S01]  /*2def0*/  STL.64 [R1+0x13b0], R20 ;  /* 0x0013b01401007387 */ /* 0x000fe20000100a00 */
[C---:B--2---:R-:W-:Y:S11]  /*2df00*/  HMMA.16816.F32 R8, R16.reuse, R14, R8 ;  /* 0x0000000e1008723c */ /* 0x044ff60000001808 */
[----:B------:R-:W-:Y:S11]  /*2df10*/  @!UPT UIADD3 URZ, URZ, URZ, URZ ;  /* 0x0000003f3f3ff290 */ /* 0x000ff6000fffe03f */
[----:B------:R-:W-:Y:S01]  /*2df20*/  @!UPT UIADD3 URZ, URZ, URZ, URZ ;  /* 0x0000003f3f3ff290 */ /* 0x000fe2000fffe03f */
[----:B------:R0:W-:Y:S01]  /*2df30*/  STL.64 [R1+0x300], R8 ;  /* 0x0003000801007387 */ /* 0x0001e20000100a00 */
[----:B------:R1:W-:Y:S02]  /*2df40*/  STL.64 [R1+0x308], R10 ;  /* 0x0003080a01007387 */ /* 0x0003e40000100a00 */
[----:B------:R-:W2:Y:S02]  /*2df50*/  LDL.LU R12, [R1+0x200] ;  /* 0x00020000010c7983 */ /* 0x000ea40000300800 */
[----:B------:R-:W2:Y:S01]  /*2df60*/  LDL.LU R13, [R1+0x204] ;  /* 0x00020400010d7983 */ /* 0x000ea20000300800 */
[----:B------:R-:W4:Y:S01]  /*2df70*/  LDL.LU R14, [R1+0x208] ;  /* 0x00020800010e7983 */ /* 0x000f220000300800 */
[----:B------:R-:W-:Y:S02]  /*2df80*/  IMAD.MOV.U32 R24, RZ, RZ, R8 ;  /* 0x000000ffff187224 */ /* 0x000fe400078e0008 */
[----:B------:R-:W4:Y:S02]  /*2df90*/  LDL.LU R15, [R1+0x20c] ;  /* 0x00020c00010f7983 */ /* 0x000f240000300800 */
[----:B------:R-:W-:Y:S01]  /*2dfa0*/  IMAD.MOV.U32 R28, RZ, RZ, R9 ;  /* 0x000000ffff1c7224 */ /* 0x000fe200078e0009 */
[----:B0-----:R-:W2:Y:S01]  /*2dfb0*/  LDL.LU R8, [R1+0x230] ;  /* 0x0002300001087983 */ /* 0x001ea20000300800 */
[----:B------:R-:W2:Y:S02]  /*2dfc0*/  LDL.LU R9, [R1+0x234] ;  /* 0x0002340001097983 */ /* 0x000ea40000300800 */
[----:B-1----:R-:W2:Y:S02]  /*2dfd0*/  LDL.LU R10, [R1+0x238] ;  /* 0x00023800010a7983 */ /* 0x002ea40000300800 */
[----:B------:R-:W2:Y:S02]  /*2dfe0*/  LDL.LU R11, [R1+0x23c] ;  /* 0x00023c00010b7983 */ /* 0x000ea40000300800 */
[----:B--2---:R-:W-:Y:S01]  /*2dff0*/  STL.64 [R1+0x1598], R10 ;  /* 0x0015980a01007387 */ /* 0x004fe20000100a00 */
[----:B------:R0:W-:Y:S03]  /*2e000*/  STL.64 [R1+0x1590], R8 ;  /* 0x0015900801007387 */ /* 0x0001e60000100a00 */
[----:B0-----:R-:W2:Y:S01]  /*2e010*/  LDL.LU R8, [R1+0x240] ;  /* 0x0002400001087983 */ /* 0x001ea20000300800 */
[----:B------:R-:W2:Y:S02]  /*2e020*/  LDL.LU R9, [R1+0x244] ;  /* 0x0002440001097983 */ /* 0x000ea40000300800 */
[----:B------:R-:W2:Y:S02]  /*2e030*/  LDL.LU R10, [R1+0x248] ;  /* 0x00024800010a7983 */ /* 0x000ea40000300800 */
[----:B------:R-:W2:Y:S01]  /*2e040*/  LDL.LU R11, [R1+0x24c] ;  /* 0x00024c00010b7983 */ /* 0x000ea20000300800 */
[----:B----4-:R-:W-:Y:S01]  /*2e050*/  STL.64 [R1+0x1570], R14 ;  /* 0x0015700e01007387 */ /* 0x010fe20000100a00 */
[----:B------:R0:W-:Y:S03]  /*2e060*/  STL.64 [R1+0x1568], R12 ;  /* 0x0015680c01007387 */ /* 0x0001e60000100a00 */
[----:B0-----:R-:W4:Y:S01]  /*2e070*/  LDL.LU R12, [R1+0x220] ;  /* 0x00022000010c7983 */ /* 0x001f220000300800 */
[----:B------:R-:W4:Y:S02]  /*2e080*/  LDL.LU R13, [R1+0x224] ;  /* 0x00022400010d7983 */ /* 0x000f240000300800 */
[----:B------:R-:W2:Y:S02]  /*2e090*/  LDL.LU R14, [R1+0x228] ;  /* 0x00022800010e7983 */ /* 0x000ea40000300800 */
[----:B------:R-:W2:Y:S02]  /*2e0a0*/  LDL.LU R15, [R1+0x22c] ;  /* 0x00022c00010f7983 */ /* 0x000ea40000300800 */
[----:B--2---:R0:W-:Y:S01]  /*2e0b0*/  STL.64 [R1+0x1580], R14 ;  /* 0x0015800e01007387 */ /* 0x0041e20000100a00 */
[----:B----4-:R-:W-:Y:S03]  /*2e0c0*/  STL.64 [R1+0x1578], R12 ;  /* 0x0015780c01007387 */ /* 0x010fe60000100a00 */
[----:B0-----:R-:W2:Y:S04]  /*2e0d0*/  LDL.64 R14, [R1+0x48] ;  /* 0x00004800010e7983 */ /* 0x001ea80000100a00 */
[----:B--2---:R0:W-:Y:S04]  /*2e0e0*/  STL.64 [R1+0x15a0], R14 ;  /* 0x0015a00e01007387 */ /* 0x0041e80000100a00 */
[----:B0-----:R-:W2:Y:S01]  /*2e0f0*/  LDL.64 R14, [R1+0x58] ;  /* 0x00005800010e7983 */ /* 0x001ea20000100a00 */
[----:B------:R-:W4:Y:S02]  /*2e100*/  LDL.LU R20, [R1+0x1d0] ;  /* 0x0001d00001147983 */ /* 0x000f240000300800 */
[----:B------:R-:W4:Y:S02]  /*2e110*/  LDL.LU R21, [R1+0x1d4] ;  /* 0x0001d40001157983 */ /* 0x000f240000300800 */
[----:B------:R-:W2:Y:S01]  /*2e120*/  LDL.LU R22, [R1+0x1d8] ;  /* 0x0001d80001167983 */ /* 0x000ea20000300800 */
[----:B------:R-:W2:Y:S04]  /*2e130*/  LDL.LU R23, [R1+0x1dc] ;  /* 0x0001dc0001177983 */ /* 0x000ea80000300800 */
[----:B--2---:R-:W-:Y:S01]  /*2e140*/  STL.64 [R1+0x14d8], R22 ;  /* 0x0014d81601007387 */ /* 0x004fe20000100a00 */
[----:B----4-:R0:W-:Y:S03]  /*2e150*/  STL.64 [R1+0x14d0], R20 ;  /* 0x0014d01401007387 */ /* 0x0101e60000100a00 */
[----:B0-----:R-:W2:Y:S01]  /*2e160*/  LDL.LU R20, [R1+0xf0] ;  /* 0x0000f00001147983 */ /* 0x001ea20000300800 */
[----:B------:R-:W-:Y:S01]  /*2e170*/  HMMA.16816.F32 R8, R16, R14, R8 ;  /* 0x0000000e1008723c */ /* 0x000fe20000001808 */
[----:B---3--:R-:W-:-:S02]  /*2e180*/  IMAD.MOV.U32 R22, RZ, RZ, R27 ;  /* 0x000000ffff167224 */ /* 0x008fc400078e001b */
[----:B------:R-:W-:Y:S02]  /*2e190*/  IMAD.MOV.U32 R23, RZ, RZ, R29 ;  /* 0x000000ffff177224 */ /* 0x000fe400078e001d */
[----:B------:R-:W-:Y:S02]  /*2e1a0*/  IMAD.MOV.U32 R21, RZ, RZ, R26 ;  /* 0x000000ffff157224 */ /* 0x000fe400078e001a */
[----:B------:R-:W3:Y:S01]  /*2e1b0*/  LDL.LU R26, [R1+0x15ac] ;  /* 0x0015ac00011a7983 */ /* 0x000ee20000300800 */
[----:B------:R-:W3:Y:S02]  /*2e1c0*/  LDL.LU R27, [R1+0x15a8] ;  /* 0x0015a800011b7983 */ /* 0x000ee40000300800 */
[----:B------:R0:W-:Y:S02]  /*2e1d0*/  STL.64 [R1+0x14e8], R22 ;  /* 0x0014e81601007387 */ /* 0x0001e40000100a00 */
[----:B------:R-:W-:Y:S02]  /*2e1e0*/  IMAD.MOV.U32 R5, RZ, RZ, R14 ;  /* 0x000000ffff057224 */ /* 0x000fe400078e000e */
[----:B------:R-:W-:-:S10]  /*2e1f0*/  IMAD.MOV.U32 R4, RZ, RZ, R15 ;  /* 0x000000ffff047224 */ /* 0x000fd400078e000f */
[----:B------:R-:W-:Y:S02]  /*2e200*/  IMAD.MOV.U32 R29, RZ, RZ, R9 ;  /* 0x000000ffff1d7224 */ /* 0x000fe400078e0009 */
[----:B------:R-:W-:Y:S01]  /*2e210*/  IMAD.MOV.U32 R25, RZ, RZ, R8 ;  /* 0x000000ffff197224 */ /* 0x000fe200078e0008 */
[----:B--2---:R-:W-:Y:S01]  /*2e220*/  STL.64 [R1+0x14e0], R20 ;  /* 0x0014e01401007387 */ /* 0x004fe20000100a00 */
[----:B0-----:R-:W2:Y:S02]  /*2e230*/  LDL.LU.64 R22, [R1+0x18] ;  /* 0x0000180001167983 */ /* 0x001ea40000300a00 */
[----:B------:R-:W-:Y:S02]  /*2e240*/  STL [R1+0x12e0], R24 ;  /* 0x0012e01801007387 */ /* 0x000fe40000100800 */
[----:B------:R-:W-:Y:S01]  /*2e250*/  STL [R1+0x12dc], R28 ;  /* 0x0012dc1c01007387 */ /* 0x000fe20000100800 */
[----:B------:R-:W4:Y:S01]  /*2e260*/  LDL.LU.64 R14, [R1+0x15a0] ;  /* 0x0015a000010e7983 */ /* 0x000f220000300a00 */
[----:B------:R-:W-:Y:S02]  /*2e270*/  STL.64 [R1+0x2f0], R8 ;  /* 0x0002f00801007387 */ /* 0x000fe40000100a00 */
[----:B------:R0:W-:Y:S02]  /*2e280*/  STL.64 [R1+0x2f8], R10 ;  /* 0x0002f80a01007387 */ /* 0x0001e40000100a00 */
[----:B0-----:R-:W4:Y:S01]  /*2e290*/  LDL.LU.64 R10, [R1+0x1598] ;  /* 0x00159800010a7983 */ /* 0x001f220000300a00 */
[----:B------:R-:W4:Y:S02]  /*2e2a0*/  LDL.LU.64 R8, [R1+0x1590] ;  /* 0x0015900001087983 */ /* 0x000f240000300a00 */
[----:B------:R-:W-:Y:S02]  /*2e2b0*/  STL [R1+0x12e8], R25 ;  /* 0x0012e81901007387 */ /* 0x000fe40000100800 */
[----:B---3--:R0:W-:Y:S02]  /*2e2c0*/  STL.64 [R1+0x1560], R26 ;  /* 0x0015601a01007387 */ /* 0x0081e40000100a00 */
[----:B0-----:R-:W3:Y:S04]  /*2e2d0*/  LDL R26, [R1+0x28] ;  /* 0x00002800011a7983 */ /* 0x001ee80000100800 */
[----:B------:R-:W3:Y:S01]  /*2e2e0*/  LDL R27, [R1+0x2c] ;  /* 0x00002c00011b7983 */ /* 0x000ee20000100800 */
[----:B------:R-:W-:Y:S01]  /*2e2f0*/  STL [R1+0x12e4], R29 ;  /* 0x0012e41d01007387 */ /* 0x000fe20000100800 */
        /* <DEDUP_REMOVED lines=8> */
[----:B------:R-:W4:Y:S02]  /*2e380*/  LDL.LU.64 R14, [R1+0x1580] ;  /* 0x00158000010e7983 */ /* 0x000f240000300a00 */
[----:B------:R-:W4:Y:S02]  /*2e390*/  LDL.LU.64 R12, [R1+0x1578] ;  /* 0x00157800010c7983 */ /* 0x000f240000300a00 */
[----:B----4-:R-:W-:Y:S11]  /*2e3a0*/  HMMA.16816.F32 R12, R16, R10, R12 ;  /* 0x0000000a100c723c */ /* 0x010ff6000000180c */
        /* <DEDUP_REMOVED lines=11> */
[----:B------:R-:W-:-:S05]  /*2e460*/  IMAD.MOV.U32 R11, RZ, RZ, R4 ;  /* 0x000000ffff0b7224 */ /* 0x000fca00078e0004 */
[----:B------:R0:W-:Y:S01]  /*2e470*/  STL.64 [R1+0x1538], R10 ;  /* 0x0015380a01007387 */ /* 0x0001e20000100a00 */
[----:B------:R-:W3:Y:S02]  /*2e480*/  LDL.LU R8, [R1+0x210] ;  /* 0x0002100001087983 */ /* 0x000ee40000300800 */
[----:B------:R-:W3:Y:S01]  /*2e490*/  LDL.LU R9, [R1+0x214] ;  /* 0x0002140001097983 */ /* 0x000ee20000300800 */
[----:B0-----:R-:W3:Y:S01]  /*2e4a0*/  LDL.LU R10, [R1+0x218] ;  /* 0x00021800010a7983 */ /* 0x001ee20000300800 */
[----:B------:R-:W3:Y:S02]  /*2e4b0*/  LDL.LU R11, [R1+0x21c] ;  /* 0x00021c00010b7983 */ /* 0x000ee40000300800 */
[C---:B---3--:R-:W-:Y:S08]  /*2e4c0*/  HMMA.16816.F32 R24, R16.reuse, R26, R8 ;  /* 0x0000001a1018723c */ /* 0x048ff00000001808 */
[C---:B--2---:R-:W-:Y:S11]  /*2e4d0*/  HMMA.16816.F32 R8, R16.reuse, R22, R12 ;  /* 0x000000161008723c */ /* 0x044ff6000000180c */
[----:B------:R-:W-:Y:S04]  /*2e4e0*/  @!UPT UIADD3 URZ, URZ, URZ, URZ ;  /* 0x0000003f3f3ff290 */ /* 0x000fe8000fffe03f */
[----:B------:R0:W-:Y:S01]  /*2e4f0*/  STL.64 [R1+0x2a0], R24 ;  /* 0x0002a01801007387 */ /* 0x0001e20000100a00 */
[----:B------:R1:W-:Y:S03]  /*2e500*/  STL.64 [R1+0x2a8], R26 ;  /* 0x0002a81a01007387 */ /* 0x0003e60000100a00 */
[----:B0-----:R-:W2:Y:S04]  /*2e510*/  LDL.LU R24, [R1+0x1f0] ;  /* 0x0001f00001187983 */ /* 0x001ea80000300800 */
[----:B------:R-:W-:Y:S02]  /*2e520*/  STL.64 [R1+0x290], R8 ;  /* 0x0002900801007387 */ /* 0x000fe40000100a00 */
[----:B------:R-:W-:Y:S02]  /*2e530*/  STL.64 [R1+0x298], R10 ;  /* 0x0002980a01007387 */ /* 0x000fe40000100a00 */
[----:B------:R-:W2:Y:S01]  /*2e540*/  LDL.LU R25, [R1+0x1f4] ;  /* 0x0001f40001197983 */ /* 0x000ea20000300800 */
[----:B-1----:R-:W2:Y:S01]  /*2e550*/  LDL.LU R26, [R1+0x1f8] ;  /* 0x0001f800011a7983 */ /* 0x002ea20000300800 */
[----:B------:R-:W2:Y:S02]  /*2e560*/  LDL.LU R27, [R1+0x1fc] ;  /* 0x0001fc00011b7983 */ /* 0x000ea40000300800 */
[----:B------:R-:W3:Y:S02]  /*2e570*/  LDL.LU R12, [R1+0x1e0] ;  /* 0x0001e000010c7983 */ /* 0x000ee40000300800 */
[----:B------:R-:W3:Y:S01]  /*2e580*/  LDL.LU R13, [R1+0x1e4] ;  /* 0x0001e400010d7983 */ /* 0x000ee20000300800 */
[----:B------:R-:W3:Y:S01]  /*2e590*/  LDL.LU R14, [R1+0x1e8] ;  /* 0x0001e800010e7983 */ /* 0x000ee20000300800 */
[----:B------:R-:W3:Y:S02]  /*2e5a0*/  LDL.LU R15, [R1+0x1ec] ;  /* 0x0001ec00010f7983 */ /* 0x000ee40000300800 */
[----:B------:R0:W-:Y:S02]  /*2e5b0*/  STL.64 [R1+0x14f0], R22 ;  /* 0x0014f01601007387 */ /* 0x0001e40000100a00 */
[----:B0-----:R-:W4:Y:S04]  /*2e5c0*/  LDL.LU.64 R22, [R1+0x28] ;  /* 0x0000280001167983 */ /* 0x001f280000300a00 */
[----:B----4-:R0:W-:Y:S01]  /*2e5d0*/  STL.64 [R1+0x1500], R22 ;  /* 0x0015001601007387 */ /* 0x0101e20000100a00 */
[----:B------:R-:W4:Y:S02]  /*2e5e0*/  LDL.LU R20, [R1+0x120] ;  /* 0x0001200001147983 */ /* 0x000f240000300800 */
[----:B------:R-:W4:Y:S01]  /*2e5f0*/  LDL.LU R21, [R1+0x124] ;  /* 0x0001240001157983 */ /* 0x000f220000300800 */
[----:B0-----:R-:W2:Y:S01]  /*2e600*/  LDL.LU R22, [R1+0x128] ;  /* 0x0001280001167983 */ /* 0x001ea20000300800 */
[----:B------:R-:W2:Y:S03]  /*2e610*/  LDL.LU R23, [R1+0x12c] ;  /* 0x00012c0001177983 */ /* 0x000ea60000300800 */
[----:B--2---:R-:W-:Y:S01]  /*2e620*/  STL.64 [R1+0x1518], R22 ;  /* 0x0015181601007387 */ /* 0x004fe20000100a00 */
[----:B----4-:R0:W-:Y:S03]  /*2e630*/  STL.64 [R1+0x1510], R20 ;  /* 0x0015101401007387 */ /* 0x0101e60000100a00 */
[----:B0-----:R-:W2:Y:S01]  /*2e640*/  LDL.LU R20, [R1+0x130] ;  /* 0x0001300001147983 */ /* 0x001ea20000300800 */
[----:B------:R-:W2:Y:S02]  /*2e650*/  LDL.LU R21, [R1+0x134] ;  /* 0x0001340001157983 */ /* 0x000ea40000300800 */
[----:B------:R-:W4:Y:S02]  /*2e660*/  LDL.LU R22, [R1+0x138] ;  /* 0x0001380001167983 */ /* 0x000f240000300800 */
[----:B------:R-:W4:Y:S01]  /*2e670*/  LDL.LU R23, [R1+0x13c] ;  /* 0x00013c0001177983 */ /* 0x000f220000300800 */
[C---:B------:R-:W-:Y:S01]  /*2e680*/  HMMA.16816.F32 R24, R16.reuse, R6, R24 ;  /* 0x000000061018723c */ /* 0x040fe20000001818 */
[----:B----4-:R-:W-:Y:S01]  /*2e690*/  STL.64 [R1+0x1530], R22 ;  /* 0x0015301601007387 */ /* 0x010fe20000100a00 */
[----:B--2---:R0:W-:Y:S03]  /*2e6a0*/  STL.64 [R1+0x1528], R20 ;  /* 0x0015281401007387 */ /* 0x0041e60000100a00 */
[----:B0-----:R-:W2:Y:S01]  /*2e6b0*/  LDL.LU R20, [R1+0x140] ;  /* 0x0001400001147983 */ /* 0x001ea20000300800 */
[----:B------:R-:W2:Y:S02]  /*2e6c0*/  LDL.LU R21, [R1+0x144] ;  /* 0x0001440001157983 */ /* 0x000ea40000300800 */
[----:B------:R-:W4:Y:S02]  /*2e6d0*/  LDL.LU R22, [R1+0x148] ;  /* 0x0001480001167983 */ /* 0x000f240000300800 */
[----:B------:R-:W4:Y:S02]  /*2e6e0*/  LDL.LU R23, [R1+0x14c] ;  /* 0x00014c0001177983 */ /* 0x000f240000300800 */
[----:B----4-:R-:W-:Y:S01]  /*2e6f0*/  STL.64 [R1+0x1548], R22 ;  /* 0x0015481601007387 */ /* 0x010fe20000100a00 */
[----:B--2---:R0:W-:Y:S03]  /*2e700*/  STL.64 [R1+0x1540], R20 ;  /* 0x0015401401007387 */ /* 0x0041e60000100a00 */
[----:B0-----:R-:W2:Y:S01]  /*2e710*/  LDL.LU R20, [R1+0x150] ;  /* 0x0001500001147983 */ /* 0x001ea20000300800 */
[----:B------:R-:W2:Y:S02]  /*2e720*/  LDL.LU R21, [R1+0x154] ;  /* 0x0001540001157983 */ /* 0x000ea40000300800 */
[----:B------:R-:W2:Y:S02]  /*2e730*/  LDL.LU R22, [R1+0x158] ;  /* 0x0001580001167983 */ /* 0x000ea40000300800 */
[----:B------:R-:W2:Y:S02]  /*2e740*/  LDL.LU R23, [R1+0x15c] ;  /* 0x00015c0001177983 */ /* 0x000ea40000300800 */
[----:B------:R-:W-:Y:S01]  /*2e750*/  STL.64 [R1+0x2c0], R24 ;  /* 0x0002c01801007387 */ /* 0x000fe20000100a00 */
[----:B------:R0:W-:Y:S03]  /*2e760*/  STL.64 [R1+0x2c8], R26 ;  /* 0x0002c81a01007387 */ /* 0x0001e60000100a00 */
[----:B0-----:R-:W3:Y:S01]  /*2e770*/  LDL.LU.64 R26, [R1+0x1560] ;  /* 0x00156000011a7983 */ /* 0x001ee20000300a00 */
[----:B------:R0:W-:Y:S02]  /*2e780*/  STL.64 [R1+0x14f8], R6 ;  /* 0x0014f80601007387 */ /* 0x0001e40000100a00 */
[----:B------:R-:W4:Y:S02]  /*2e790*/  LDL.LU R4, [R1+0x110] ;  /* 0x0001100001047983 */ /* 0x000f240000300800 */
[----:B------:R-:W4:Y:S01]  /*2e7a0*/  LDL.LU R5, [R1+0x114] ;  /* 0x0001140001057983 */ /* 0x000f220000300800 */
[----:B0-----:R-:W4:Y:S01]  /*2e7b0*/  LDL.LU R6, [R1+0x118] ;  /* 0x0001180001067983 */ /* 0x001f220000300800 */
[----:B------:R-:W4:Y:S01]  /*2e7c0*/  LDL.LU R7, [R1+0x11c] ;  /* 0x00011c0001077983 */ /* 0x000f220000300800 */
[----:B---3--:R-:W-:Y:S02]  /*2e7d0*/  HMMA.16816.F32 R16, R16, R26, R12 ;  /* 0x0000001a1010723c */ /* 0x008fe4000000180c */
[----:B------:R-:W2:Y:S01]  /*2e7e0*/  LDL.LU.64 R14, [R1+0x1558] ;  /* 0x00155800010e7983 */ /* 0x000ea20000300a00 */
[----:B------:R-:W2:Y:S02]  /*2e7f0*/  LDL.LU.64 R12, [R1+0x1550] ;  /* 0x00155000010c7983 */ /* 0x000ea40000300a00 */
[----:B------:R-:W-:-:S02]  /*2e800*/  IMAD.MOV.U32 R10, RZ, RZ, R3 ;  /* 0x000000ffff0a7224 */ /* 0x000fc400078e0003 */
[----:B------:R-:W-:Y:S11]  /*2e810*/  IMAD.MOV.U32 R11, RZ, RZ, R0 ;  /* 0x000000ffff0b7224 */ /* 0x000ff600078e0000 */
[----:B------:R-:W-:Y:S05]  /*2e820*/  @!UPT UIADD3 URZ, URZ, URZ, URZ ;  /* 0x0000003f3f3ff290 */ /* 0x000fea000fffe03f */
[----:B------:R0:W-:Y:S01]  /*2e830*/  STL.64 [R1+0x2b0], R16 ;  /* 0x0002b01001007387 */ /* 0x0001e20000100a00 */
[----:B------:R1:W-:Y:S03]  /*2e840*/  STL.64 [R1+0x2b8], R18 ;  /* 0x0002b81201007387 */ /* 0x0003e60000100a00 */
        /* <DEDUP_REMOVED lines=26> */
[----:B------:R-:W4:Y:S11]  /*2e9f0*/  LDL.LU.64 R22, [R1+0x1500] ;  /* 0x0015000001167983 */ /* 0x000f360000300a00 */
[----:B------:R-:W-:Y:S10]  /*2ea00*/  @!UPT UIADD3 URZ, URZ, URZ, URZ ;  /* 0x0000003f3f3ff290 */ /* 0x000ff4000fffe03f */
[----:B------:R0:W-:Y:S01]  /*2ea10*/  STL.64 [R1+0x360], R8 ;  /* 0x0003600801007387 */ /* 0x0001e20000100a00 */
[----:B------:R1:W-:Y:S03]  /*2ea20*/  STL.64 [R1+0x368], R10 ;  /* 0x0003680a01007387 */ /* 0x0003e60000100a00 */
[----:B0-----:R-:W2:Y:S01]  /*2ea30*/  LDL.LU R8, [R1+0x1c0] ;  /* 0x0001c00001087983 */ /* 0x001ea20000300800 */
[----:B------:R-:W2:Y:S02]  /*2ea40*/  LDL.LU R9, [R1+0x1c4] ;  /* 0x0001c40001097983 */ /* 0x000ea40000300800 */
[----:B-1----:R-:W2:Y:S02]  /*2ea50*/  LDL.LU R10, [R1+0x1c8] ;  /* 0x0001c800010a7983 */ /* 0x002ea40000300800 */
[----:B------:R-:W2:Y:S01]  /*2ea60*/  LDL.LU R11, [R1+0x1cc] ;  /* 0x0001cc00010b7983 */ /* 0x000ea20000300800 */
[----:B----4-:R-:W-:Y:S01]  /*2ea70*/  HMMA.16816.F32 R4, R12, R22, R4 ;  /* 0x000000160c04723c */ /* 0x010fe20000001804 */
[----:B------:R-:W-:-:S02]  /*2ea80*/  IMAD.MOV.U32 R3, RZ, RZ, R22 ;  /* 0x000000ffff037224 */ /* 0x000fc400078e0016 */
[----:B------:R-:W-:Y:S11]  /*2ea90*/  IMAD.MOV.U32 R0, RZ, RZ, R23 ;  /* 0x000000ffff007224 */ /* 0x000ff600078e0017 */
[----:B------:R-:W-:Y:S09]  /*2eaa0*/  @!UPT UIADD3 URZ, URZ, URZ, URZ ;  /* 0x0000003f3f3ff290 */ /* 0x000ff2000fffe03f */
[----:B------:R-:W-:Y:S01]  /*2eab0*/  STL.64 [R1+0x350], R4 ;  /* 0x0003500401007387 */ /* 0x000fe20000100a00 */
[----:B------:R0:W-:Y:S03]  /*2eac0*/  STL.64 [R1+0x358], R6 ;  /* 0x0003580601007387 */ /* 0x0001e60000100a00 */
[----:B0-----:R-:W4:Y:S01]  /*2ead0*/  LDL.LU.64 R6, [R1+0x14f8] ;  /* 0x0014f80001067983 */ /* 0x001f220000300a00 */
[----:B------:R-:W3:Y:S02]  /*2eae0*/  LDL.LU.64 R22, [R1+0x14f0] ;  /* 0x0014f00001167983 */ /* 0x000ee40000300a00 */
[C---:B---3--:R-:W-:Y:S11]  /*2eaf0*/  HMMA.16816.F32 R16, R12.reuse, R22, R16 ;  /* 0x000000160c10723c */ /* 0x048ff60000001810 */
[----:B------:R-:W-:Y:S11]  /*2eb00*/  @!UPT UIADD3 URZ, URZ, URZ, URZ ;  /* 0x0000003f3f3ff290 */ /* 0x000ff6000fffe03f */
[----:B------:R-:W-:Y:S01]  /*2eb10*/  @!UPT UIADD3 URZ, URZ, URZ, URZ ;  /* 0x0000003f3f3ff290 */ /* 0x000fe2000fffe03f */
[----:B------:R0:W-:Y:S01]  /*2eb20*/  STL.64 [R1+0x320], R16 ;  /* 0x0003201001007387 */ /* 0x0001e20000100a00 */
[----:B------:R1:W-:Y:S02]  /*2eb30*/  STL.64 [R1+0x328], R18 ;  /* 0x0003281201007387 */ /* 0x0003e40000100a00 */
[----:B0-----:R-:W-:Y:S02]  /*2eb40*/  IMAD.MOV.U32 R17, RZ, RZ, R23 ;  /* 0x000000ffff117224 */ /* 0x001fe400078e0017 */
[----:B-1----:R-:W-:Y:S02]  /*2eb50*/  IMAD.MOV.U32 R18, RZ, RZ, R22 ;  /* 0x000000ffff127224 */ /* 0x002fe400078e0016 */
[----:B------:R-:W4:Y:S01]  /*2eb60*/  LDL.LU.64 R22, [R1+0x14e8] ;  /* 0x0014e80001167983 */ /* 0x000f220000300a00 */
[----:B------:R-:W4:Y:S02]  /*2eb70*/  LDL.LU.64 R20, [R1+0x14e0] ;  /* 0x0014e00001147983 */ /* 0x000f240000300a00 */
[C---:B----4-:R-:W-:Y:S01]  /*2eb80*/  HMMA.16816.F32 R4, R12.reuse, R6, R20 ;  /* 0x000000060c04723c */ /* 0x050fe20000001814 */
[----:B------:R-:W3:Y:S01]  /*2eb90*/  LDL.LU.64 R22, [R1+0x14d8] ;  /* 0x0014d80001167983 */ /* 0x000ee20000300a00 */
[----:B------:R-:W3:Y:S11]  /*2eba0*/  LDL.LU.64 R20, [R1+0x14d0] ;  /* 0x0014d00001147983 */ /* 0x000ef60000300a00 */
[----:B------:R-:W-:Y:S10]  /*2ebb0*/  @!UPT UIADD3 URZ, URZ, URZ, URZ ;  /* 0x0000003f3f3ff290 */ /* 0x000ff4000fffe03f */
[----:B------:R-:W-:Y:S01]  /*2ebc0*/  STL.64 [R1+0x310], R4 ;  /* 0x0003100401007387 */ /* 0x000fe20000100a00 */
[----:B------:R0:W-:Y:S03]  /*2ebd0*/  STL.64 [R1+0x318], R6 ;  /* 0x0003180601007387 */ /* 0x0001e60000100a00 */
[----:B0-----:R-:W4:Y:S01]  /*2ebe0*/  LDL.LU.64 R6, [R1+0x14c8] ;  /* 0x0014c80001067983 */ /* 0x001f220000300a00 */
[----:B------:R-:W4:Y:S02]  /*2ebf0*/  LDL.LU.64 R4, [R1+0x14c0] ;  /* 0x0014c00001047983 */ /* 0x000f240000300a00 */
[----:B----4-:R-:W-:Y:S01]  /*2ec00*/  HMMA.16816.F32 R12, R12, R26, R4 ;  /* 0x0000001a0c0c723c */ /* 0x010fe20000001804 */
[----:B------:R-:W3:Y:S01]  /*2ec10*/  LDL.LU.64 R6, [R1+0x14b8] ;  /* 0x0014b80001067983 */ /* 0x000ee20000300a00 */
[----:B------:R-:W3:Y:S11]  /*2ec20*/  LDL.LU.64 R4, [R1+0x14b0] ;  /* 0x0014b00001047983 */ /* 0x000ef60000300a00 */
[----:B------:R-:W-:Y:S10]  /*2ec30*/  @!UPT UIADD3 URZ, URZ, URZ, URZ ;  /* 0x0000003f3f3ff290 */ /* 0x000ff4000fffe03f */
[----:B------:R-:W-:Y:S01]  /*2ec40*/  STL.64 [R1+0x2e0], R12 ;  /* 0x0002e00c01007387 */ /* 0x000fe20000100a00 */
[----:B------:R0:W-:Y:S03]  /*2ec50*/  STL.64 [R1+0x2e8], R14 ;  /* 0x0002e80e01007387 */ /* 0x0001e60000100a00 */
[----:B0-----:R-:W3:Y:S02]  /*2ec60*/  LDL.LU.64 R14, [R1+0x68] ;  /* 0x00006800010e7983 */ /* 0x001ee40000300a00 */
[----:B---3--:R-:W-:Y:S11]  /*2ec70*/  HMMA.16816.F32 R20, R4, R14, R20 ;  /* 0x0000000e0414723c */ /* 0x008ff60000001814 */
[----:B------:R-:W-:Y:S11]  /*2ec80*/  @!UPT UIADD3 URZ, URZ, URZ, URZ ;  /* 0x0000003f3f3ff290 */ /* 0x000ff6000fffe03f */
[----:B------:R-:W-:Y:S01]  /*2ec90*/  @!UPT UIADD3 URZ, URZ, URZ, URZ ;  /* 0x0000003f3f3ff290 */ /* 0x000fe2000fffe03f */
[----:B------:R-:W-:Y:S01]  /*2eca0*/  STL.64 [R1+0x210], R20 ;  /* 0x0002101401007387 */ /* 0x000fe20000100a00 */
[----:B------:R-:W-:Y:S02]  /*2ecb0*/  STL.64 [R1+0x218], R22 ;  /* 0x0002181601007387 */ /* 0x000fe40000100a00 */
[----:B------:R-:W3:Y:S02]  /*2ecc0*/  LDL.LU.64 R24, [R1+0x3c8] ;  /* 0x0003c80001187983 */ /* 0x000ee40000300a00 */
[----:B------:R0:W-:Y:S01]  /*2ecd0*/  STL.64 [R1+0x1458], R26 ;  /* 0x0014581a01007387 */ /* 0x0001e20000100a00 */
[----:B---3--:R1:W-:Y:S01]  /*2ece0*/  STL.64 [R1+0x1450], R24 ;  /* 0x0014501801007387 */ /* 0x0083e20000100a00 */
[----:B0-----:R-:W3:Y:S02]  /*2ecf0*/  LDL.LU.64 R26, [R1+0x38] ;  /* 0x00003800011a7983 */ /* 0x001ee40000300a00 */
[----:B------:R-:W-:Y:S02]  /*2ed00*/  IMAD.MOV.U32 R16, RZ, RZ, R20 ;  /* 0x000000ffff107224 */ /* 0x000fe400078e0014 */
[----:B------:R-:W-:Y:S01]  /*2ed10*/  IMAD.MOV.U32 R12, RZ, RZ, R22 ;  /* 0x000000ffff0c7224 */ /* 0x000fe200078e0016 */
[----:B---3--:R0:W-:Y:S01]  /*2ed20*/  STL.64 [R1+0x1498], R26 ;  /* 0x0014981a01007387 */ /* 0x0081e20000100a00 */
[----:B-1----:R-:W3:Y:S02]  /*2ed30*/  LDL.LU R24, [R1+0x1b0] ;  /* 0x0001b00001187983 */ /* 0x002ee40000300800 */
[----:B------:R-:W3:Y:S01]  /*2ed40*/  LDL.LU R25, [R1+0x1b4] ;  /* 0x0001b40001197983 */ /* 0x000ee20000300800 */
[----:B0-----:R-:W3:Y:S01]  /*2ed50*/  LDL.LU R26, [R1+0x1b8] ;  /* 0x0001b800011a7983 */ /* 0x001ee20000300800 */
[----:B------:R-:W3:Y:S02]  /*2ed60*/  LDL.LU R27, [R1+0x1bc] ;  /* 0x0001bc00011b7983 */ /* 0x000ee40000300800 */
[----:B------:R-:W4:Y:S02]  /*2ed70*/  LDL.LU R20, [R1+0x70] ;  /* 0x0000700001147983 */ /* 0x000f240000300800 */
[----:B------:R-:W4:Y:S01]  /*2ed80*/  LDL.LU R21, [R1+0x74] ;  /* 0x0000740001157983 */ /* 0x000f220000300800 */
[----:B------:R-:W2:Y:S01]  /*2ed90*/  LDL.LU R22, [R1+0x78] ;  /* 0x0000780001167983 */ /* 0x000ea20000300800 */
[----:B------:R-:W2:Y:S03]  /*2eda0*/  LDL.LU R23, [R1+0x7c] ;  /* 0x00007c0001177983 */ /* 0x000ea60000300800 */
[----:B--2---:R0:W-:Y:S01]  /*2edb0*/  STL.64 [R1+0x13c8], R22 ;  /* 0x0013c81601007387 */ /* 0x0041e20000100a00 */
[----:B----4-:R-:W-:Y:S02]  /*2edc0*/  STL.64 [R1+0x13c0], R20 ;  /* 0x0013c01401007387 */ /* 0x010fe40000100a00 */
[----:B------:R-:W-:Y:S02]  /*2edd0*/  STL [R1+0x12f0], R16 ;  /* 0x0012f01001007387 */ /* 0x000fe40000100800 */
[----:B0-----:R-:W-:-:S02]  /*2ede0*/  IMAD.MOV.U32 R22, RZ, RZ, R18 ;  /* 0x000000ffff167224 */ /* 0x001fc400078e0012 */
[----:B------:R-:W2:Y:S01]  /*2edf0*/  LDL.LU.64 R18, [R1+0x58] ;  /* 0x0000580001127983 */ /* 0x000ea20000300a00 */
[----:B------:R-:W-:Y:S02]  /*2ee00*/  STL [R1+0x12ec], R12 ;  /* 0x0012ec0c01007387 */ /* 0x000fe40000100800 */
[----:B------:R-:W-:Y:S01]  /*2ee10*/  IMAD.MOV.U32 R23, RZ, RZ, R17 ;  /* 0x000000ffff177224 */ /* 0x000fe200078e0011 */
[C---:B--2---:R-:W-:Y:S11]  /*2ee20*/  HMMA.16816.F32 R8, R4.reuse, R18, R8 ;  /* 0x000000120408723c */ /* 0x044ff60000001808 */
[----:B------:R-:W-:Y:S11]  /*2ee30*/  @!UPT UIADD3 URZ, URZ, URZ, URZ ;  /* 0x0000003f3f3ff290 */ /* 0x000ff6000fffe03f */
[----:B------:R-:W-:Y:S01]  /*2ee40*/  @!UPT UIADD3 URZ, URZ, URZ, URZ ;  /* 0x0000003f3f3ff290 */ /* 0x000fe2000fffe03f */
[----:B------:R0:W-:Y:S01]  /*2ee50*/  STL.64 [R1+0x200], R8 ;  /* 0x0002000801007387 */ /* 0x0001e20000100a00 */
[----:B------:R1:W-:Y:S02]  /*2ee60*/  STL.64 [R1+0x208], R10 ;  /* 0x0002080a01007387 */ /* 0x0003e40000100a00 */
[----:B------:R-:W-:Y:S02]  /*2ee70*/  IMAD.MOV.U32 R17, RZ, RZ, R8 ;  /* 0x000000ffff117224 */ /* 0x000fe400078e0008 */
[----:B------:R-:W-:Y:S01]  /*2ee80*/  IMAD.MOV.U32 R13, RZ, RZ, R10 ;  /* 0x000000ffff0d7224 */ /* 0x000fe200078e000a */
[----:B0-----:R-:W2:Y:S01]  /*2ee90*/  LDL.LU R8, [R1+0x190] ;  /* 0x0001900001087983 */ /* 0x001ea20000300800 */
[----:B------:R-:W2:Y:S02]  /*2eea0*/  LDL.LU R9, [R1+0x194] ;  /* 0x0001940001097983 */ /* 0x000ea40000300800 */
[----:B-1----:R-:W4:Y:S02]  /*2eeb0*/  LDL.LU R10, [R1+0x198] ;  /* 0x00019800010a7983 */ /* 0x002f240000300800 */
[----:B------:R-:W4:Y:S02]  /*2eec0*/  LDL.LU R11, [R1+0x19c] ;  /* 0x00019c00010b7983 */ /* 0x000f240000300800 */
[----:B----4-:R-:W-:Y:S01]  /*2eed0*/  STL.64 [R1+0x1490], R10 ;  /* 0x0014900a01007387 */ /* 0x010fe20000100a00 */
[----:B--2---:R0:W-:Y:S03]  /*2eee0*/  STL.64 [R1+0x1488], R8 ;  /* 0x0014880801007387 */ /* 0x0041e60000100a00 */
[----:B0-----:R-:W2:Y:S01]  /*2eef0*/  LDL.LU R8, [R1+0x1a0] ;  /* 0x0001a00001087983 */ /* 0x001ea20000300800 */
[----:B------:R-:W2:Y:S02]  /*2ef00*/  LDL.LU R9, [R1+0x1a4] ;  /* 0x0001a40001097983 */ /* 0x000ea40000300800 */
[----:B------:R-:W4:Y:S02]  /*2ef10*/  LDL.LU R10, [R1+0x1a8] ;  /* 0x0001a800010a7983 */ /* 0x000f240000300800 */
[----:B------:R-:W4:Y:S02]  /*2ef20*/  LDL.LU R11, [R1+0x1ac] ;  /* 0x0001ac00010b7983 */ /* 0x000f240000300800 */
[----:B----4-:R0:W-:Y:S01]  /*2ef30*/  STL.64 [R1+0x14a8], R10 ;  /* 0x0014a80a01007387 */ /* 0x0101e20000100a00 */
[----:B--2---:R-:W-:Y:S03]  /*2ef40*/  STL.64 [R1+0x14a0], R8 ;  /* 0x0014a00801007387 */ /* 0x004fe60000100a00 */
[----:B0-----:R-:W3:Y:S01]  /*2ef50*/  LDL.LU.64 R10, [R1+0x48] ;  /* 0x00004800010a7983 */ /* 0x001ee20000300a00 */
[----:B------:R0:W-:Y:S02]  /*2ef60*/  STL [R1+0x12f8], R17 ;  /* 0x0012f81101007387 */ /* 0x0001e40000100800 */
[----:B------:R-:W-:Y:S01]  /*2ef70*/  IMAD.MOV.U32 R29, RZ, RZ, R14 ;  /* 0x000000ffff1d7224 */ /* 0x000fe200078e000e */
[----:B0-----:R-:W2:Y:S01]  /*2ef80*/  LDL.LU.64 R16, [R1+0x3c0] ;  /* 0x0003c00001107983 */ /* 0x001ea20000300a00 */
[----:B------:R0:W-:Y:S01]  /*2ef90*/  STL [R1+0x12f4], R13 ;  /* 0x0012f40d01007387 */ /* 0x0001e20000100800 */
[----:B---3--:R-:W-:Y:S01]  /*2efa0*/  HMMA.16816.F32 R24, R4, R10, R24 ;  /* 0x0000000a0418723c */ /* 0x008fe20000001818 */
[----:B------:R-:W-:-:S02]  /*2efb0*/  IMAD.MOV.U32 R21, RZ, RZ, R10 ;  /* 0x000000ffff157224 */ /* 0x000fc400078e000a */
[----:B0-----:R-:W-:Y:S02]  /*2efc0*/  IMAD.MOV.U32 R13, RZ, RZ, R11 ;  /* 0x000000ffff0d7224 */ /* 0x001fe400078e000b */
[----:B------:R-:W3:Y:S01]  /*2efd0*/  LDL.LU.64 R10, [R1+0x14a8] ;  /* 0x0014a800010a7983 */ /* 0x000ee20000300a00 */
[----:B------:R-:W3:Y:S11]  /*2efe0*/  LDL.LU.64 R8, [R1+0x14a0] ;  /* 0x0014a00001087983 */ /* 0x000ef60000300a00 */
[----:B------:R-:W-:Y:S06]  /*2eff0*/  @!UPT UIADD3 URZ, URZ, URZ, URZ ;  /* 0x0000003f3f3ff290 */ /* 0x000fec000fffe03f */
[----:B------:R-:W-:Y:S01]  /*2f000*/  STL.64 [R1+0x1f0], R24 ;  /* 0x0001f01801007387 */ /* 0x000fe20000100a00 */
[----:B------:R-:W-:Y:S02]  /*2f010*/  IMAD.MOV.U32 R14, RZ, RZ, R26 ;  /* 0x000000ffff0e7224 */ /* 0x000fe400078e001a */
[----:B------:R0:W-:Y:S02]  /*2f020*/  STL.64 [R1+0x1f8], R26 ;  /* 0x0001f81a01007387 */ /* 0x0001e40000100a00 */
[----:B0-----:R-:W3:Y:S01]  /*2f030*/  LDL.LU.64 R26, [R1+0x1498] ;  /* 0x00149800011a7983 */ /* 0x001ee20000300a00 */
[----:B------:R-:W-:Y:S02]  /*2f040*/  IMAD.MOV.U32 R20, RZ, RZ, R18 ;  /* 0x000000ffff147224 */ /* 0x000fe400078e0012 */
[----:B------:R-:W-:Y:S02]  /*2f050*/  IMAD.MOV.U32 R18, RZ, RZ, R24 ;  /* 0x000000ffff127224 */ /* 0x000fe400078e0018 */
[----:B------:R-:W-:-:S02]  /*2f060*/  IMAD.MOV.U32 R12, RZ, RZ, R19 ;  /* 0x000000ffff0c7224 */ /* 0x000fc400078e0013 */
[----:B------:R-:W-:Y:S01]  /*2f070*/  IMAD.MOV.U32 R28, RZ, RZ, R15 ;  /* 0x000000ffff1c7224 */ /* 0x000fe200078e000f */
[----:B------:R-:W-:Y:S01]  /*2f080*/  STL [R1+0x1300], R18 ;  /* 0x0013001201007387 */ /* 0x000fe20000100800 */
[----:B------:R-:W-:Y:S01]  /*2f090*/  STL [R1+0x12fc], R14 ;  /* 0x0012fc0e01007387 */ /* 0x000fe20000100800 */
[----:B---3--:R-:W-:Y:S11]  /*2f0a0*/  HMMA.16816.F32 R8, R4, R26, R8 ;  /* 0x0000001a0408723c */ /* 0x008ff60000001808 */
[----:B------:R-:W-:Y:S11]  /*2f0b0*/  @!UPT UIADD3 URZ, URZ, URZ, URZ ;  /* 0x0000003f3f3ff290 */ /* 0x000ff6000fffe03f */
[----:B------:R-:W-:Y:S01]  /*2f0c0*/  @!UPT UIADD3 URZ, URZ, URZ, URZ ;  /* 0x0000003f3f3ff290 */ /* 0x000fe2000fffe03f */
[----:B------:R-:W-:Y:S01]  /*2f0d0*/  STL.64 [R1+0x1e0], R8 ;  /* 0x0001e00801007387 */ /* 0x000fe20000100a00 */
[----:B------:R-:W-:Y:S02]  /*2f0e0*/  IMAD.MOV.U32 R19, RZ, RZ, R8 ;  /* 0x000000ffff137224 */ /* 0x000fe400078e0008 */
[----:B------:R-:W-:Y:S02]  /*2f0f0*/  IMAD.MOV.U32 R15, RZ, RZ, R10 ;  /* 0x000000ffff0f7224 */ /* 0x000fe400078e000a */
[----:B------:R0:W-:Y:S02]  /*2f100*/  STL.64 [R1+0x1e8], R10 ;  /* 0x0001e80a01007387 */ /* 0x0001e40000100a00 */
[----:B0-----:R-:W3:Y:S01]  /*2f110*/  LDL.LU.64 R10, [R1+0x1490] ;  /* 0x00149000010a7983 */ /* 0x001ee20000300a00 */
[----:B------:R-:W3:Y:S02]  /*2f120*/  LDL.LU.64 R8, [R1+0x1488] ;  /* 0x0014880001087983 */ /* 0x000ee40000300a00 */
[----:B------:R-:W-:Y:S02]  /*2f130*/  STL [R1+0x1308], R19 ;  /* 0x0013081301007387 */ /* 0x000fe40000100800 */
[----:B--2---:R0:W-:Y:S02]  /*2f140*/  STL.64 [R1+0x13d0], R16 ;  /* 0x0013d01001007387 */ /* 0x0041e40000100a00 */
[----:B0-----:R-:W2:Y:S01]  /*2f150*/  LDL.LU R16, [R1+0x80] ;  /* 0x0000800001107983 */ /* 0x001ea20000300800 */
[----:B------:R-:W2:Y:S02]  /*2f160*/  LDL.LU R17, [R1+0x84] ;  /* 0x0000840001117983 */ /* 0x000ea40000300800 */
[----:B------:R-:W4:Y:S02]  /*2f170*/  LDL.LU R18, [R1+0x88] ;  /* 0x0000880001127983 */ /* 0x000f240000300800 */
[----:B------:R-:W4:Y:S02]  /*2f180*/  LDL.LU R19, [R1+0x8c] ;  /* 0x00008c0001137983 */ /* 0x000f240000300800 */
[----:B------:R-:W-:-:S02]  /*2f190*/  IMAD.MOV.U32 R24, RZ, RZ, R27 ;  /* 0x000000ffff187224 */ /* 0x000fc400078e001b */
[----:B------:R-:W-:Y:S01]  /*2f1a0*/  IMAD.MOV.U32 R14, RZ, RZ, R26 ;  /* 0x000000ffff0e7224 */ /* 0x000fe200078e001a */
[----:B----4-:R0:W-:Y:S01]  /*2f1b0*/  STL.64 [R1+0x13e0], R18 ;  /* 0x0013e01201007387 */ /* 0x0101e20000100a00 */
[----:B--2---:R-:W-:Y:S02]  /*2f1c0*/  STL.64 [R1+0x13d8], R16 ;  /* 0x0013d81001007387 */ /* 0x004fe40000100a00 */
[----:B0-----:R-:W-:Y:S02]  /*2f1d0*/  IMAD.MOV.U32 R18, RZ, RZ, R3 ;  /* 0x000000ffff127224 */ /* 0x001fe400078e0003 */
[----:B------:R-:W-:Y:S01]  /*2f1e0*/  IMAD.MOV.U32 R19, RZ, RZ, R0 ;  /* 0x000000ffff137224 */ /* 0x000fe200078e0000 */
[----:B------:R-:W2:Y:S01]  /*2f1f0*/  LDL.LU R3, [R1+0x1484] ;  /* 0x0014840001037983 */ /* 0x000ea20000300800 */
[----:B------:R-:W4:Y:S02]  /*2f200*/  LDL.LU R0, [R1+0x1480] ;  /* 0x0014800001007983 */ /* 0x000f240000300800 */
[----:B------:R0:W-:Y:S03]  /*2f210*/  STL [R1+0x1304], R15 ;  /* 0x0013040f01007387 */ /* 0x0001e60000100800 */
[----:B---3--:R-:W-:Y:S01]  /*2f220*/  HMMA.16816.F32 R8, R4, R18, R8 ;  /* 0x000000120408723c */ /* 0x008fe20000001808 */
[----:B0-----:R-:W-:-:S05]  /*2f230*/  IMAD.MOV.U32 R15, RZ, RZ, R24 ;  /* 0x000000ffff0f7224 */ /* 0x001fca00078e0018 */
[----:B------:R0:W-:Y:S02]  /*2f240*/  STL.64 [R1+0x13f8], R14 ;  /* 0x0013f80e01007387 */ /* 0x0001e40000100a00 */
[----:B0-----:R-:W-:Y:S02]  /*2f250*/  IMAD.MOV.U32 R14, RZ, RZ, R21 ;  /* 0x000000ffff0e7224 */ /* 0x001fe400078e0015 */
[----:B------:R-:W-:-:S05]  /*2f260*/  IMAD.MOV.U32 R15, RZ, RZ, R13 ;  /* 0x000000ffff0f7224 */ /* 0x000fca00078e000d */
        /* <DEDUP_REMOVED lines=8> */
[----:B------:R-:W-:Y:S02]  /*2f2f0*/  STL.64 [R1+0x1a0], R8 ;  /* 0x0001a00801007387 */ /* 0x000fe40000100a00 */
[----:B------:R-:W-:Y:S01]  /*2f300*/  STL.64 [R1+0x1a8], R10 ;  /* 0x0001a80a01007387 */ /* 0x000fe20000100a00 */
[----:B------:R-:W3:Y:S04]  /*2f310*/  LDL.LU R13, [R1+0x174] ;  /* 0x00017400010d7983 */ /* 0x000ee80000300800 */
[----:B0-----:R-:W2:Y:S01]  /*2f320*/  LDL.LU R14, [R1+0x178] ;  /* 0x00017800010e7983 */ /* 0x001ea20000300800 */
[----:B------:R-:W2:Y:S03]  /*2f330*/  LDL.LU R15, [R1+0x17c] ;  /* 0x00017c00010f7983 */ /* 0x000ea60000300800 */
[----:B--2---:R-:W-:Y:S01]  /*2f340*/  STL.64 [R1+0x1478], R14 ;  /* 0x0014780e01007387 */ /* 0x004fe20000100a00 */
[----:B---3--:R0:W-:Y:S03]  /*2f350*/  STL.64 [R1+0x1470], R12 ;  /* 0x0014700c01007387 */ /* 0x0081e60000100a00 */
[----:B0-----:R-:W2:Y:S01]  /*2f360*/  LDL.LU R12, [R1+0x180] ;  /* 0x00018000010c7983 */ /* 0x001ea20000300800 */
[----:B------:R-:W2:Y:S02]  /*2f370*/  LDL.LU R13, [R1+0x184] ;  /* 0x00018400010d7983 */ /* 0x000ea40000300800 */
[----:B------:R-:W2:Y:S02]  /*2f380*/  LDL.LU R14, [R1+0x188] ;  /* 0x00018800010e7983 */ /* 0x000ea40000300800 */
[----:B------:R-:W2:Y:S01]  /*2f390*/  LDL.LU R15, [R1+0x18c] ;  /* 0x00018c00010f7983 */ /* 0x000ea20000300800 */
[----:B------:R-:W3:Y:S01]  /*2f3a0*/  LDL.LU.64 R26, [R1+0x8] ;  /* 0x00000800011a7983 */ /* 0x000ee20000300a00 */
[----:B------:R-:W2:Y:S02]  /*2f3b0*/  LDL.LU R8, [R1+0x160] ;  /* 0x0001600001087983 */ /* 0x000ea40000300800 */
[----:B------:R-:W2:Y:S02]  /*2f3c0*/  LDL.LU R9, [R1+0x164] ;  /* 0x0001640001097983 */ /* 0x000ea40000300800 */
[----:B------:R-:W2:Y:S01]  /*2f3d0*/  LDL.LU R10, [R1+0x168] ;  /* 0x00016800010a7983 */ /* 0x000ea20000300800 */
[----:B------:R-:W2:Y:S01]  /*2f3e0*/  LDL.LU R11, [R1+0x16c] ;  /* 0x00016c00010b7983 */ /* 0x000ea20000300800 */
        /* <DEDUP_REMOVED lines=11> */
[----:B------:R-:W-:Y:S01]  /*2f4a0*/  HMMA.16816.F32 R12, R4, R22, R12 ;  /* 0x00000016040c723c */ /* 0x000fe2000000180c */
        /* <DEDUP_REMOVED lines=12> */
[----:B------:R-:W-:Y:S01]  /*2f570*/  STL.64 [R1+0x1b0], R12 ;  /* 0x0001b00c01007387 */ /* 0x000fe20000100a00 */
[----:B------:R0:W-:Y:S03]  /*2f580*/  STL.64 [R1+0x1b8], R14 ;  /* 0x0001b80e01007387 */ /* 0x0001e60000100a00 */
[----:B0-----:R-:W2:Y:S01]  /*2f590*/  LDL.LU.64 R14, [R1+0x1478] ;  /* 0x00147800010e7983 */ /* 0x001ea20000300a00 */
[----:B------:R-:W2:Y:S02]  /*2f5a0*/  LDL.LU.64 R12, [R1+0x1470] ;  /* 0x00147000010c7983 */ /* 0x000ea40000300a00 */
[----:B------:R4:W-:Y:S02]  /*2f5b0*/  STL.64 [R1+0x13e8], R22 ;  /* 0x0013e81601007387 */ /* 0x0009e40000100a00 */
[----:B------:R-:W2:Y:S01]  /*2f5c0*/  LDL.LU R20, [R1+0x90] ;  /* 0x0000900001147983 */ /* 0x000ea20000300800 */
[----:B------:R-:W2:Y:S01]  /*2f5d0*/  LDL.LU R21, [R1+0x94] ;  /* 0x0000940001157983 */ /* 0x000ea20000300800 */
[----:B----4-:R-:W-:-:S03]  /*2f5e0*/  IMAD.MOV.U32 R22, RZ, RZ, R0 ;  /* 0x000000ffff167224 */ /* 0x010fc600078e0000 */
[----:B------:R-:W4:Y:S01]  /*2f5f0*/  LDL.LU R0, [R1+0x1468] ;  /* 0x0014680001007983 */ /* 0x000f220000300800 */
[----:B------:R-:W-:Y:S02]  /*2f600*/  IMAD.MOV.U32 R23, RZ, RZ, R3 ;  /* 0x000000ffff177224 */ /* 0x000fe400078e0003 */
[----:B---3--:R-:W-:Y:S01]  /*2f610*/  IMAD.MOV.U32 R3, RZ, RZ, R27 ;  /* 0x000000ffff037224 */ /* 0x008fe200078e001b */
[C---:B--2---:R-:W-:Y:S11]  /*2f620*/  HMMA.16816.F32 R12, R4.reuse, R26, R12 ;  /* 0x0000001a040c723c */ /* 0x044ff6000000180c */
[----:B------:R-:W-:Y:S11]  /*2f630*/  @!UPT UIADD3 URZ, URZ, URZ, URZ ;  /* 0x0000003f3f3ff290 */ /* 0x000ff6000fffe03f */
[----:B------:R-:W-:Y:S01]  /*2f640*/  @!UPT UIADD3 URZ, URZ, URZ, URZ ;  /* 0x0000003f3f3ff290 */ /* 0x000fe2000fffe03f */
[----:B------:R0:W-:Y:S01]  /*2f650*/  STL.64 [R1+0x1d0], R12 ;  /* 0x0001d00c01007387 */ /* 0x0001e20000100a00 */
[----:B------:R1:W-:Y:S02]  /*2f660*/  STL.64 [R1+0x1d8], R14 ;  /* 0x0001d80e01007387 */ /* 0x0003e40000100a00 */
[----:B0-----:R-:W-:Y:S01]  /*2f670*/  IMAD.MOV.U32 R12, RZ, RZ, R26 ;  /* 0x000000ffff0c7224 */ /* 0x001fe200078e001a */
[----:B-1----:R-:W2:Y:S01]  /*2f680*/  LDL.LU.64 R14, [R1+0x1460] ;  /* 0x00146000010e7983 */ /* 0x002ea20000300a00 */
[----:B------:R-:W3:Y:S02]  /*2f690*/  LDL.LU.64 R26, [R1+0x1458] ;  /* 0x00145800011a7983 */ /* 0x000ee40000300a00 */
[----:B------:R-:W2:Y:S01]  /*2f6a0*/  LDL.LU.64 R24, [R1+0x1450] ;  /* 0x0014500001187983 */ /* 0x000ea20000300a00 */
[----:B---3--:R-:W-:Y:S01]  /*2f6b0*/  HMMA.16816.F32 R4, R4, R26, R8 ;  /* 0x0000001a0404723c */ /* 0x008fe20000001808 */
[----:B------:R-:W2:Y:S01]  /*2f6c0*/  LDL.LU.64 R10, [R1+0x1448] ;  /* 0x00144800010a7983 */ /* 0x000ea20000300a00 */
[----:B------:R-:W2:Y:S11]  /*2f6d0*/  LDL.LU.64 R8, [R1+0x1440] ;  /* 0x0014400001087983 */ /* 0x000eb60000300a00 */
[----:B------:R-:W-:Y:S10]  /*2f6e0*/  @!UPT UIADD3 URZ, URZ, URZ, URZ ;  /* 0x0000003f3f3ff290 */ /* 0x000ff4000fffe03f */
[----:B------:R-:W-:Y:S01]  /*2f6f0*/  STL.64 [R1+0x1c0], R4 ;  /* 0x0001c00401007387 */ /* 0x000fe20000100a00 */
[----:B------:R0:W-:Y:S02]  /*2f700*/  STL.64 [R1+0x1c8], R6 ;  /* 0x0001c80601007387 */ /* 0x0001e40000100a00 */
[----:B0-----:R-:W-:Y:S02]  /*2f710*/  IMAD.MOV.U32 R6, RZ, RZ, R12 ;  /* 0x000000ffff067224 */ /* 0x001fe400078e000c */
        /* <DEDUP_REMOVED lines=22> */
[----:B------:R-:W2:Y:S11]  /*2f880*/  LDL.LU.64 R18, [R1+0x13f0] ;  /* 0x0013f00001127983 */ /* 0x000eb60000300a00 */
[----:B------:R-:W-:Y:S10]  /*2f890*/  @!UPT UIADD3 URZ, URZ, URZ, URZ ;  /* 0x0000003f3f3ff290 */ /* 0x000ff4000fffe03f */
[----:B------:R-:W-:Y:S01]  /*2f8a0*/  STL.64 [R1+0x260], R12 ;  /* 0x0002600c01007387 */ /* 0x000fe20000100a00 */
[----:B------:R-:W-:Y:S01]  /*2f8b0*/  STL.64 [R1+0x268], R14 ;  /* 0x0002680e01007387 */ /* 0x000fe20000100a00 */
        /* <DEDUP_REMOVED lines=8> */
[----:B------:R-:W2:Y:S11]  /*2f940*/  LDL.LU.64 R16, [R1+0x13d0] ;  /* 0x0013d00001107983 */ /* 0x000eb60000300a00 */
[----:B------:R-:W-:Y:S11]  /*2f950*/  @!UPT UIADD3 URZ, URZ, URZ, URZ ;  /* 0x0000003f3f3ff290 */ /* 0x000ff6000fffe03f */
[----:B------:R-:W-:Y:S01]  /*2f960*/  STL.64 [R1+0x230], R20 ;  /* 0x0002301401007387 */ /* 0x000fe20000100a00 */
[----:B------:R0:W-:Y:S03]  /*2f970*/  STL.64 [R1+0x238], R22 ;  /* 0x0002381601007387 */ /* 0x0001e60000100a00 */
[----:B0-----:R-:W3:Y:S01]  /*2f980*/  LDL.LU.64 R22, [R1+0x13c8] ;  /* 0x0013c80001167983 */ /* 0x001ee20000300a00 */
[----:B------:R-:W3:Y:S02]  /*2f990*/  LDL.LU.64 R20, [R1+0x13c0] ;  /* 0x0013c00001147983 */ /* 0x000ee40000300a00 */
[----:B------:R-:W-:Y:S02]  /*2f9a0*/  IMAD.MOV.U32 R7, RZ, RZ, R3 ;  /* 0x000000ffff077224 */ /* 0x000fe400078e0003 */
[----:B------:R-:W-:-:S04]  /*2f9b0*/  IMAD.MOV.U32 R12, RZ, RZ, c[0x0][0x188] ;  /* 0x00006200ff0c7624 */ /* 0x000fc800078e00ff */
[----:B------:R-:W-:-:S04]  /*2f9c0*/  IMAD.SHL.U32 R12, R12, 0x80, RZ ;  /* 0x000000800c0c7824 */ /* 0x000fc800078e00ff */
[----:B------:R-:W-:Y:S01]  /*2f9d0*/  IMAD.SHL.U32 R12, R12, 0x2, RZ ;  /* 0x000000020c0c7824 */ /* 0x000fe200078e00ff */
[----:B---3--:R-:W-:Y:S01]  /*2f9e0*/  HMMA.16816.F32 R4, R8, R6, R20 ;  /* 0x000000060804723c */ /* 0x008fe20000001814 */
[----:B------:R-:W3:Y:S01]  /*2f9f0*/  LDL.LU.64 R22, [R1+0x13b8] ;  /* 0x0013b80001167983 */ /* 0x000ee20000300a00 */
[----:B------:R-:W3:Y:S02]  /*2fa00*/  LDL.LU.64 R20, [R1+0x13b0] ;  /* 0x0013b00001147983 */ /* 0x000ee40000300a00 */
[----:B------:R-:W-:-:S05]  /*2fa10*/  IADD3 R3, P0, R24, R12, RZ ;  /* 0x0000000c18037210 */ /* 0x000fca0007f1e0ff */
[----:B------:R-:W-:Y:S01]  /*2fa20*/  STL [R1+0x130c], R3 ;  /* 0x00130c0301007387 */ /* 0x000fe20000100800 */
[----:B------:R-:W-:Y:S11]  /*2fa30*/  IADD3 R2, R2, 0x1, RZ ;  /* 0x0000000102027810 */ /* 0x000ff60007ffe0ff */
[----:B------:R-:W-:Y:S02]  /*2fa40*/  @!UPT UIADD3 URZ, URZ, URZ, URZ ;  /* 0x0000003f3f3ff290 */ /* 0x000fe4000fffe03f */
[----:B------:R2:W-:Y:S01]  /*2fa50*/  STL.64 [R1+0x250], R4 ;  /* 0x0002500401007387 */ /* 0x0005e20000100a00 */
[----:B------:R-:W-:Y:S01]  /*2fa60*/  STL.64 [R1+0x258], R6 ;  /* 0x0002580601007387 */ /* 0x000fe20000100a00 */
[----:B--2---:R-:W-:Y:S01]  /*2fa70*/  IADD3 R4, P1, R16, R12, RZ ;  /* 0x0000000c10047210 */ /* 0x004fe20007f3e0ff */
[----:B----4-:R-:W-:-:S04]  /*2fa80*/  IMAD.X R5, R25, 0x1, R0, P0 ;  /* 0x0000000119057824 */ /* 0x010fc800000e0600 */
[----:B------:R0:W-:Y:S01]  /*2fa90*/  STL [R1+0x1310], R4 ;  /* 0x0013100401007387 */ /* 0x0001e20000100800 */
[----:B------:R-:W2:Y:S02]  /*2faa0*/  LDL.LU R29, [R1+0x10a8] ;  /* 0x0010a800011d7983 */ /* 0x000ea40000300800 */
[----:B------:R-:W4:Y:S02]  /*2fab0*/  LDL.LU R25, [R1+0x1090] ;  /* 0x0010900001197983 */ /* 0x000f240000300800 */
[----:B------:R-:W-:Y:S01]  /*2fac0*/  STL [R1+0x5b8], R2 ;  /* 0x0005b80201007387 */ /* 0x000fe20000100800 */
[----:B------:R1:W-:Y:S04]  /*2fad0*/  STL [R1+0x1314], R5 ;  /* 0x0013140501007387 */ /* 0x0003e80000100800 */
[----:B0-----:R-:W2:Y:S01]  /*2fae0*/  LDL.LU R4, [R1+0x10a4] ;  /* 0x0010a40001047983 */ /* 0x001ea20000300800 */
[----:B------:R-:W2:Y:S02]  /*2faf0*/  LDL.LU R3, [R1+0x1078] ;  /* 0x0010780001037983 */ /* 0x000ea40000300800 */
[----:B------:R-:W2:Y:S02]  /*2fb00*/  LDL.LU R15, [R1+0x109c] ;  /* 0x00109c00010f7983 */ /* 0x000ea40000300800 */
[----:B------:R-:W2:Y:S01]  /*2fb10*/  LDL.LU R19, [R1+0x1070] ;  /* 0x0010700001137983 */ /* 0x000ea20000300800 */
[----:B------:R-:W2:Y:S01]  /*2fb20*/  LDL.LU R28, [R1+0x1094] ;  /* 0x00109400011c7983 */ /* 0x000ea20000300800 */
[----:B------:R-:W4:Y:S02]  /*2fb30*/  LDL.LU R14, [R1+0x1068] ;  /* 0x00106800010e7983 */ /* 0x000f240000300800 */
[----:B------:R-:W4:Y:S02]  /*2fb40*/  LDL.LU R18, [R1+0x108c] ;  /* 0x00108c0001127983 */ /* 0x000f240000300800 */
[----:B------:R-:W-:Y:S01]  /*2fb50*/  IMAD.X R6, R17, 0x1, R0, P1 ;  /* 0x0000000111067824 */ /* 0x000fe200008e0600 */
[----:B------:R-:W4:Y:S01]  /*2fb60*/  LDL.LU R13, [R1+0x1060] ;  /* 0x00106000010d7983 */ /* 0x000f220000300800 */
[----:B------:R-:W4:Y:S02]  /*2fb70*/  LDL.LU R17, [R1+0x1084] ;  /* 0x0010840001117983 */ /* 0x000f240000300800 */
[----:B------:R-:W4:Y:S02]  /*2fb80*/  LDL.LU R24, [R1+0x1058] ;  /* 0x0010580001187983 */ /* 0x000f240000300800 */
[----:B------:R-:W4:Y:S02]  /*2fb90*/  LDL.LU R12, [R1+0x107c] ;  /* 0x00107c00010c7983 */ /* 0x000f240000300800 */
[----:B-1----:R-:W-:Y:S01]  /*2fba0*/  IMAD.MOV.U32 R5, RZ, RZ, R2 ;  /* 0x000000ffff057224 */ /* 0x002fe200078e0002 */
[----:B------:R-:W4:Y:S01]  /*2fbb0*/  LDL.LU R16, [R1+0x1050] ;  /* 0x0010500001107983 */ /* 0x000f220000300800 */
[----:B------:R-:W4:Y:S02]  /*2fbc0*/  LDL.LU R2, [R1+0x1074] ;  /* 0x0010740001027983 */ /* 0x000f240000300800 */
[----:B------:R0:W-:Y:S02]  /*2fbd0*/  STL [R1+0x1318], R6 ;  /* 0x0013180601007387 */ /* 0x0001e40000100800 */
[----:B0-----:R-:W4:Y:S01]  /*2fbe0*/  LDL.LU R6, [R1+0x1080] ;  /* 0x0010800001067983 */ /* 0x001f220000300800 */
[----:B---3--:R-:W-:Y:S11]  /*2fbf0*/  HMMA.16816.F32 R20, R8, R26, R20 ;  /* 0x0000001a0814723c */ /* 0x008ff60000001814 */
[----:B------:R-:W-:Y:S11]  /*2fc00*/  @!UPT UIADD3 URZ, URZ, URZ, URZ ;  /* 0x0000003f3f3ff290 */ /* 0x000ff6000fffe03f */
[----:B------:R-:W-:Y:S01]  /*2fc10*/  @!UPT UIADD3 URZ, URZ, URZ, URZ ;  /* 0x0000003f3f3ff290 */ /* 0x000fe2000fffe03f */
[----:B------:R0:W-:Y:S01]  /*2fc20*/  STL.64 [R1+0x240], R20 ;  /* 0x0002401401007387 */ /* 0x0001e20000100a00 */
[----:B------:R1:W-:Y:S02]  /*2fc30*/  STL.64 [R1+0x248], R22 ;  /* 0x0002481601007387 */ /* 0x0003e40000100a00 */
[----:B------:R-:W3:Y:S02]  /*2fc40*/  LDL R27, [R1+0x11d4] ;  /* 0x0011d400011b7983 */ /* 0x000ee40000100800 */
[----:B------:R-:W-:Y:S02]  /*2fc50*/  IMAD.MOV.U32 R8, RZ, RZ, R22 ;  /* 0x000000ffff087224 */ /* 0x000fe400078e0016 */
[----:B------:R-:W-:Y:S01]  /*2fc60*/  IMAD.MOV.U32 R7, RZ, RZ, R23 ;  /* 0x000000ffff077224 */ /* 0x000fe200078e0017 */
[----:B0-----:R-:W3:Y:S01]  /*2fc70*/  LDL.LU R21, [R1+0x10a0] ;  /* 0x0010a00001157983 */ /* 0x001ee20000300800 */
[----:B-1----:R-:W3:Y:S02]  /*2fc80*/  LDL.LU R22, [R1+0x1098] ;  /* 0x0010980001167983 */ /* 0x002ee40000300800 */
[----:B------:R-:W3:Y:S02]  /*2fc90*/  LDL.LU R23, [R1+0x1088] ;  /* 0x0010880001177983 */ /* 0x000ee40000300800 */
[----:B------:R-:W-:-:S02]  /*2fca0*/  IMAD.MOV.U32 R20, RZ, RZ, R5 ;  /* 0x000000ffff147224 */ /* 0x000fc400078e0005 */
[----:B------:R-:W-:-:S04]  /*2fcb0*/  IMAD.MOV.U32 R5, RZ, RZ, c[0x0][0x188] ;  /* 0x00006200ff057624 */ /* 0x000fc800078e00ff */
[----:B------:R-:W-:-:S04]  /*2fcc0*/  IMAD.SHL.U32 R5, R5, 0x80, RZ ;  /* 0x0000008005057824 */ /* 0x000fc800078e00ff */
[----:B------:R-:W-:Y:S01]  /*2fcd0*/  IMAD.SHL.U32 R5, R5, 0x2, RZ ;  /* 0x0000000205057824 */ /* 0x000fe200078e00ff */
[----:B------:R-:W-:Y:S04]  /*2fce0*/  STL [R1+0x1320], R7 ;  /* 0x0013200701007387 */ /* 0x000fe80000100800 */
[-C--:B--2---:R-:W-:Y:S01]  /*2fcf0*/  IADD3 R29, P5, R29, R5.reuse, RZ ;  /* 0x000000051d1d7210 */ /* 0x084fe20007fbe0ff */
[----:B------:R-:W-:Y:S01]  /*2fd00*/  STL [R1+0x131c], R8 ;  /* 0x00131c0801007387 */ /* 0x000fe20000100800 */
[----:B----4-:R-:W-:-:S03]  /*2fd10*/  IADD3 R25, P2, R25, R5, RZ ;  /* 0x0000000519197210 */ /* 0x010fc60007f5e0ff */
[----:B------:R0:W-:Y:S01]  /*2fd20*/  STL [R1+0x10a8], R29 ;  /* 0x0010a81d01007387 */ /* 0x0001e20000100800 */
[----:B------:R-:W-:-:S03]  /*2fd30*/  IMAD.X R4, R4, 0x1, R0, P5 ;  /* 0x0000000104047824 */ /* 0x000fc600028e0600 */
[----:B0-----:R-:W2:Y:S01]  /*2fd40*/  LDL.LU R29, [R1+0x1048] ;  /* 0x00104800011d7983 */ /* 0x001ea20000300800 */
[----:B------:R0:W-:Y:S01]  /*2fd50*/  STL [R1+0x1090], R25 ;  /* 0x0010901901007387 */ /* 0x0001e20000100800 */
[-C--:B------:R-:W-:Y:S02]  /*2fd60*/  IADD3 R3, P5, R3, R5.reuse, RZ ;  /* 0x0000000503037210 */ /* 0x080fe40007fbe0ff */
[-C--:B------:R-:W-:Y:S01]  /*2fd70*/  IADD3 R6, P4, R6, R5.reuse, RZ ;  /* 0x0000000506067210 */ /* 0x080fe20007f9e0ff */
[----:B------:R-:W-:Y:S01]  /*2fd80*/  IMAD.X R18, R18, 0x1, R0, P2 ;  /* 0x0000000112127824 */ /* 0x000fe200010e0600 */
[----:B------:R-:W-:-:S03]  /*2fd90*/  IADD3 R13, P2, R13, R5, RZ ;  /* 0x000000050d0d7210 */ /* 0x000fc60007f5e0ff */
[--C-:B------:R-:W-:Y:S01]  /*2fda0*/  IMAD.X R12, R12, 0x1, R0.reuse, P4 ;  /* 0x000000010c0c7824 */ /* 0x100fe200020e0600 */
[-C--:B------:R-:W-:Y:S01]  /*2fdb0*/  IADD3 R16, P4, R16, R5.reuse, RZ ;  /* 0x0000000510107210 */ /* 0x080fe20007f9e0ff */
[--C-:B------:R-:W-:Y:S01]  /*2fdc0*/  IMAD.X R2, R2, 0x1, R0.reuse, P5 ;  /* 0x0000000102027824 */ /* 0x100fe200028e0600 */
[-C--:B---3--:R-:W-:Y:S02]  /*2fdd0*/  IADD3 R21, P6, R21, R5.reuse, RZ ;  /* 0x0000000515157210 */ /* 0x088fe40007fde0ff */
[-C--:B------:R-:W-:Y:S02]  /*2fde0*/  IADD3 R22, P1, R22, R5.reuse, RZ ;  /* 0x0000000516167210 */ /* 0x080fe40007f3e0ff */
[----:B------:R-:W-:Y:S01]  /*2fdf0*/  IADD3 R23, P3, R23, R5, RZ ;  /* 0x0000000517177210 */ /* 0x000fe20007f7e0ff */
[----:B------:R-:W-:Y:S01]  /*2fe00*/  STL [R1+0x10a0], R21 ;  /* 0x0010a01501007387 */ /* 0x000fe20000100800 */
[----:B0-----:R-:W3:Y:S02]  /*2fe10*/  LDL.LU R25, [R1+0x106c] ;  /* 0x00106c0001197983 */ /* 0x001ee40000300800 */
[----:B------:R-:W-:Y:S02]  /*2fe20*/  STL [R1+0x1098], R22 ;  /* 0x0010981601007387 */ /* 0x000fe40000100800 */
[--C-:B------:R-:W-:Y:S01]  /*2fe30*/  IMAD.X R28, R28, 0x1, R0.reuse, P1 ;  /* 0x000000011c1c7824 */ /* 0x100fe200008e0600 */
[----:B------:R-:W-:Y:S01]  /*2fe40*/  STL [R1+0x1088], R23 ;  /* 0x0010881701007387 */ /* 0x000fe20000100800 */
[----:B------:R-:W-:-:S02]  /*2fe50*/  IMAD.X R15, R15, 0x1, R0, P6 ;  /* 0x000000010f0f7824 */ /* 0x000fc400030e0600 */
[----:B------:R-:W-:Y:S02]  /*2fe60*/  STL [R1+0x1080], R6 ;  /* 0x0010800601007387 */ /* 0x000fe40000100800 */
[----:B------:R-:W-:Y:S01]  /*2fe70*/  STL [R1+0x10a4], R4 ;  /* 0x0010a40401007387 */ /* 0x000fe20000100800 */
[----:B------:R-:W-:Y:S01]  /*2fe80*/  STL [R1+0x1078], R3 ;  /* 0x0010780301007387 */ /* 0x000fe20000100800 */
[----:B------:R0:W-:Y:S02]  /*2fe90*/  STL [R1+0x1094], R28 ;  /* 0x0010941c01007387 */ /* 0x0001e40000100800 */
[----:B------:R-:W-:Y:S01]  /*2fea0*/  STL [R1+0x109c], R15 ;  /* 0x00109c0f01007387 */ /* 0x000fe20000100800 */
[-C--:B------:R-:W-:Y:S02]  /*2feb0*/  IADD3 R19, P6, R19, R5.reuse, RZ ;  /* 0x0000000513137210 */ /* 0x080fe40007fde0ff */
[-C--:B------:R-:W-:Y:S01]  /*2fec0*/  IADD3 R14, P1, R14, R5.reuse, RZ ;  /* 0x000000050e0e7210 */ /* 0x080fe20007f3e0ff */
[--C-:B------:R-:W-:Y:S01]  /*2fed0*/  IMAD.X R17, R17, 0x1, R0.reuse, P3 ;  /* 0x0000000111117824 */ /* 0x100fe200018e0600 */
[----:B------:R-:W-:Y:S01]  /*2fee0*/  IADD3 R24, P3, R24, R5, RZ ;  /* 0x0000000518187210 */ /* 0x000fe20007f7e0ff */
[----:B0-----:R-:W4:Y:S01]  /*2fef0*/  LDL.LU R28, [R1+0x1040] ;  /* 0x00104000011c7983 */ /* 0x001f220000300800 */
[----:B------:R-:W-:Y:S02]  /*2ff00*/  STL [R1+0x1070], R19 ;  /* 0x0010701301007387 */ /* 0x000fe40000100800 */
[----:B------:R-:W-:Y:S02]  /*2ff10*/  STL [R1+0x1068], R14 ;  /* 0x0010680e01007387 */ /* 0x000fe40000100800 */
[----:B------:R-:W-:Y:S01]  /*2ff20*/  STL [R1+0x108c], R18 ;  /* 0x00108c1201007387 */ /* 0x000fe20000100800 */
[----:B------:R0:W-:Y:S01]  /*2ff30*/  STL [R1+0x1058], R24 ;  /* 0x0010581801007387 */ /* 0x0001e20000100800 */
[----:B------:R-:W-:Y:S03]  /*2ff40*/  STL [R1+0x1060], R13 ;  /* 0x0010600d01007387 */ /* 0x000fe60000100800 */
[----:B0-----:R-:W4:Y:S01]  /*2ff50*/  LDL.LU R24, [R1+0x1064] ;  /* 0x0010640001187983 */ /* 0x001f220000300800 */
[----:B------:R-:W-:Y:S02]  /*2ff60*/  STL [R1+0x1084], R17 ;  /* 0x0010841101007387 */ /* 0x000fe40000100800 */
[----:B------:R-:W4:Y:S02]  /*2ff70*/  LDL.LU R8, [R1+0x1038] ;  /* 0x0010380001087983 */ /* 0x000f240000300800 */
[----:B------:R-:W-:Y:S01]  /*2ff80*/  STL [R1+0x107c], R12 ;  /* 0x00107c0c01007387 */ /* 0x000fe20000100800 */
[----:B------:R-:W4:Y:S01]  /*2ff90*/  LDL.LU R7, [R1+0x105c] ;  /* 0x00105c0001077983 */ /* 0x000f220000300800 */
[----:B------:R-:W-:Y:S02]  /*2ffa0*/  STL [R1+0x1050], R16 ;  /* 0x0010501001007387 */ /* 0x000fe40000100800 */
[----:B------:R-:W4:Y:S02]  /*2ffb0*/  LDL.LU R9, [R1+0x1030] ;  /* 0x0010300001097983 */ /* 0x000f240000300800 */
[----:B------:R0:W-:Y:S01]  /*2ffc0*/  STL [R1+0x1074], R2 ;  /* 0x0010740201007387 */ /* 0x0001e20000100800 */
[----:B------:R-:W4:Y:S01]  /*2ffd0*/  LDL.LU R10, [R1+0x1054] ;  /* 0x00105400010a7983 */ /* 0x000f220000300800 */
[----:B------:R-:W4:Y:S01]  /*2ffe0*/  LDL.LU R11, [R1+0x1028] ;  /* 0x00102800010b7983 */ /* 0x000f220000300800 */
[----:B------:R-:W-:Y:S01]  /*2fff0*/  ISETP.NE.U32.AND P0, PT, R20, R27, PT ;  /* 0x0000001b1400720c */ /* 0x000fe20003f05070 */
[----:B------:R-:W4:Y:S01]  /*30000*/  LDL.LU R26, [R1+0x104c] ;  /* 0x00104c00011a7983 */ /* 0x000f220000300800 */
[----:B------:R-:W4:Y:S01]  /*30010*/  LDL.LU R27, [R1+0x1020] ;  /* 0x00102000011b7983 */ /* 0x000f220000300800 */
[----:B------:R-:W4:Y:S03]  /*30020*/  LDL.LU R20, [R1+0x1044] ;  /* 0x0010440001147983 */ /* 0x000f260000300800 */
[----:B0-----:R-:W4:Y:S01]  /*30030*/  LDL.LU R2, [R1+0x1018] ;  /* 0x0010180001027983 */ /* 0x001f220000300800 */
[----:B--2---:R-:W-:Y:S01]  /*30040*/  IADD3 R29, P5, R29, R5, RZ ;  /* 0x000000051d1d7210 */ /* 0x004fe20007fbe0ff */
[----:B------:R-:W2:Y:S02]  /*30050*/  LDL.LU R21, [R1+0x103c] ;  /* 0x00103c0001157983 */ /* 0x000ea40000300800 */
[----:B------:R-:W2:Y:S02]  /*30060*/  LDL.LU R22, [R1+0x1010] ;  /* 0x0010100001167983 */ /* 0x000ea40000300800 */
[----:B------:R0:W-:Y:S04]  /*30070*/  STL [R1+0x1048], R29 ;  /* 0x0010481d01007387 */ /* 0x0001e80000100800 */
[----:B0-----:R-:W2:Y:S01]  /*30080*/  LDL.LU R29, [R1+0x1034] ;  /* 0x00103400011d7983 */ /* 0x001ea20000300800 */
[----:B------:R-:W2:Y:S02]  /*30090*/  LDL.LU R23, [R1+0x1008] ;  /* 0x0010080001177983 */ /* 0x000ea40000300800 */
[----:B------:R-:W2:Y:S02]  /*300a0*/  LDL.LU R6, [R1+0x102c] ;  /* 0x00102c0001067983 */ /* 0x000ea40000300800 */
[----:B------:R-:W2:Y:S02]  /*300b0*/  LDL.LU R4, [R1+0x1000] ;  /* 0x0010000001047983 */ /* 0x000ea40000300800 */
[----:B---3--:R-:W-:-:S05]  /*300c0*/  IMAD.X R25, R25, 0x1, R0, P6 ;  /* 0x0000000119197824 */ /* 0x008fca00030e0600 */
[----:B------:R0:W-:Y:S01]  /*300d0*/  STL [R1+0x106c], R25 ;  /* 0x00106c1901007387 */ /* 0x0001e20000100800 */
[----:B------:R-:W3:Y:S02]  /*300e0*/  LDL.LU R3, [R1+0x1024] ;  /* 0x0010240001037983 */ /* 0x000ee40000300800 */
[----:B------:R-:W3:Y:S02]  /*300f0*/  LDL.LU R15, [R1+0xff8] ;  /* 0x000ff800010f7983 */ /* 0x000ee40000300800 */
[----:B------:R-:W3:Y:S01]  /*30100*/  LDL.LU R19, [R1+0x101c] ;  /* 0x00101c0001137983 */ /* 0x000ee20000300800 */
[----:B0-----:R-:W3:Y:S01]  /*30110*/  LDL.LU R25, [R1+0xff0] ;  /* 0x000ff00001197983 */ /* 0x001ee20000300800 */
[----:B------:R-:W3:Y:S02]  /*30120*/  LDL.LU R14, [R1+0x1014] ;  /* 0x00101400010e7983 */ /* 0x000ee40000300800 */
[----:B------:R-:W3:Y:S01]  /*30130*/  LDL.LU R18, [R1+0xfe8] ;  /* 0x000fe80001127983 */ /* 0x000ee20000300800 */
[----:B----4-:R-:W-:Y:S01]  /*30140*/  IADD3 R28, P6, R28, R5, RZ ;  /* 0x000000051c1c7210 */ /* 0x010fe20007fde0ff */
[----:B------:R-:W4:Y:S04]  /*30150*/  LDL.LU R13, [R1+0x100c] ;  /* 0x00100c00010d7983 */ /* 0x000f280000300800 */
[----:B------:R0:W-:Y:S01]  /*30160*/  STL [R1+0x1040], R28 ;  /* 0x0010401c01007387 */ /* 0x0001e20000100800 */
[----:B------:R-:W4:Y:S03]  /*30170*/  LDL.LU R17, [R1+0xfe0] ;  /* 0x000fe00001117983 */ /* 0x000f260000300800 */
[----:B0-----:R-:W4:Y:S01]  /*30180*/  LDL.LU R28, [R1+0x1004] ;  /* 0x00100400011c7983 */ /* 0x001f220000300800 */
[----:B------:R-:W-:-:S02]  /*30190*/  IMAD.X R24, R24, 0x1, R0, P1 ;  /* 0x0000000118187824 */ /* 0x000fc400008e0600 */
[----:B------:R-:W4:Y:S02]  /*301a0*/  LDL.LU R12, [R1+0xfd8] ;  /* 0x000fd800010c7983 */ /* 0x000f240000300800 */
[----:B------:R-:W4:Y:S01]  /*301b0*/  LDL.LU R16, [R1+0xffc] ;  /* 0x000ffc0001107983 */ /* 0x000f220000300800 */
[-C--:B------:R-:W-:Y:S01]  /*301c0*/  IADD3 R8, P1, R8, R5.reuse, RZ ;  /* 0x0000000508087210 */ /* 0x080fe20007f3e0ff */
[----:B------:R0:W-:Y:S01]  /*301d0*/  STL [R1+0x1064], R24 ;  /* 0x0010641801007387 */ /* 0x0001e20000100800 */
[--C-:B------:R-:W-:Y:S01]  /*301e0*/  IMAD.X R7, R7, 0x1, R0.reuse, P2 ;  /* 0x0000000107077824 */ /* 0x100fe200010e0600 */
[-C--:B------:R-:W-:Y:S01]  /*301f0*/  IADD3 R9, P2, R9, R5.reuse, RZ ;  /* 0x0000000509097210 */ /* 0x080fe20007f5e0ff */
[--C-:B------:R-:W-:Y:S01]  /*30200*/  IMAD.X R10, R10, 0x1, R0.reuse, P3 ;  /* 0x000000010a0a7824 */ /* 0x100fe200018e0600 */
[----:B------:R-:W-:Y:S01]  /*30210*/  IADD3 R11, P3, R11, R5, RZ ;  /* 0x000000050b0b7210 */ /* 0x000fe20007f7e0ff */
[----:B0-----:R-:W4:Y:S01]  /*30220*/  LDL.LU R24, [R1+0xfd0] ;  /* 0x000fd00001187983 */ /* 0x001f220000300800 */
[----:B------:R-:W-:Y:S02]  /*30230*/  STL [R1+0x1038], R8 ;  /* 0x0010380801007387 */ /* 0x000fe40000100800 */
[----:B------:R-:W-:-:S02]  /*30240*/  IMAD.X R26, R26, 0x1, R0, P4 ;  /* 0x000000011a1a7824 */ /* 0x000fc400020e0600 */
[--C-:B------:R-:W-:Y:S01]  /*30250*/  IMAD.X R20, R20, 0x1, R0.reuse, P5 ;  /* 0x0000000114147824 */ /* 0x100fe200028e0600 */
[----:B------:R-:W-:Y:S01]  /*30260*/  STL [R1+0x105c], R7 ;  /* 0x00105c0701007387 */ /* 0x000fe20000100800 */
[-C--:B------:R-:W-:Y:S01]  /*30270*/  IADD3 R2, P5, R2, R5.reuse, RZ ;  /* 0x0000000502027210 */ /* 0x080fe20007fbe0ff */
[----:B------:R-:W-:Y:S01]  /*30280*/  STL [R1+0x1030], R9 ;  /* 0x0010300901007387 */ /* 0x000fe20000100800 */
[----:B------:R-:W-:Y:S01]  /*30290*/  IADD3 R27, P4, R27, R5, RZ ;  /* 0x000000051b1b7210 */ /* 0x000fe20007f9e0ff */
[----:B------:R-:W-:Y:S01]  /*302a0*/  STL [R1+0x1054], R10 ;  /* 0x0010540a01007387 */ /* 0x000fe20000100800 */
[----:B------:R-:W-:Y:S02]  /*302b0*/  STL [R1+0x1028], R11 ;  /* 0x0010280b01007387 */ /* 0x000fe40000100800 */
[----:B------:R-:W-:Y:S02]  /*302c0*/  STL [R1+0x104c], R26 ;  /* 0x00104c1a01007387 */ /* 0x000fe40000100800 */
[----:B------:R0:W-:Y:S01]  /*302d0*/  STL [R1+0x1018], R2 ;  /* 0x0010180201007387 */ /* 0x0001e20000100800 */
[----:B------:R-:W-:Y:S04]  /*302e0*/  STL [R1+0x1020], R27 ;  /* 0x0010201b01007387 */ /* 0x000fe80000100800 */
[----:B0-----:R-:W4:Y:S01]  /*302f0*/  LDL.LU R2, [R1+0xff4] ;  /* 0x000ff40001027983 */ /* 0x001f220000300800 */
[----:B--2---:R-:W-:-:S02]  /*30300*/  IMAD.X R29, R29, 0x1, R0, P1 ;  /* 0x000000011d1d7824 */ /* 0x004fc400008e0600 */
[--C-:B------:R-:W-:Y:S01]  /*30310*/  IMAD.X R21, R21, 0x1, R0.reuse, P6 ;  /* 0x0000000115157824 */ /* 0x100fe200030e0600 */
[-C--:B------:R-:W-:Y:S01]  /*30320*/  IADD3 R22, P6, R22, R5.reuse, RZ ;  /* 0x0000000516167210 */ /* 0x080fe20007fde0ff */
[----:B------:R-:W-:Y:S01]  /*30330*/  STL [R1+0x1044], R20 ;  /* 0x0010441401007387 */ /* 0x000fe20000100800 */
[-C--:B------:R-:W-:Y:S01]  /*30340*/  IADD3 R23, P1, R23, R5.reuse, RZ ;  /* 0x0000000517177210 */ /* 0x080fe20007f3e0ff */
[----:B------:R0:W-:Y:S02]  /*30350*/  STL [R1+0x1034], R29 ;  /* 0x0010341d01007387 */ /* 0x0001e40000100800 */
[----:B------:R-:W-:Y:S01]  /*30360*/  IMAD.X R6, R6, 0x1, R0, P2 ;  /* 0x0000000106067824 */ /* 0x000fe200010e0600 */
[----:B------:R-:W-:Y:S01]  /*30370*/  STL [R1+0x103c], R21 ;  /* 0x00103c1501007387 */ /* 0x000fe20000100800 */
[----:B------:R-:W-:-:S03]  /*30380*/  IADD3 R4, P2, R4, R5, RZ ;  /* 0x0000000504047210 */ /* 0x000fc60007f5e0ff */
[----:B0-----:R-:W2:Y:S01]  /*30390*/  LDL.LU R29, [R1+0xfc8] ;  /* 0x000fc800011d7983 */ /* 0x001ea20000300800 */
[----:B------:R-:W-:Y:S02]  /*303a0*/  STL [R1+0x1010], R22 ;  /* 0x0010101601007387 */ /* 0x000fe40000100800 */
[----:B------:R-:W-:Y:S02]  /*303b0*/  STL [R1+0x1008], R23 ;  /* 0x0010081701007387 */ /* 0x000fe40000100800 */
[----:B------:R-:W-:Y:S01]  /*303c0*/  STL [R1+0x102c], R6 ;  /* 0x00102c0601007387 */ /* 0x000fe20000100800 */
[----:B------:R-:W-:Y:S01]  /*303d0*/  STL [R1+0x1000], R4 ;  /* 0x0010000401007387 */ /* 0x000fe20000100800 */
[--C-:B---3--:R-:W-:Y:S02]  /*303e0*/  IMAD.X R3, R3, 0x1, R0.reuse, P3 ;  /* 0x0000000103037824 */ /* 0x108fe400018e0600 */
[----:B------:R-:W-:Y:S01]  /*303f0*/  IMAD.X R19, R19, 0x1, R0, P4 ;  /* 0x0000000113137824 */ /* 0x000fe200020e0600 */
[----:B------:R-:W-:-:S02]  /*30400*/  IADD3 R15, P3, R15, R5, RZ ;  /* 0x000000050f0f7210 */ /* 0x000fc40007f7e0ff */
[----:B------:R-:W-:Y:S01]  /*30410*/  STL [R1+0x1024], R3 ;  /* 0x0010240301007387 */ /* 0x000fe20000100800 */
[----:B------:R-:W-:Y:S01]  /*30420*/  IADD3 R25, P4, R25, R5, RZ ;  /* 0x0000000519197210 */ /* 0x000fe20007f9e0ff */
[----:B------:R-:W-:-:S04]  /*30430*/  IMAD.X R14, R14, 0x1, R0, P5 ;  /* 0x000000010e0e7824 */ /* 0x000fc800028e0600 */
[----:B------:R0:W-:Y:S01]  /*30440*/  STL [R1+0xff0], R25 ;  /* 0x000ff01901007387 */ /* 0x0001e20000100800 */
[----:B------:R-:W-:Y:S01]  /*30450*/  STL [R1+0xff8], R15 ;  /* 0x000ff80f01007387 */ /* 0x000fe20000100800 */
[-C--:B------:R-:W-:Y:S01]  /*30460*/  IADD3 R18, P5, R18, R5.reuse, RZ ;  /* 0x0000000512127210 */ /* 0x080fe20007fbe0ff */
[--C-:B----4-:R-:W-:Y:S01]  /*30470*/  IMAD.X R13, R13, 0x1, R0.reuse, P6 ;  /* 0x000000010d0d7824 */ /* 0x110fe200030e0600 */
[-C--:B------:R-:W-:Y:S01]  /*30480*/  IADD3 R17, P6, R17, R5.reuse, RZ ;  /* 0x0000000511117210 */ /* 0x080fe20007fde0ff */
[----:B0-----:R-:W3:Y:S01]  /*30490*/  LDL.LU R25, [R1+0xfec] ;  /* 0x000fec0001197983 */ /* 0x001ee20000300800 */
[----:B------:R-:W-:Y:S02]  /*304a0*/  STL [R1+0x101c], R19 ;  /* 0x00101c1301007387 */ /* 0x000fe40000100800 */
[----:B------:R-:W-:Y:S01]  /*304b0*/  IMAD.X R28, R28, 0x1, R0, P1 ;  /* 0x000000011c1c7824 */ /* 0x000fe200008e0600 */
[----:B------:R-:W-:Y:S01]  /*304c0*/  STL [R1+0x1014], R14 ;  /* 0x0010140e01007387 */ /* 0x000fe20000100800 */
[----:B------:R-:W-:Y:S01]  /*304d0*/  STL [R1+0xfe8], R18 ;  /* 0x000fe81201007387 */ /* 0x000fe20000100800 */
[----:B------:R-:W-:-:S02]  /*304e0*/  IADD3 R12, P1, R12, R5, RZ ;  /* 0x000000050c0c7210 */ /* 0x000fc40007f3e0ff */
[----:B------:R0:W-:Y:S01]  /*304f0*/  STL [R1+0x1004], R28 ;  /* 0x0010041c01007387 */ /* 0x0001e20000100800 */
[----:B------:R-:W-:Y:S02]  /*30500*/  STL [R1+0x100c], R13 ;  /* 0x00100c0d01007387 */ /* 0x000fe40000100800 */
[--C-:B------:R-:W-:Y:S01]  /*30510*/  IMAD.X R16, R16, 0x1, R0.reuse, P2 ;  /* 0x0000000110107824 */ /* 0x100fe200010e0600 */
[----:B0-----:R-:W4:Y:S01]  /*30520*/  LDL.LU R28, [R1+0xfc0] ;  /* 0x000fc000011c7983 */ /* 0x001f220000300800 */
[----:B------:R-:W-:Y:S01]  /*30530*/  STL [R1+0xfe0], R17 ;  /* 0x000fe01101007387 */ /* 0x000fe20000100800 */
[----:B------:R-:W-:Y:S01]  /*30540*/  IADD3 R24, P2, R24, R5, RZ ;  /* 0x0000000518187210 */ /* 0x000fe20007f5e0ff */
[----:B------:R-:W4:Y:S01]  /*30550*/  LDL.LU R8, [R1+0xfe4] ;  /* 0x000fe40001087983 */ /* 0x000f220000300800 */
[----:B------:R-:W-:Y:S01]  /*30560*/  STL [R1+0xfd8], R12 ;  /* 0x000fd80c01007387 */ /* 0x000fe20000100800 */
[----:B------:R-:W4:Y:S02]  /*30570*/  LDL.LU R7, [R1+0xfb8] ;  /* 0x000fb80001077983 */ /* 0x000f240000300800 */
[----:B------:R-:W-:Y:S02]  /*30580*/  STL [R1+0xffc], R16 ;  /* 0x000ffc1001007387 */ /* 0x000fe40000100800 */
[----:B------:R-:W4:Y:S01]  /*30590*/  LDL.LU R9, [R1+0xfdc] ;  /* 0x000fdc0001097983 */ /* 0x000f220000300800 */
[----:B------:R0:W-:Y:S01]  /*305a0*/  STL [R1+0xfd0], R24 ;  /* 0x000fd01801007387 */ /* 0x0001e20000100800 */
[----:B------:R-:W4:Y:S02]  /*305b0*/  LDL.LU R10, [R1+0xfb0] ;  /* 0x000fb000010a7983 */ /* 0x000f240000300800 */
[----:B------:R-:W4:Y:S02]  /*305c0*/  LDL.LU R11, [R1+0xfd4] ;  /* 0x000fd400010b7983 */ /* 0x000f240000300800 */
[----:B------:R-:W4:Y:S01]  /*305d0*/  LDL.LU R26, [R1+0xfa8] ;  /* 0x000fa800011a7983 */ /* 0x000f220000300800 */
[----:B------:R-:W4:Y:S01]  /*305e0*/  LDL.LU R27, [R1+0xfcc] ;  /* 0x000fcc00011b7983 */ /* 0x000f220000300800 */
[----:B------:R-:W4:Y:S03]  /*305f0*/  LDL.LU R20, [R1+0xfa0] ;  /* 0x000fa00001147983 */ /* 0x000f260000300800 */
[----:B0-----:R-:W4:Y:S01]  /*30600*/  LDL.LU R24, [R1+0xfc4] ;  /* 0x000fc40001187983 */ /* 0x001f220000300800 */
[----:B------:R-:W4:Y:S02]  /*30610*/  LDL.LU R21, [R1+0xf98] ;  /* 0x000f980001157983 */ /* 0x000f240000300800 */
[----:B------:R-:W4:Y:S02]  /*30620*/  LDL.LU R22, [R1+0xfbc] ;  /* 0x000fbc0001167983 */ /* 0x000f240000300800 */
[----:B------:R-:W-:-:S05]  /*30630*/  IMAD.X R2, R2, 0x1, R0, P3 ;  /* 0x0000000102027824 */ /* 0x000fca00018e0600 */
[----:B------:R0:W-:Y:S04]  /*30640*/  STL [R1+0xff4], R2 ;  /* 0x000ff40201007387 */ /* 0x0001e80000100800 */
[----:B0-----:R-:W4:Y:S01]  /*30650*/  LDL.LU R2, [R1+0xf90] ;  /* 0x000f900001027983 */ /* 0x001f220000300800 */
[----:B--2---:R-:W-:Y:S01]  /*30660*/  IADD3 R29, P3, R29, R5, RZ ;  /* 0x000000051d1d7210 */ /* 0x004fe20007f7e0ff */
[----:B------:R-:W2:Y:S02]  /*30670*/  LDL.LU R23, [R1+0xfb4] ;  /* 0x000fb40001177983 */ /* 0x000ea40000300800 */
[----:B------:R-:W2:Y:S01]  /*30680*/  LDL.LU R6, [R1+0xf88] ;  /* 0x000f880001067983 */ /* 0x000ea20000300800 */
[----:B------:R-:W2:Y:S01]  /*30690*/  LDL.LU R4, [R1+0xfac] ;  /* 0x000fac0001047983 */ /* 0x000ea20000300800 */
[----:B------:R0:W-:Y:S02]  /*306a0*/  STL [R1+0xfc8], R29 ;  /* 0x000fc81d01007387 */ /* 0x0001e40000100800 */
[----:B------:R-:W2:Y:S02]  /*306b0*/  LDL.LU R3, [R1+0xf80] ;  /* 0x000f800001037983 */ /* 0x000ea40000300800 */
[----:B------:R-:W2:Y:S01]  /*306c0*/  LDL.LU R15, [R1+0xfa4] ;  /* 0x000fa400010f7983 */ /* 0x000ea20000300800 */
[----:B------:R-:W2:Y:S04]  /*306d0*/  LDL.LU R19, [R1+0xf78] ;  /* 0x000f780001137983 */ /* 0x000ea80000300800 */
[----:B0-----:R-:W2:Y:S01]  /*306e0*/  LDL.LU R29, [R1+0xf9c] ;  /* 0x000f9c00011d7983 */ /* 0x001ea20000300800 */
[----:B------:R-:W2:Y:S02]  /*306f0*/  LDL.LU R14, [R1+0xf70] ;  /* 0x000f7000010e7983 */ /* 0x000ea40000300800 */
[----:B------:R-:W2:Y:S02]  /*30700*/  LDL.LU R18, [R1+0xf94] ;  /* 0x000f940001127983 */ /* 0x000ea40000300800 */
[----:B------:R-:W2:Y:S02]  /*30710*/  LDL.LU R13, [R1+0xf68] ;  /* 0x000f6800010d7983 */ /* 0x000ea40000300800 */
[----:B---3--:R-:W-:-:S05]  /*30720*/  IMAD.X R25, R25, 0x1, R0, P4 ;  /* 0x0000000119197824 */ /* 0x008fca00020e0600 */
[----:B------:R0:W-:Y:S01]  /*30730*/  STL [R1+0xfec], R25 ;  /* 0x000fec1901007387 */ /* 0x0001e20000100800 */
[----:B------:R-:W3:Y:S03]  /*30740*/  LDL.LU R17, [R1+0xf8c] ;  /* 0x000f8c0001117983 */ /* 0x000ee60000300800 */
[----:B0-----:R-:W3:Y:S01]  /*30750*/  LDL.LU R25, [R1+0xf60] ;  /* 0x000f600001197983 */ /* 0x001ee20000300800 */
[----:B------:R-:W3:Y:S02]  /*30760*/  LDL.LU R12, [R1+0xf84] ;  /* 0x000f8400010c7983 */ /* 0x000ee40000300800 */
[----:B------:R-:W3:Y:S01]  /*30770*/  LDL.LU R16, [R1+0xf58] ;  /* 0x000f580001107983 */ /* 0x000ee20000300800 */
[----:B----4-:R-:W-:Y:S01]  /*30780*/  IADD3 R28, P4, R28, R5, RZ ;  /* 0x000000051c1c7210 */ /* 0x010fe20007f9e0ff */
[----:B------:R-:W-:-:S04]  /*30790*/  IMAD.X R8, R8, 0x1, R0, P5 ;  /* 0x0000000108087824 */ /* 0x000fc800028e0600 */
[----:B------:R0:W-:Y:S01]  /*307a0*/  STL [R1+0xfc0], R28 ;  /* 0x000fc01c01007387 */ /* 0x0001e20000100800 */
[-C--:B------:R-:W-:Y:S01]  /*307b0*/  IADD3 R7, P5, R7, R5.reuse, RZ ;  /* 0x0000000507077210 */ /* 0x080fe20007fbe0ff */
[--C-:B------:R-:W-:Y:S01]  /*307c0*/  IMAD.X R9, R9, 0x1, R0.reuse, P6 ;  /* 0x0000000109097824 */ /* 0x100fe200030e0600 */
[-C--:B------:R-:W-:Y:S01]  /*307d0*/  IADD3 R10, P6, R10, R5.reuse, RZ ;  /* 0x000000050a0a7210 */ /* 0x080fe20007fde0ff */
[--C-:B------:R-:W-:Y:S01]  /*307e0*/  IMAD.X R11, R11, 0x1, R0.reuse, P1 ;  /* 0x000000010b0b7824 */ /* 0x100fe200008e0600 */
[----:B0-----:R-:W4:Y:S01]  /*307f0*/  LDL.LU R28, [R1+0xf7c] ;  /* 0x000f7c00011c7983 */ /* 0x001f220000300800 */
[----:B------:R-:W-:Y:S01]  /*30800*/  STL [R1+0xfe4], R8 ;  /* 0x000fe40801007387 */ /* 0x000fe20000100800 */
[----:B------:R-:W-:Y:S01]  /*30810*/  IADD3 R26, P1, R26, R5, RZ ;  /* 0x000000051a1a7210 */ /* 0x000fe20007f3e0ff */
        /* <DEDUP_REMOVED lines=9> */
[-C--:B------:R-:W-:Y:S01]  /*308b0*/  IADD3 R20, P2, R20, R5.reuse, RZ ;  /* 0x0000000514147210 */ /* 0x080fe20007f5e0ff */
[--C-:B------:R-:W-:Y:S01]  /*308c0*/  IMAD.X R22, R22, 0x1, R0.reuse, P4 ;  /* 0x0000000116167824 */ /* 0x100fe200020e0600 */
[-C--:B------:R-:W-:Y:S01]  /*308d0*/  IADD3 R21, P3, R21, R5.reuse, RZ ;  /* 0x0000000515157210 */ /* 0x080fe20007f7e0ff */
[----:B0-----:R-:W4:Y:S01]  /*308e0*/  LDL.LU R24, [R1+0xf50] ;  /* 0x000f500001187983 */ /* 0x001f220000300800 */
[-C--:B------:R-:W-:Y:S01]  /*308f0*/  IADD3 R2, P4, R2, R5.reuse, RZ ;  /* 0x0000000502027210 */ /* 0x080fe20007f9e0ff */
[----:B------:R-:W-:Y:S04]  /*30900*/  STL [R1+0xfa0], R20 ;  /* 0x000fa01401007387 */ /* 0x000fe80000100800 */
[----:B------:R0:W-:Y:S01]  /*30910*/  STL [R1+0xf90], R2 ;  /* 0x000f900201007387 */ /* 0x0001e20000100800 */
[----:B------:R-:W-:Y:S03]  /*30920*/  STL [R1+0xf98], R21 ;  /* 0x000f981501007387 */ /* 0x000fe60000100800 */
[----:B0-----:R-:W4:Y:S01]  /*30930*/  LDL.LU R2, [R1+0xf74] ;  /* 0x000f740001027983 */ /* 0x001f220000300800 */
[--C-:B--2---:R-:W-:Y:S01]  /*30940*/  IMAD.X R23, R23, 0x1, R0.reuse, P5 ;  /* 0x0000000117177824 */ /* 0x104fe200028e0600 */
[-C--:B------:R-:W-:Y:S01]  /*30950*/  IADD3 R6, P5, R6, R5.reuse, RZ ;  /* 0x0000000506067210 */ /* 0x080fe20007fbe0ff */
[--C-:B------:R-:W-:Y:S01]  /*30960*/  IMAD.X R4, R4, 0x1, R0.reuse, P6 ;  /* 0x0000000104047824 */ /* 0x100fe200030e0600 */
[----:B------:R-:W-:Y:S01]  /*30970*/  IADD3 R3, P6, R3, R5, RZ ;  /* 0x0000000503037210 */ /* 0x000fe20007fde0ff */
[----:B------:R-:W-:Y:S01]  /*30980*/  STL [R1+0xfbc], R22 ;  /* 0x000fbc1601007387 */ /* 0x000fe20000100800 */
[----:B------:R-:W-:-:S02]  /*30990*/  IMAD.X R29, R29, 0x1, R0, P2 ;  /* 0x000000011d1d7824 */ /* 0x000fc400010e0600 */
[----:B------:R-:W-:Y:S02]  /*309a0*/  STL [R1+0xfb4], R23 ;  /* 0x000fb41701007387 */ /* 0x000fe40000100800 */
[--C-:B------:R-:W-:Y:S01]  /*309b0*/  IMAD.X R15, R15, 0x1, R0.reuse, P1 ;  /* 0x000000010f0f7824 */ /* 0x100fe200008e0600 */
[----:B------:R-:W-:Y:S01]  /*309c0*/  STL [R1+0xf88], R6 ;  /* 0x000f880601007387 */ /* 0x000fe20000100800 */
[-C--:B------:R-:W-:Y:S01]  /*309d0*/  IADD3 R19, P1, R19, R5.reuse, RZ ;  /* 0x0000000513137210 */ /* 0x080fe20007f3e0ff */
[----:B------:R-:W-:Y:S02]  /*309e0*/  STL [R1+0xfac], R4 ;  /* 0x000fac0401007387 */ /* 0x000fe40000100800 */
[----:B------:R-:W-:Y:S01]  /*309f0*/  STL [R1+0xf80], R3 ;  /* 0x000f800301007387 */ /* 0x000fe20000100800 */
[----:B------:R-:W-:Y:S01]  /*30a00*/  IADD3 R14, P2, R14, R5, RZ ;  /* 0x000000050e0e7210 */ /* 0x000fe20007f5e0ff */
[----:B------:R0:W-:Y:S01]  /*30a10*/  STL [R1+0xf9c], R29 ;  /* 0x000f9c1d01007387 */ /* 0x0001e20000100800 */
[----:B------:R-:W-:-:S02]  /*30a20*/  IMAD.X R18, R18, 0x1, R0, P3 ;  /* 0x0000000112127824 */ /* 0x000fc400018e0600 */
[----:B------:R-:W-:Y:S01]  /*30a30*/  STL [R1+0xfa4], R15 ;  /* 0x000fa40f01007387 */ /* 0x000fe20000100800 */
[-C--:B------:R-:W-:Y:S01]  /*30a40*/  IADD3 R13, P3, R13, R5.reuse, RZ ;  /* 0x000000050d0d7210 */ /* 0x080fe20007f7e0ff */
[----:B0-----:R-:W2:Y:S01]  /*30a50*/  LDL.LU R29, [R1+0xf48] ;  /* 0x000f4800011d7983 */ /* 0x001ea20000300800 */
[----:B------:R-:W-:Y:S02]  /*30a60*/  STL [R1+0xf78], R19 ;  /* 0x000f781301007387 */ /* 0x000fe40000100800 */
[----:B------:R-:W-:Y:S02]  /*30a70*/  STL [R1+0xf70], R14 ;  /* 0x000f700e01007387 */ /* 0x000fe40000100800 */
[----:B------:R-:W-:Y:S02]  /*30a80*/  STL [R1+0xf94], R18 ;  /* 0x000f941201007387 */ /* 0x000fe40000100800 */
[--C-:B---3--:R-:W-:Y:S01]  /*30a90*/  IMAD.X R17, R17, 0x1, R0.reuse, P4 ;  /* 0x0000000111117824 */ /* 0x108fe200020e0600 */
[-C--:B------:R-:W-:Y:S01]  /*30aa0*/  IADD3 R25, P4, R25, R5.reuse, RZ ;  /* 0x0000000519197210 */ /* 0x080fe20007f9e0ff */
[----:B------:R-:W-:Y:S01]  /*30ab0*/  IMAD.X R12, R12, 0x1, R0, P5 ;  /* 0x000000010c0c7824 */ /* 0x000fe200028e0600 */
[----:B------:R-:W-:-:S03]  /*30ac0*/  IADD3 R16, P5, R16, R5, RZ ;  /* 0x0000000510107210 */ /* 0x000fc60007fbe0ff */
[----:B------:R0:W-:Y:S01]  /*30ad0*/  STL [R1+0xf60], R25 ;  /* 0x000f601901007387 */ /* 0x0001e20000100800 */
[----:B------:R-:W-:Y:S03]  /*30ae0*/  STL [R1+0xf68], R13 ;  /* 0x000f680d01007387 */ /* 0x000fe60000100800 */
[----:B0-----:R-:W3:Y:S01]  /*30af0*/  LDL.LU R25, [R1+0xf6c] ;  /* 0x000f6c0001197983 */ /* 0x001ee20000300800 */
[----:B------:R-:W-:Y:S02]  /*30b00*/  STL [R1+0xf8c], R17 ;  /* 0x000f8c1101007387 */ /* 0x000fe40000100800 */
[----:B------:R-:W3:Y:S02]  /*30b10*/  LDL.LU R8, [R1+0xf40] ;  /* 0x000f400001087983 */ /* 0x000ee40000300800 */
[----:B----4-:R-:W-:Y:S01]  /*30b20*/  IMAD.X R28, R28, 0x1, R0, P6 ;  /* 0x000000011c1c7824 */ /* 0x010fe200030e0600 */
        /* <DEDUP_REMOVED lines=12> */
[----:B------:R-:W4:Y:S01]  /*30bf0*/  LDL.LU R22, [R1+0xf18] ;  /* 0x000f180001167983 */ /* 0x000f220000300800 */
[----:B------:R-:W-:-:S05]  /*30c00*/  IADD3 R24, P6, R24, R5, RZ ;  /* 0x0000000518187210 */ /* 0x000fca0007fde0ff */
[----:B------:R0:W-:Y:S04]  /*30c10*/  STL [R1+0xf50], R24 ;  /* 0x000f501801007387 */ /* 0x0001e80000100800 */
[----:B0-----:R-:W4:Y:S01]  /*30c20*/  LDL.LU R24, [R1+0xf3c] ;  /* 0x000f3c0001187983 */ /* 0x001f220000300800 */
[----:B------:R-:W4:Y:S02]  /*30c30*/  LDL.LU R23, [R1+0xf10] ;  /* 0x000f100001177983 */ /* 0x000f240000300800 */
[----:B------:R-:W-:Y:S02]  /*30c40*/  IMAD.X R2, R2, 0x1, R0, P1 ;  /* 0x0000000102027824 */ /* 0x000fe400008e0600 */
[----:B------:R-:W4:Y:S01]  /*30c50*/  LDL.LU R6, [R1+0xf34] ;  /* 0x000f340001067983 */ /* 0x000f220000300800 */
[----:B------:R-:W4:Y:S02]  /*30c60*/  LDL.LU R4, [R1+0xf08] ;  /* 0x000f080001047983 */ /* 0x000f240000300800 */
[----:B------:R0:W-:Y:S02]  /*30c70*/  STL [R1+0xf74], R2 ;  /* 0x000f740201007387 */ /* 0x0001e40000100800 */
[----:B------:R-:W4:Y:S02]  /*30c80*/  LDL.LU R3, [R1+0xf2c] ;  /* 0x000f2c0001037983 */ /* 0x000f240000300800 */
[----:B------:R-:W4:Y:S01]  /*30c90*/  LDL.LU R15, [R1+0xf00] ;  /* 0x000f0000010f7983 */ /* 0x000f220000300800 */
[----:B------:R-:W4:Y:S04]  /*30ca0*/  LDL.LU R19, [R1+0xf24] ;  /* 0x000f240001137983 */ /* 0x000f280000300800 */
[----:B0-----:R-:W4:Y:S01]  /*30cb0*/  LDL.LU R2, [R1+0xef8] ;  /* 0x000ef80001027983 */ /* 0x001f220000300800 */
[----:B------:R-:W4:Y:S02]  /*30cc0*/  LDL.LU R14, [R1+0xf1c] ;  /* 0x000f1c00010e7983 */ /* 0x000f240000300800 */
[----:B------:R-:W4:Y:S02]  /*30cd0*/  LDL.LU R18, [R1+0xef0] ;  /* 0x000ef00001127983 */ /* 0x000f240000300800 */
[----:B------:R-:W4:Y:S01]  /*30ce0*/  LDL.LU R13, [R1+0xf14] ;  /* 0x000f1400010d7983 */ /* 0x000f220000300800 */
[----:B--2---:R-:W-:-:S05]  /*30cf0*/  IADD3 R29, P1, R29, R5, RZ ;  /* 0x000000051d1d7210 */ /* 0x004fca0007f3e0ff */
[----:B------:R0:W-:Y:S01]  /*30d00*/  STL [R1+0xf48], R29 ;  /* 0x000f481d01007387 */ /* 0x0001e20000100800 */
[----:B------:R-:W2:Y:S03]  /*30d10*/  LDL.LU R17, [R1+0xee8] ;  /* 0x000ee80001117983 */ /* 0x000ea60000300800 */
[----:B0-----:R-:W2:Y:S01]  /*30d20*/  LDL.LU R29, [R1+0xf0c] ;  /* 0x000f0c00011d7983 */ /* 0x001ea20000300800 */
[----:B------:R-:W2:Y:S02]  /*30d30*/  LDL.LU R12, [R1+0xee0] ;  /* 0x000ee000010c7983 */ /* 0x000ea40000300800 */
[----:B------:R-:W2:Y:S02]  /*30d40*/  LDL.LU R16, [R1+0xf04] ;  /* 0x000f040001107983 */ /* 0x000ea40000300800 */
[--C-:B---3--:R-:W-:Y:S01]  /*30d50*/  IMAD.X R25, R25, 0x1, R0.reuse, P2 ;  /* 0x0000000119197824 */ /* 0x108fe200010e0600 */
[----:B------:R-:W-:Y:S01]  /*30d60*/  IADD3 R8, P2, R8, R5, RZ ;  /* 0x0000000508087210 */ /* 0x000fe20007f5e0ff */
[----:B----4-:R-:W-:-:S03]  /*30d70*/  IMAD.X R7, R7, 0x1, R0, P3 ;  /* 0x0000000107077824 */ /* 0x010fc600018e0600 */
[----:B------:R0:W-:Y:S01]  /*30d80*/  STL [R1+0xf6c], R25 ;  /* 0x000f6c1901007387 */ /* 0x0001e20000100800 */
[-C--:B------:R-:W-:Y:S01]  /*30d90*/  IADD3 R9, P3, R9, R5.reuse, RZ ;  /* 0x0000000509097210 */ /* 0x080fe20007f7e0ff */
[--C-:B------:R-:W-:Y:S01]  /*30da0*/  IMAD.X R10, R10, 0x1, R0.reuse, P4 ;  /* 0x000000010a0a7824 */ /* 0x100fe200020e0600 */
[-C--:B------:R-:W-:Y:S01]  /*30db0*/  IADD3 R11, P4, R11, R5.reuse, RZ ;  /* 0x000000050b0b7210 */ /* 0x080fe20007f9e0ff */
[--C-:B------:R-:W-:Y:S02]  /*30dc0*/  IMAD.X R26, R26, 0x1, R0.reuse, P5 ;  /* 0x000000011a1a7824 */ /* 0x100fe400028e0600 */
[--C-:B------:R-:W-:Y:S01]  /*30dd0*/  IMAD.X R20, R20, 0x1, R0.reuse, P6 ;  /* 0x0000000114147824 */ /* 0x100fe200030e0600 */
[----:B0-----:R-:W3:Y:S01]  /*30de0*/  LDL.LU R25, [R1+0xed8] ;  /* 0x000ed80001197983 */ /* 0x001ee20000300800 */
[----:B------:R-:W-:Y:S02]  /*30df0*/  STL [R1+0xf40], R8 ;  /* 0x000f400801007387 */ /* 0x000fe40000100800 */
[----:B------:R-:W-:Y:S01]  /*30e00*/  STL [R1+0xf64], R7 ;  /* 0x000f640701007387 */ /* 0x000fe20000100800 */
[-C--:B------:R-:W-:Y:S01]  /*30e10*/  IADD3 R28, P6, R28, R5.reuse, RZ ;  /* 0x000000051c1c7210 */ /* 0x080fe20007fde0ff */
[----:B------:R-:W-:Y:S01]  /*30e20*/  STL [R1+0xf38], R9 ;  /* 0x000f380901007387 */ /* 0x000fe20000100800 */
[----:B------:R-:W-:Y:S01]  /*30e30*/  IADD3 R27, P5, R27, R5, RZ ;  /* 0x000000051b1b7210 */ /* 0x000fe20007fbe0ff */
[----:B------:R-:W-:Y:S02]  /*30e40*/  STL [R1+0xf5c], R10 ;  /* 0x000f5c0a01007387 */ /* 0x000fe40000100800 */
[----:B------:R-:W-:Y:S01]  /*30e50*/  STL [R1+0xf30], R11 ;  /* 0x000f300b01007387 */ /* 0x000fe20000100800 */
[----:B------:R-:W-:Y:S01]  /*30e60*/  STL [R1+0xf54], R26 ;  /* 0x000f541a01007387 */ /* 0x000fe20000100800 */
[----:B------:R0:W-:Y:S02]  /*30e70*/  STL [R1+0xf20], R28 ;  /* 0x000f201c01007387 */ /* 0x0001e40000100800 */
[----:B------:R-:W-:Y:S02]  /*30e80*/  STL [R1+0xf28], R27 ;  /* 0x000f281b01007387 */ /* 0x000fe40000100800 */
[--C-:B------:R-:W-:Y:S01]  /*30e90*/  IMAD.X R21, R21, 0x1, R0.reuse, P1 ;  /* 0x0000000115157824 */ /* 0x100fe200008e0600 */
[----:B0-----:R-:W4:Y:S01]  /*30ea0*/  LDL.LU R28, [R1+0xefc] ;  /* 0x000efc00011c7983 */ /* 0x001f220000300800 */
[----:B------:R-:W-:-:S03]  /*30eb0*/  IMAD.X R24, R24, 0x1, R0, P2 ;  /* 0x0000000118187824 */ /* 0x000fc600010e0600 */
[----:B------:R-:W-:Y:S01]  /*30ec0*/  STL [R1+0xf4c], R20 ;  /* 0x000f4c1401007387 */ /* 0x000fe20000100800 */
[----:B------:R-:W-:-:S03]  /*30ed0*/  IADD3 R22, P1, R22, R5, RZ ;  /* 0x0000000516167210 */ /* 0x000fc60007f3e0ff */
[----:B------:R0:W-:Y:S01]  /*30ee0*/  STL [R1+0xf3c], R24 ;  /* 0x000f3c1801007387 */ /* 0x0001e20000100800 */
[----:B------:R-:W-:Y:S01]  /*30ef0*/  STL [R1+0xf44], R21 ;  /* 0x000f441501007387 */ /* 0x000fe20000100800 */
[-C--:B------:R-:W-:Y:S01]  /*30f00*/  IADD3 R23, P2, R23, R5.reuse, RZ ;  /* 0x0000000517177210 */ /* 0x080fe20007f5e0ff */
[--C-:B------:R-:W-:Y:S01]  /*30f10*/  IMAD.X R6, R6, 0x1, R0.reuse, P3 ;  /* 0x0000000106067824 */ /* 0x100fe200018e0600 */
[-C--:B------:R-:W-:Y:S01]  /*30f20*/  IADD3 R4, P3, R4, R5.reuse, RZ ;  /* 0x0000000504047210 */ /* 0x080fe20007f7e0ff */
[--C-:B------:R-:W-:Y:S02]  /*30f30*/  IMAD.X R3, R3, 0x1, R0.reuse, P4 ;  /* 0x0000000103037824 */ /* 0x100fe400020e0600 */
[--C-:B------:R-:W-:Y:S01]  /*30f40*/  IMAD.X R19, R19, 0x1, R0.reuse, P5 ;  /* 0x0000000113137824 */ /* 0x100fe200028e0600 */
[----:B0-----:R-:W4:Y:S01]  /*30f50*/  LDL.LU R24, [R1+0xed0] ;  /* 0x000ed00001187983 */ /* 0x001f220000300800 */
[----:B------:R-:W-:Y:S01]  /*30f60*/  STL [R1+0xf18], R22 ;  /* 0x000f181601007387 */ /* 0x000fe20000100800 */
[-C--:B------:R-:W-:Y:S01]  /*30f70*/  IADD3 R2, P5, R2, R5.reuse, RZ ;  /* 0x0000000502027210 */ /* 0x080fe20007fbe0ff */
[----:B------:R-:W-:Y:S01]  /*30f80*/  STL [R1+0xf10], R23 ;  /* 0x000f101701007387 */ /* 0x000fe20000100800 */
[-C--:B------:R-:W-:Y:S01]  /*30f90*/  IADD3 R15, P4, R15, R5.reuse, RZ ;  /* 0x000000050f0f7210 */ /* 0x080fe20007f9e0ff */
[----:B------:R-:W-:Y:S01]  /*30fa0*/  STL [R1+0xf34], R6 ;  /* 0x000f340601007387 */ /* 0x000fe20000100800 */
[----:B------:R-:W-:Y:S02]  /*30fb0*/  STL [R1+0xf08], R4 ;  /* 0x000f080401007387 */ /* 0x000fe40000100800 */
[----:B------:R-:W-:Y:S02]  /*30fc0*/  STL [R1+0xf2c], R3 ;  /* 0x000f2c0301007387 */ /* 0x000fe40000100800 */
[----:B------:R0:W-:Y:S01]  /*30fd0*/  STL [R1+0xef8], R2 ;  /* 0x000ef80201007387 */ /* 0x0001e20000100800 */
[----:B------:R-:W-:Y:S04]  /*30fe0*/  STL [R1+0xf00], R15 ;  /* 0x000f000f01007387 */ /* 0x000fe80000100800 */
[----:B0-----:R-:W4:Y:S01]  /*30ff0*/  LDL.LU R2, [R1+0xef4] ;  /* 0x000ef40001027983 */ /* 0x001f220000300800 */
[--C-:B------:R-:W-:Y:S01]  /*31000*/  IMAD.X R14, R14, 0x1, R0.reuse, P6 ;  /* 0x000000010e0e7824 */ /* 0x100fe200030e0600 */
[-C--:B------:R-:W-:Y:S01]  /*31010*/  IADD3 R18, P6, R18, R5.reuse, RZ ;  /* 0x0000000512127210 */ /* 0x080fe20007fde0ff */
[--C-:B------:R-:W-:Y:S01]  /*31020*/  IMAD.X R13, R13, 0x1, R0.reuse, P1 ;  /* 0x000000010d0d7824 */ /* 0x100fe200008e0600 */
[----:B------:R-:W-:Y:S01]  /*31030*/  STL [R1+0xf24], R19 ;  /* 0x000f241301007387 */ /* 0x000fe20000100800 */
[----:B--2---:R-:W-:Y:S01]  /*31040*/  IADD3 R17, P1, R17, R5, RZ ;  /* 0x0000000511117210 */ /* 0x004fe20007f3e0ff */
[----:B------:R-:W-:-:S02]  /*31050*/  IMAD.X R29, R29, 0x1, R0, P2 ;  /* 0x000000011d1d7824 */ /* 0x000fc400010e0600 */
[----:B------:R-:W-:Y:S01]  /*31060*/  STL [R1+0xf1c], R14 ;  /* 0x000f1c0e01007387 */ /* 0x000fe20000100800 */
[----:B------:R-:W-:Y:S01]  /*31070*/  STL [R1+0xef0], R18 ;  /* 0x000ef01201007387 */ /* 0x000fe20000100800 */
[-C--:B------:R-:W-:Y:S02]  /*31080*/  IADD3 R12, P2, R12, R5.reuse, RZ ;  /* 0x000000050c0c7210 */ /* 0x080fe40007f5e0ff */
[----:B------:R0:W-:Y:S01]  /*31090*/  STL [R1+0xf0c], R29 ;  /* 0x000f0c1d01007387 */ /* 0x0001e20000100800 */
[----:B------:R-:W-:Y:S02]  /*310a0*/  STL [R1+0xf14], R13 ;  /* 0x000f140d01007387 */ /* 0x000fe40000100800 */
[----:B------:R-:W-:Y:S01]  /*310b0*/  IMAD.X R16, R16, 0x1, R0, P3 ;  /* 0x0000000110107824 */ /* 0x000fe200018e0600 */
[----:B0-----:R-:W2:Y:S01]  /*310c0*/  LDL.LU R29, [R1+0xec8] ;  /* 0x000ec800011d7983 */ /* 0x001ea20000300800 */
[----:B------:R-:W-:Y:S02]  /*310d0*/  STL [R1+0xee8], R17 ;  /* 0x000ee81101007387 */ /* 0x000fe40000100800 */
[----:B------:R-:W2:Y:S02]  /*310e0*/  LDL.LU R8, [R1+0xeec] ;  /* 0x000eec0001087983 */ /* 0x000ea40000300800 */
[----:B------:R-:W-:Y:S01]  /*310f0*/  STL [R1+0xee0], R12 ;  /* 0x000ee00c01007387 */ /* 0x000fe20000100800 */
[----:B------:R-:W2:Y:S01]  /*31100*/  LDL.LU R7, [R1+0xec0] ;  /* 0x000ec00001077983 */ /* 0x000ea20000300800 */
[----:B------:R-:W-:Y:S02]  /*31110*/  STL [R1+0xf04], R16 ;  /* 0x000f041001007387 */ /* 0x000fe40000100800 */
[----:B------:R-:W2:Y:S01]  /*31120*/  LDL.LU R9, [R1+0xee4] ;  /* 0x000ee40001097983 */ /* 0x000ea20000300800 */
[----:B---3--:R-:W-:-:S05]  /*31130*/  IADD3 R25, P3, R25, R5, RZ ;  /* 0x0000000519197210 */ /* 0x008fca0007f7e0ff */
[----:B------:R0:W-:Y:S01]  /*31140*/  STL [R1+0xed8], R25 ;  /* 0x000ed81901007387 */ /* 0x0001e20000100800 */
[----:B------:R-:W3:Y:S02]  /*31150*/  LDL.LU R10, [R1+0xeb8] ;  /* 0x000eb800010a7983 */ /* 0x000ee40000300800 */
[----:B------:R-:W3:Y:S02]  /*31160*/  LDL.LU R11, [R1+0xedc] ;  /* 0x000edc00010b7983 */ /* 0x000ee40000300800 */
[----:B------:R-:W3:Y:S01]  /*31170*/  LDL.LU R26, [R1+0xeb0] ;  /* 0x000eb000011a7983 */ /* 0x000ee20000300800 */
[----:B------:R-:W3:Y:S01]  /*31180*/  LDL.LU R27, [R1+0xed4] ;  /* 0x000ed400011b7983 */ /* 0x000ee20000300800 */
[----:B------:R-:W3:Y:S03]  /*31190*/  LDL.LU R20, [R1+0xea8] ;  /* 0x000ea80001147983 */ /* 0x000ee60000300800 */
[----:B0-----:R-:W3:Y:S01]  /*311a0*/  LDL.LU R25, [R1+0xecc] ;  /* 0x000ecc0001197983 */ /* 0x001ee20000300800 */
[----:B------:R-:W3:Y:S02]  /*311b0*/  LDL.LU R21, [R1+0xea0] ;  /* 0x000ea00001157983 */ /* 0x000ee40000300800 */
[----:B------:R-:W3:Y:S02]  /*311c0*/  LDL.LU R22, [R1+0xec4] ;  /* 0x000ec40001167983 */ /* 0x000ee40000300800 */
[----:B----4-:R-:W-:-:S05]  /*311d0*/  IMAD.X R28, R28, 0x1, R0, P4 ;  /* 0x000000011c1c7824 */ /* 0x010fca00020e0600 */
[----:B------:R0:W-:Y:S04]  /*311e0*/  STL [R1+0xefc], R28 ;  /* 0x000efc1c01007387 */ /* 0x0001e80000100800 */
[----:B0-----:R-:W4:Y:S01]  /*311f0*/  LDL.LU R28, [R1+0xe98] ;  /* 0x000e9800011c7983 */ /* 0x001f220000300800 */
[----:B------:R-:W4:Y:S02]  /*31200*/  LDL.LU R23, [R1+0xebc] ;  /* 0x000ebc0001177983 */ /* 0x000f240000300800 */
[----:B------:R-:W4:Y:S01]  /*31210*/  LDL.LU R6, [R1+0xe90] ;  /* 0x000e900001067983 */ /* 0x000f220000300800 */
[-C--:B------:R-:W-:Y:S01]  /*31220*/  IADD3 R24, P4, R24, R5.reuse, RZ ;  /* 0x0000000518187210 */ /* 0x080fe20007f9e0ff */
[----:B------:R-:W4:Y:S04]  /*31230*/  LDL.LU R4, [R1+0xeb4] ;  /* 0x000eb40001047983 */ /* 0x000f280000300800 */
[----:B------:R0:W-:Y:S01]  /*31240*/  STL [R1+0xed0], R24 ;  /* 0x000ed01801007387 */ /* 0x0001e20000100800 */
[----:B------:R-:W4:Y:S02]  /*31250*/  LDL.LU R3, [R1+0xe88] ;  /* 0x000e880001037983 */ /* 0x000f240000300800 */
[----:B------:R-:W4:Y:S02]  /*31260*/  LDL.LU R15, [R1+0xeac] ;  /* 0x000eac00010f7983 */ /* 0x000f240000300800 */
[----:B------:R-:W4:Y:S01]  /*31270*/  LDL.LU R19, [R1+0xe80] ;  /* 0x000e800001137983 */ /* 0x000f220000300800 */
[----:B0-----:R-:W4:Y:S01]  /*31280*/  LDL.LU R24, [R1+0xea4] ;  /* 0x000ea40001187983 */ /* 0x001f220000300800 */
[----:B------:R-:W4:Y:S02]  /*31290*/  LDL.LU R14, [R1+0xe78] ;  /* 0x000e7800010e7983 */ /* 0x000f240000300800 */
[----:B------:R-:W4:Y:S02]  /*312a0*/  LDL.LU R18, [R1+0xe9c] ;  /* 0x000e9c0001127983 */ /* 0x000f240000300800 */
[--C-:B------:R-:W-:Y:S01]  /*312b0*/  IMAD.X R2, R2, 0x1, R0.reuse, P5 ;  /* 0x0000000102027824 */ /* 0x100fe200028e0600 */
[----:B------:R-:W4:Y:S04]  /*312c0*/  LDL.LU R13, [R1+0xe70] ;  /* 0x000e7000010d7983 */ /* 0x000f280000300800 */
[----:B------:R0:W-:Y:S01]  /*312d0*/  STL [R1+0xef4], R2 ;  /* 0x000ef40201007387 */ /* 0x0001e20000100800 */
[----:B------:R-:W4:Y:S03]  /*312e0*/  LDL.LU R17, [R1+0xe94] ;  /* 0x000e940001117983 */ /* 0x000f260000300800 */
[----:B0-----:R-:W4:Y:S01]  /*312f0*/  LDL.LU R2, [R1+0xe68] ;  /* 0x000e680001027983 */ /* 0x001f220000300800 */
[----:B------:R-:W4:Y:S02]  /*31300*/  LDL.LU R12, [R1+0xe8c] ;  /* 0x000e8c00010c7983 */ /* 0x000f240000300800 */
[----:B------:R-:W4:Y:S01]  /*31310*/  LDL.LU R16, [R1+0xe60] ;  /* 0x000e600001107983 */ /* 0x000f220000300800 */
[-C--:B--2---:R-:W-:Y:S01]  /*31320*/  IADD3 R29, P5, R29, R5.reuse, RZ ;  /* 0x000000051d1d7210 */ /* 0x084fe20007fbe0ff */
[----:B------:R-:W-:Y:S01]  /*31330*/  IMAD.X R8, R8, 0x1, R0, P6 ;  /* 0x0000000108087824 */ /* 0x000fe200030e0600 */
[----:B------:R-:W-:-:S03]  /*31340*/  IADD3 R7, P6, R7, R5, RZ ;  /* 0x0000000507077210 */ /* 0x000fc60007fde0ff */
[----:B------:R0:W-:Y:S01]  /*31350*/  STL [R1+0xec8], R29 ;  /* 0x000ec81d01007387 */ /* 0x0001e20000100800 */
[----:B------:R-:W-:-:S03]  /*31360*/  IMAD.X R9, R9, 0x1, R0, P1 ;  /* 0x0000000109097824 */ /* 0x000fc600008e0600 */
[----:B0-----:R-:W2:Y:S01]  /*31370*/  LDL.LU R29, [R1+0xe84] ;  /* 0x000e8400011d7983 */ /* 0x001ea20000300800 */
[----:B------:R-:W-:Y:S02]  /*31380*/  STL [R1+0xeec], R8 ;  /* 0x000eec0801007387 */ /* 0x000fe40000100800 */
[----:B------:R-:W-:Y:S02]  /*31390*/  STL [R1+0xec0], R7 ;  /* 0x000ec00701007387 */ /* 0x000fe40000100800 */
[----:B------:R-:W-:Y:S01]  /*313a0*/  STL [R1+0xee4], R9 ;  /* 0x000ee40901007387 */ /* 0x000fe20000100800 */
[-C--:B---3--:R-:W-:Y:S01]  /*313b0*/  IADD3 R10, P1, R10, R5.reuse, RZ ;  /* 0x000000050a0a7210 */ /* 0x088fe20007f3e0ff */
[--C-:B------:R-:W-:Y:S01]  /*313c0*/  IMAD.X R11, R11, 0x1, R0.reuse, P2 ;  /* 0x000000010b0b7824 */ /* 0x100fe200010e0600 */
[-C--:B------:R-:W-:Y:S01]  /*313d0*/  IADD3 R26, P2, R26, R5.reuse, RZ ;  /* 0x000000051a1a7210 */ /* 0x080fe20007f5e0ff */
[--C-:B------:R-:W-:Y:S02]  /*313e0*/  IMAD.X R27, R27, 0x1, R0.reuse, P3 ;  /* 0x000000011b1b7824 */ /* 0x100fe400018e0600 */
[----:B------:R-:W-:Y:S01]  /*313f0*/  STL [R1+0xeb8], R10 ;  /* 0x000eb80a01007387 */ /* 0x000fe20000100800 */
[----:B------:R-:W-:Y:S02]  /*31400*/  STL [R1+0xedc], R11 ;  /* 0x000edc0b01007387 */ /* 0x000fe40000100800 */
[--C-:B------:R-:W-:Y:S01]  /*31410*/  IMAD.X R25, R25, 0x1, R0.reuse, P4 ;  /* 0x0000000119197824 */ /* 0x100fe200020e0600 */
[----:B------:R-:W-:Y:S01]  /*31420*/  IADD3 R20, P3, R20, R5, RZ ;  /* 0x0000000514147210 */ /* 0x000fe20007f7e0ff */
[----:B------:R-:W-:Y:S01]  /*31430*/  STL [R1+0xeb0], R26 ;  /* 0x000eb01a01007387 */ /* 0x000fe20000100800 */
[----:B------:R-:W-:-:S02]  /*31440*/  IMAD.X R22, R22, 0x1, R0, P5 ;  /* 0x0000000116167824 */ /* 0x000fc400028e0600 */
[----:B------:R0:W-:Y:S02]  /*31450*/  STL [R1+0xecc], R25 ;  /* 0x000ecc1901007387 */ /* 0x0001e40000100800 */
[----:B------:R-:W-:Y:S01]  /*31460*/  STL [R1+0xed4], R27 ;  /* 0x000ed41b01007387 */ /* 0x000fe20000100800 */
[-C--:B------:R-:W-:Y:S01]  /*31470*/  IADD3 R21, P4, R21, R5.reuse, RZ ;  /* 0x0000000515157210 */ /* 0x080fe20007f9e0ff */
[----:B0-----:R-:W3:Y:S01]  /*31480*/  LDL.LU R25, [R1+0xe58] ;  /* 0x000e580001197983 */ /* 0x001ee20000300800 */
[----:B------:R-:W-:Y:S01]  /*31490*/  STL [R1+0xea8], R20 ;  /* 0x000ea81401007387 */ /* 0x000fe20000100800 */
[----:B----4-:R-:W-:Y:S01]  /*314a0*/  IADD3 R28, P5, R28, R5, RZ ;  /* 0x000000051c1c7210 */ /* 0x010fe20007fbe0ff */
[----:B------:R-:W-:-:S04]  /*314b0*/  IMAD.X R23, R23, 0x1, R0, P6 ;  /* 0x0000000117177824 */ /* 0x000fc800030e0600 */
[----:B------:R0:W-:Y:S01]  /*314c0*/  STL [R1+0xe98], R28 ;  /* 0x000e981c01007387 */ /* 0x0001e20000100800 */
[----:B------:R-:W-:Y:S01]  /*314d0*/  STL [R1+0xea0], R21 ;  /* 0x000ea01501007387 */ /* 0x000fe20000100800 */
[-C--:B------:R-:W-:Y:S01]  /*314e0*/  IADD3 R6, P6, R6, R5.reuse, RZ ;  /* 0x0000000506067210 */ /* 0x080fe20007fde0ff */
[--C-:B------:R-:W-:Y:S01]  /*314f0*/  IMAD.X R4, R4, 0x1, R0.reuse, P1 ;  /* 0x0000000104047824 */ /* 0x100fe200008e0600 */
[----:B------:R-:W-:Y:S01]  /*31500*/  IADD3 R3, P1, R3, R5, RZ ;  /* 0x0000000503037210 */ /* 0x000fe20007f3e0ff */
[----:B0-----:R-:W4:Y:S01]  /*31510*/  LDL.LU R28, [R1+0xe7c] ;  /* 0x000e7c00011c7983 */ /* 0x001f220000300800 */
[----:B------:R-:W-:Y:S02]  /*31520*/  STL [R1+0xec4], R22 ;  /* 0x000ec41601007387 */ /* 0x000fe40000100800 */
[----:B------:R-:W-:Y:S02]  /*31530*/  STL [R1+0xebc], R23 ;  /* 0x000ebc1701007387 */ /* 0x000fe40000100800 */
[----:B------:R-:W-:-:S02]  /*31540*/  IMAD.X R24, R24, 0x1, R0, P3 ;  /* 0x0000000118187824 */ /* 0x000fc400018e0600 */
[--C-:B------:R-:W-:Y:S01]  /*31550*/  IMAD.X R15, R15, 0x1, R0.reuse, P2 ;  /* 0x000000010f0f7824 */ /* 0x100fe200010e0600 */
[----:B------:R-:W-:Y:S01]  /*31560*/  STL [R1+0xe90], R6 ;  /* 0x000e900601007387 */ /* 0x000fe20000100800 */
[----:B------:R-:W-:Y:S02]  /*31570*/  STL [R1+0xeb4], R4 ;  /* 0x000eb40401007387 */ /* 0x000fe40000100800 */
[----:B------:R-:W-:Y:S02]  /*31580*/  STL [R1+0xe88], R3 ;  /* 0x000e880301007387 */ /* 0x000fe40000100800 */
[----:B------:R0:W-:Y:S01]  /*31590*/  STL [R1+0xea4], R24 ;  /* 0x000ea41801007387 */ /* 0x0001e20000100800 */
[----:B------:R-:W-:Y:S01]  /*315a0*/  STL [R1+0xeac], R15 ;  /* 0x000eac0f01007387 */ /* 0x000fe20000100800 */
[-C--:B------:R-:W-:Y:S02]  /*315b0*/  IADD3 R19, P2, R19, R5.reuse, RZ ;  /* 0x0000000513137210 */ /* 0x080fe40007f5e0ff */
[----:B------:R-:W-:Y:S01]  /*315c0*/  IADD3 R14, P3, R14, R5, RZ ;  /* 0x000000050e0e7210 */ /* 0x000fe20007f7e0ff */
[----:B------:R-:W-:-:S02]  /*315d0*/  IMAD.X R18, R18, 0x1, R0, P4 ;  /* 0x0000000112127824 */ /* 0x000fc400020e0600 */
[--C-:B------:R-:W-:Y:S01]  /*315e0*/  IMAD.X R17, R17, 0x1, R0.reuse, P5 ;  /* 0x0000000111117824 */ /* 0x100fe200028e0600 */
[-C--:B------:R-:W-:Y:S01]  /*315f0*/  IADD3 R13, P4, R13, R5.reuse, RZ ;  /* 0x000000050d0d7210 */ /* 0x080fe20007f9e0ff */
[----:B0-----:R-:W4:Y:S01]  /*31600*/  LDL.LU R24, [R1+0xe50] ;  /* 0x000e500001187983 */ /* 0x001f220000300800 */
[----:B------:R-:W-:Y:S01]  /*31610*/  STL [R1+0xe80], R19 ;  /* 0x000e801301007387 */ /* 0x000fe20000100800 */
[-C--:B------:R-:W-:Y:S02]  /*31620*/  IADD3 R2, P5, R2, R5.reuse, RZ ;  /* 0x0000000502027210 */ /* 0x080fe40007fbe0ff */
[----:B------:R-:W-:Y:S01]  /*31630*/  STL [R1+0xe78], R14 ;  /* 0x000e780e01007387 */ /* 0x000fe20000100800 */
[----:B------:R-:W-:Y:S03]  /*31640*/  STL [R1+0xe9c], R18 ;  /* 0x000e9c1201007387 */ /* 0x000fe60000100800 */
[----:B------:R0:W-:Y:S01]  /*31650*/  STL [R1+0xe68], R2 ;  /* 0x000e680201007387 */ /* 0x0001e20000100800 */
[----:B------:R-:W-:Y:S03]  /*31660*/  STL [R1+0xe70], R13 ;  /* 0x000e700d01007387 */ /* 0x000fe60000100800 */
[----:B0-----:R-:W4:Y:S01]  /*31670*/  LDL.LU R2, [R1+0xe74] ;  /* 0x000e740001027983 */ /* 0x001f220000300800 */
[--C-:B------:R-:W-:Y:S01]  /*31680*/  IMAD.X R12, R12, 0x1, R0.reuse, P6 ;  /* 0x000000010c0c7824 */ /* 0x100fe200030e0600 */
[-C--:B------:R-:W-:Y:S01]  /*31690*/  IADD3 R16, P6, R16, R5.reuse, RZ ;  /* 0x0000000510107210 */ /* 0x080fe20007fde0ff */
[----:B------:R-:W-:Y:S01]  /*316a0*/  STL [R1+0xe94], R17 ;  /* 0x000e941101007387 */ /* 0x000fe20000100800 */
[----:B------:R-:W4:Y:S02]  /*316b0*/  LDL.LU R8, [R1+0xe48] ;  /* 0x000e480001087983 */ /* 0x000f240000300800 */
[----:B------:R-:W-:Y:S02]  /*316c0*/  STL [R1+0xe8c], R12 ;  /* 0x000e8c0c01007387 */ /* 0x000fe40000100800 */
[----:B------:R-:W4:Y:S02]  /*316d0*/  LDL.LU R7, [R1+0xe6c] ;  /* 0x000e6c0001077983 */ /* 0x000f240000300800 */
[----:B--2---:R-:W-:Y:S01]  /*316e0*/  IMAD.X R29, R29, 0x1, R0, P1 ;  /* 0x000000011d1d7824 */ /* 0x004fe200008e0600 */
[----:B------:R-:W-:Y:S01]  /*316f0*/  STL [R1+0xe60], R16 ;  /* 0x000e601001007387 */ /* 0x000fe20000100800 */
[----:B------:R-:W2:Y:S03]  /*31700*/  LDL.LU R9, [R1+0xe40] ;  /* 0x000e400001097983 */ /* 0x000ea60000300800 */
[----:B------:R0:W-:Y:S01]  /*31710*/  STL [R1+0xe84], R29 ;  /* 0x000e841d01007387 */ /* 0x0001e20000100800 */
[----:B------:R-:W2:Y:S02]  /*31720*/  LDL.LU R10, [R1+0xe64] ;  /* 0x000e6400010a7983 */ /* 0x000ea40000300800 */
[----:B------:R-:W2:Y:S02]  /*31730*/  LDL.LU R11, [R1+0xe38] ;  /* 0x000e3800010b7983 */ /* 0x000ea40000300800 */
[----:B------:R-:W2:Y:S01]  /*31740*/  LDL.LU R26, [R1+0xe5c] ;  /* 0x000e5c00011a7983 */ /* 0x000ea20000300800 */
[----:B------:R-:W2:Y:S01]  /*31750*/  LDL.LU R27, [R1+0xe30] ;  /* 0x000e3000011b7983 */ /* 0x000ea20000300800 */
[----:B------:R-:W2:Y:S03]  /*31760*/  LDL.LU R20, [R1+0xe54] ;  /* 0x000e540001147983 */ /* 0x000ea60000300800 */
[----:B0-----:R-:W2:Y:S01]  /*31770*/  LDL.LU R29, [R1+0xe28] ;  /* 0x000e2800011d7983 */ /* 0x001ea20000300800 */
[----:B------:R-:W2:Y:S02]  /*31780*/  LDL.LU R21, [R1+0xe4c] ;  /* 0x000e4c0001157983 */ /* 0x000ea40000300800 */
[----:B------:R-:W2:Y:S01]  /*31790*/  LDL.LU R22, [R1+0xe20] ;  /* 0x000e200001167983 */ /* 0x000ea20000300800 */
[----:B---3--:R-:W-:-:S05]  /*317a0*/  IADD3 R25, P1, R25, R5, RZ ;  /* 0x0000000519197210 */ /* 0x008fca0007f3e0ff */
[----:B------:R0:W-:Y:S04]  /*317b0*/  STL [R1+0xe58], R25 ;  /* 0x000e581901007387 */ /* 0x0001e80000100800 */
[----:B0-----:R-:W3:Y:S01]  /*317c0*/  LDL.LU R25, [R1+0xe44] ;  /* 0x000e440001197983 */ /* 0x001ee20000300800 */
[----:B------:R-:W3:Y:S02]  /*317d0*/  LDL.LU R23, [R1+0xe18] ;  /* 0x000e180001177983 */ /* 0x000ee40000300800 */
[----:B------:R-:W3:Y:S02]  /*317e0*/  LDL.LU R6, [R1+0xe3c] ;  /* 0x000e3c0001067983 */ /* 0x000ee40000300800 */
[----:B------:R-:W3:Y:S02]  /*317f0*/  LDL.LU R4, [R1+0xe10] ;  /* 0x000e100001047983 */ /* 0x000ee40000300800 */
[----:B----4-:R-:W-:-:S05]  /*31800*/  IMAD.X R28, R28, 0x1, R0, P2 ;  /* 0x000000011c1c7824 */ /* 0x010fca00010e0600 */
[----:B------:R0:W-:Y:S01]  /*31810*/  STL [R1+0xe7c], R28 ;  /* 0x000e7c1c01007387 */ /* 0x0001e20000100800 */
[----:B------:R-:W4:Y:S02]  /*31820*/  LDL.LU R3, [R1+0xe34] ;  /* 0x000e340001037983 */ /* 0x000f240000300800 */
[----:B------:R-:W4:Y:S02]  /*31830*/  LDL.LU R15, [R1+0xe08] ;  /* 0x000e0800010f7983 */ /* 0x000f240000300800 */
[----:B------:R-:W4:Y:S01]  /*31840*/  LDL.LU R19, [R1+0xe2c] ;  /* 0x000e2c0001137983 */ /* 0x000f220000300800 */
[----:B0-----:R-:W4:Y:S01]  /*31850*/  LDL.LU R28, [R1+0xe00] ;  /* 0x000e0000011c7983 */ /* 0x001f220000300800 */
[----:B------:R-:W4:Y:S02]  /*31860*/  LDL.LU R14, [R1+0xe24] ;  /* 0x000e2400010e7983 */ /* 0x000f240000300800 */
[----:B------:R-:W4:Y:S01]  /*31870*/  LDL.LU R18, [R1+0xdf8] ;  /* 0x000df80001127983 */ /* 0x000f220000300800 */
[----:B------:R-:W-:Y:S01]  /*31880*/  IADD3 R24, P2, R24, R5, RZ ;  /* 0x0000000518187210 */ /* 0x000fe20007f5e0ff */
[----:B------:R-:W4:Y:S04]  /*31890*/  LDL.LU R13, [R1+0xe1c] ;  /* 0x000e1c00010d7983 */ /* 0x000f280000300800 */
[----:B------:R0:W-:Y:S01]  /*318a0*/  STL [R1+0xe50], R24 ;  /* 0x000e501801007387 */ /* 0x0001e20000100800 */
[----:B------:R-:W4:Y:S03]  /*318b0*/  LDL.LU R17, [R1+0xdf0] ;  /* 0x000df00001117983 */ /* 0x000f260000300800 */
[----:B0-----:R-:W4:Y:S01]  /*318c0*/  LDL.LU R24, [R1+0xe14] ;  /* 0x000e140001187983 */ /* 0x001f220000300800 */
[----:B------:R-:W4:Y:S02]  /*318d0*/  LDL.LU R12, [R1+0xde8] ;  /* 0x000de800010c7983 */ /* 0x000f240000300800 */
[----:B------:R-:W4:Y:S02]  /*318e0*/  LDL.LU R16, [R1+0xe0c] ;  /* 0x000e0c0001107983 */ /* 0x000f240000300800 */
[----:B------:R-:W-:-:S05]  /*318f0*/  IMAD.X R2, R2, 0x1, R0, P3 ;  /* 0x0000000102027824 */ /* 0x000fca00018e0600 */
[----:B------:R0:W-:Y:S04]  /*31900*/  STL [R1+0xe74], R2 ;  /* 0x000e740201007387 */ /* 0x0001e80000100800 */
[----:B0-----:R-:W4:Y:S01]  /*31910*/  LDL.LU R2, [R1+0xde0] ;  /* 0x000de00001027983 */ /* 0x001f220000300800 */
[-C--:B------:R-:W-:Y:S01]  /*31920*/  IADD3 R8, P3, R8, R5.reuse, RZ ;  /* 0x0000000508087210 */ /* 0x080fe20007f7e0ff */
[--C-:B------:R-:W-:Y:S01]  /*31930*/  IMAD.X R7, R7, 0x1, R0.reuse, P4 ;  /* 0x0000000107077824 */ /* 0x100fe200020e0600 */
[-C--:B--2---:R-:W-:Y:S01]  /*31940*/  IADD3 R9, P4, R9, R5.reuse, RZ ;  /* 0x0000000509097210 */ /* 0x084fe20007f9e0ff */
[--C-:B------:R-:W-:Y:S01]  /*31950*/  IMAD.X R10, R10, 0x1, R0.reuse, P5 ;  /* 0x000000010a0a7824 */ /* 0x100fe200028e0600 */
[----:B------:R-:W-:Y:S01]  /*31960*/  IADD3 R11, P5, R11, R5, RZ ;  /* 0x000000050b0b7210 */ /* 0x000fe20007fbe0ff */
[----:B------:R-:W-:Y:S01]  /*31970*/  STL [R1+0xe48], R8 ;  /* 0x000e480801007387 */ /* 0x000fe20000100800 */
[----:B------:R-:W-:-:S02]  /*31980*/  IMAD.X R26, R26, 0x1, R0, P6 ;  /* 0x000000011a1a7824 */ /* 0x000fc400030e0600 */
[--C-:B------:R-:W-:Y:S02]  /*31990*/  IMAD.X R20, R20, 0x1, R0.reuse, P1 ;  /* 0x0000000114147824 */ /* 0x100fe400008e0600 */
[----:B------:R-:W-:Y:S01]  /*319a0*/  STL [R1+0xe6c], R7 ;  /* 0x000e6c0701007387 */ /* 0x000fe20000100800 */
[-C--:B------:R-:W-:Y:S01]  /*319b0*/  IADD3 R29, P1, R29, R5.reuse, RZ ;  /* 0x000000051d1d7210 */ /* 0x080fe20007f3e0ff */
[----:B------:R-:W-:Y:S01]  /*319c0*/  STL [R1+0xe40], R9 ;  /* 0x000e400901007387 */ /* 0x000fe20000100800 */
[-C--:B------:R-:W-:Y:S01]  /*319d0*/  IADD3 R27, P6, R27, R5.reuse, RZ ;  /* 0x000000051b1b7210 */ /* 0x080fe20007fde0ff */
[----:B------:R-:W-:Y:S02]  /*319e0*/  STL [R1+0xe64], R10 ;  /* 0x000e640a01007387 */ /* 0x000fe40000100800 */
[----:B------:R-:W-:Y:S01]  /*319f0*/  STL [R1+0xe38], R11 ;  /* 0x000e380b01007387 */ /* 0x000fe20000100800 */
[----:B------:R-:W-:Y:S01]  /*31a00*/  STL [R1+0xe5c], R26 ;  /* 0x000e5c1a01007387 */ /* 0x000fe20000100800 */
[----:B------:R0:W-:Y:S02]  /*31a10*/  STL [R1+0xe28], R29 ;  /* 0x000e281d01007387 */ /* 0x0001e40000100800 */
[----:B------:R-:W-:Y:S02]  /*31a20*/  STL [R1+0xe30], R27 ;  /* 0x000e301b01007387 */ /* 0x000fe40000100800 */
[--C-:B------:R-:W-:Y:S01]  /*31a30*/  IMAD.X R21, R21, 0x1, R0.reuse, P2 ;  /* 0x0000000115157824 */ /* 0x100fe200010e0600 */
[-C--:B------:R-:W-:Y:S01]  /*31a40*/  IADD3 R22, P2, R22, R5.reuse, RZ ;  /* 0x0000000516167210 */ /* 0x080fe20007f5e0ff */
[----:B0-----:R-:W2:Y:S01]  /*31a50*/  LDL.LU R29, [R1+0xe04] ;  /* 0x000e0400011d7983 */ /* 0x001ea20000300800 */
[----:B------:R-:W-:Y:S02]  /*31a60*/  STL [R1+0xe54], R20 ;  /* 0x000e541401007387 */ /* 0x000fe40000100800 */
[--C-:B---3--:R-:W-:Y:S01]  /*31a70*/  IMAD.X R25, R25, 0x1, R0.reuse, P3 ;  /* 0x0000000119197824 */ /* 0x108fe200018e0600 */
[-C--:B------:R-:W-:Y:S01]  /*31a80*/  IADD3 R23, P3, R23, R5.reuse, RZ ;  /* 0x0000000517177210 */ /* 0x080fe20007f7e0ff */
[----:B------:R-:W-:Y:S01]  /*31a90*/  IMAD.X R6, R6, 0x1, R0, P4 ;  /* 0x0000000106067824 */ /* 0x000fe200020e0600 */
[----:B------:R-:W-:-:S02]  /*31aa0*/  IADD3 R4, P4, R4, R5, RZ ;  /* 0x0000000504047210 */ /* 0x000fc40007f9e0ff */
[----:B------:R0:W-:Y:S01]  /*31ab0*/  STL [R1+0xe44], R25 ;  /* 0x000e441901007387 */ /* 0x0001e20000100800 */
[----:B------:R-:W-:Y:S02]  /*31ac0*/  STL [R1+0xe4c], R21 ;  /* 0x000e4c1501007387 */ /* 0x000fe40000100800 */
[--C-:B----4-:R-:W-:Y:S02]  /*31ad0*/  IMAD.X R3, R3, 0x1, R0.reuse, P5 ;  /* 0x0000000103037824 */ /* 0x110fe400028e0600 */
[----:B------:R-:W-:Y:S01]  /*31ae0*/  IMAD.X R19, R19, 0x1, R0, P6 ;  /* 0x0000000113137824 */ /* 0x000fe200030e0600 */
[----:B0-----:R-:W3:Y:S01]  /*31af0*/  LDL.LU R25, [R1+0xdd8] ;  /* 0x000dd80001197983 */ /* 0x001ee20000300800 */
[----:B------:R-:W-:Y:S02]  /*31b00*/  STL [R1+0xe20], R22 ;  /* 0x000e201601007387 */ /* 0x000fe40000100800 */
[----:B------:R-:W-:Y:S01]  /*31b10*/  STL [R1+0xe18], R23 ;  /* 0x000e181701007387 */ /* 0x000fe20000100800 */
[----:B------:R-:W-:-:S02]  /*31b20*/  IADD3 R15, P5, R15, R5, RZ ;  /* 0x000000050f0f7210 */ /* 0x000fc40007fbe0ff */
[-C--:B------:R-:W-:Y:S01]  /*31b30*/  IADD3 R28, P6, R28, R5.reuse, RZ ;  /* 0x000000051c1c7210 */ /* 0x080fe20007fde0ff */
[----:B------:R-:W-:Y:S01]  /*31b40*/  STL [R1+0xe3c], R6 ;  /* 0x000e3c0601007387 */ /* 0x000fe20000100800 */
[----:B------:R-:W-:Y:S02]  /*31b50*/  STL [R1+0xe10], R4 ;  /* 0x000e100401007387 */ /* 0x000fe40000100800 */
[----:B------:R-:W-:Y:S01]  /*31b60*/  STL [R1+0xe34], R3 ;  /* 0x000e340301007387 */ /* 0x000fe20000100800 */
[----:B------:R0:W-:Y:S01]  /*31b70*/  STL [R1+0xe00], R28 ;  /* 0x000e001c01007387 */ /* 0x0001e20000100800 */
[----:B------:R-:W-:Y:S02]  /*31b80*/  STL [R1+0xe08], R15 ;  /* 0x000e080f01007387 */ /* 0x000fe40000100800 */
[--C-:B------:R-:W-:Y:S01]  /*31b90*/  IMAD.X R14, R14, 0x1, R0.reuse, P1 ;  /* 0x000000010e0e7824 */ /* 0x100fe200008e0600 */
[-C--:B------:R-:W-:Y:S01]  /*31ba0*/  IADD3 R18, P1, R18, R5.reuse, RZ ;  /* 0x0000000512127210 */ /* 0x080fe20007f3e0ff */
[--C-:B------:R-:W-:Y:S01]  /*31bb0*/  IMAD.X R13, R13, 0x1, R0.reuse, P2 ;  /* 0x000000010d0d7824 */ /* 0x100fe200010e0600 */
[----:B0-----:R-:W4:Y:S01]  /*31bc0*/  LDL.LU R28, [R1+0xdfc] ;  /* 0x000dfc00011c7983 */ /* 0x001f220000300800 */
[----:B------:R-:W-:Y:S02]  /*31bd0*/  STL [R1+0xe2c], R19 ;  /* 0x000e2c1301007387 */ /* 0x000fe40000100800 */
[--C-:B------:R-:W-:Y:S01]  /*31be0*/  IMAD.X R24, R24, 0x1, R0.reuse, P3 ;  /* 0x0000000118187824 */ /* 0x100fe200018e0600 */
[-C--:B------:R-:W-:Y:S01]  /*31bf0*/  IADD3 R17, P2, R17, R5.reuse, RZ ;  /* 0x0000000511117210 */ /* 0x080fe20007f5e0ff */
[----:B------:R-:W-:Y:S01]  /*31c00*/  STL [R1+0xe24], R14 ;  /* 0x000e240e01007387 */ /* 0x000fe20000100800 */
[----:B------:R-:W-:Y:S02]  /*31c10*/  STL [R1+0xdf8], R18 ;  /* 0x000df81201007387 */ /* 0x000fe40000100800 */
[----:B------:R0:W-:Y:S01]  /*31c20*/  STL [R1+0xe14], R24 ;  /* 0x000e141801007387 */ /* 0x0001e20000100800 */
[----:B------:R-:W-:Y:S01]  /*31c30*/  IADD3 R12, P3, R12, R5, RZ ;  /* 0x000000050c0c7210 */ /* 0x000fe20007f7e0ff */
[----:B------:R-:W-:Y:S01]  /*31c40*/  STL [R1+0xe1c], R13 ;  /* 0x000e1c0d01007387 */ /* 0x000fe20000100800 */
[----:B------:R-:W-:-:S03]  /*31c50*/  IMAD.X R16, R16, 0x1, R0, P4 ;  /* 0x0000000110107824 */ /* 0x000fc600020e0600 */
[----:B0-----:R-:W4:Y:S01]  /*31c60*/  LDL.LU R24, [R1+0xdd0] ;  /* 0x000dd00001187983 */ /* 0x001f220000300800 */
[----:B------:R-:W-:Y:S02]  /*31c70*/  STL [R1+0xdf0], R17 ;  /* 0x000df01101007387 */ /* 0x000fe40000100800 */
[----:B------:R-:W4:Y:S02]  /*31c80*/  LDL.LU R8, [R1+0xdf4] ;  /* 0x000df40001087983 */ /* 0x000f240000300800 */
[----:B------:R-:W-:Y:S01]  /*31c90*/  STL [R1+0xde8], R12 ;  /* 0x000de80c01007387 */ /* 0x000fe20000100800 */
[----:B------:R-:W-:Y:S01]  /*31ca0*/  IADD3 R2, P4, R2, R5, RZ ;  /* 0x0000000502027210 */ /* 0x000fe20007f9e0ff */
[----:B------:R-:W4:Y:S01]  /*31cb0*/  LDL.LU R7, [R1+0xdc8] ;  /* 0x000dc80001077983 */ /* 0x000f220000300800 */
        /* <DEDUP_REMOVED lines=11> */
[----:B--2---:R-:W-:-:S05]  /*31d70*/  IMAD.X R29, R29, 0x1, R0, P5 ;  /* 0x000000011d1d7824 */ /* 0x004fca00028e0600 */
[----:B------:R0:W-:Y:S04]  /*31d80*/  STL [R1+0xe04], R29 ;  /* 0x000e041d01007387 */ /* 0x0001e80000100800 */
[----:B0-----:R-:W2:Y:S01]  /*31d90*/  LDL.LU R29, [R1+0xda0] ;  /* 0x000da000011d7983 */ /* 0x001ea20000300800 */
[----:B------:R-:W2:Y:S02]  /*31da0*/  LDL.LU R23, [R1+0xdc4] ;  /* 0x000dc40001177983 */ /* 0x000ea40000300800 */
[----:B------:R-:W2:Y:S02]  /*31db0*/  LDL.LU R6, [R1+0xd98] ;  /* 0x000d980001067983 */ /* 0x000ea40000300800 */
[----:B------:R-:W2:Y:S01]  /*31dc0*/  LDL.LU R4, [R1+0xdbc] ;  /* 0x000dbc0001047983 */ /* 0x000ea20000300800 */
[----:B---3--:R-:W-:-:S05]  /*31dd0*/  IADD3 R25, P5, R25, R5, RZ ;  /* 0x0000000519197210 */ /* 0x008fca0007fbe0ff */
[----:B------:R0:W-:Y:S01]  /*31de0*/  STL [R1+0xdd8], R25 ;  /* 0x000dd81901007387 */ /* 0x0001e20000100800 */
[----:B------:R-:W3:Y:S02]  /*31df0*/  LDL.LU R3, [R1+0xd90] ;  /* 0x000d900001037983 */ /* 0x000ee40000300800 */
[----:B------:R-:W3:Y:S02]  /*31e00*/  LDL.LU R15, [R1+0xdb4] ;  /* 0x000db400010f7983 */ /* 0x000ee40000300800 */
[----:B------:R-:W3:Y:S01]  /*31e10*/  LDL.LU R19, [R1+0xd88] ;  /* 0x000d880001137983 */ /* 0x000ee20000300800 */
[----:B0-----:R-:W3:Y:S01]  /*31e20*/  LDL.LU R25, [R1+0xdac] ;  /* 0x000dac0001197983 */ /* 0x001ee20000300800 */
[----:B------:R-:W3:Y:S02]  /*31e30*/  LDL.LU R14, [R1+0xd80] ;  /* 0x000d8000010e7983 */ /* 0x000ee40000300800 */
[----:B------:R-:W3:Y:S02]  /*31e40*/  LDL.LU R18, [R1+0xda4] ;  /* 0x000da40001127983 */ /* 0x000ee40000300800 */
[----:B------:R-:W3:Y:S02]  /*31e50*/  LDL.LU R13, [R1+0xd78] ;  /* 0x000d7800010d7983 */ /* 0x000ee40000300800 */
[----:B----4-:R-:W-:-:S05]  /*31e60*/  IMAD.X R28, R28, 0x1, R0, P6 ;  /* 0x000000011c1c7824 */ /* 0x010fca00030e0600 */
[----:B------:R0:W-:Y:S01]  /*31e70*/  STL [R1+0xdfc], R28 ;  /* 0x000dfc1c01007387 */ /* 0x0001e20000100800 */
[----:B------:R-:W4:Y:S03]  /*31e80*/  LDL.LU R17, [R1+0xd9c] ;  /* 0x000d9c0001117983 */ /* 0x000f260000300800 */
[----:B0-----:R-:W4:Y:S01]  /*31e90*/  LDL.LU R28, [R1+0xd70] ;  /* 0x000d7000011c7983 */ /* 0x001f220000300800 */
[----:B------:R-:W4:Y:S01]  /*31ea0*/  LDL.LU R12, [R1+0xd94] ;  /* 0x000d9400010c7983 */ /* 0x000f220000300800 */
[-C--:B------:R-:W-:Y:S01]  /*31eb0*/  IADD3 R24, P6, R24, R5.reuse, RZ ;  /* 0x0000000518187210 */ /* 0x080fe20007fde0ff */
[----:B------:R-:W4:Y:S02]  /*31ec0*/  LDL.LU R16, [R1+0xd68] ;  /* 0x000d680001107983 */ /* 0x000f240000300800 */
[--C-:B------:R-:W-:Y:S02]  /*31ed0*/  IMAD.X R8, R8, 0x1, R0.reuse, P1 ;  /* 0x0000000108087824 */ /* 0x100fe400008e0600 */
[----:B------:R0:W-:Y:S01]  /*31ee0*/  STL [R1+0xdd0], R24 ;  /* 0x000dd01801007387 */ /* 0x0001e20000100800 */
[-C--:B------:R-:W-:Y:S01]  /*31ef0*/  IADD3 R7, P1, R7, R5.reuse, RZ ;  /* 0x0000000507077210 */ /* 0x080fe20007f3e0ff */
[--C-:B------:R-:W-:Y:S01]  /*31f00*/  IMAD.X R9, R9, 0x1, R0.reuse, P2 ;  /* 0x0000000109097824 */ /* 0x100fe200010e0600 */
[----:B------:R-:W-:Y:S01]  /*31f10*/  IADD3 R10, P2, R10, R5, RZ ;  /* 0x000000050a0a7210 */ /* 0x000fe20007f5e0ff */
[----:B0-----:R-:W4:Y:S01]  /*31f20*/  LDL.LU R24, [R1+0xd8c] ;  /* 0x000d8c0001187983 */ /* 0x001f220000300800 */
[----:B------:R-:W-:-:S02]  /*31f30*/  IMAD.X R11, R11, 0x1, R0, P3 ;  /* 0x000000010b0b7824 */ /* 0x000fc400018e0600 */
[----:B------:R-:W-:Y:S01]  /*31f40*/  STL [R1+0xdf4], R8 ;  /* 0x000df40801007387 */ /* 0x000fe20000100800 */
[-C--:B------:R-:W-:Y:S01]  /*31f50*/  IADD3 R26, P3, R26, R5.reuse, RZ ;  /* 0x000000051a1a7210 */ /* 0x080fe20007f7e0ff */
[----:B------:R-:W-:Y:S01]  /*31f60*/  STL [R1+0xdc8], R7 ;  /* 0x000dc80701007387 */ /* 0x000fe20000100800 */
[--C-:B------:R-:W-:Y:S02]  /*31f70*/  IMAD.X R2, R2, 0x1, R0.reuse, P5 ;  /* 0x0000000102027824 */ /* 0x100fe400028e0600 */
[----:B------:R-:W-:Y:S02]  /*31f80*/  STL [R1+0xdec], R9 ;  /* 0x000dec0901007387 */ /* 0x000fe40000100800 */
[--C-:B------:R-:W-:Y:S01]  /*31f90*/  IMAD.X R27, R27, 0x1, R0.reuse, P4 ;  /* 0x000000011b1b7824 */ /* 0x100fe200020e0600 */
[----:B------:R-:W-:Y:S01]  /*31fa0*/  STL [R1+0xdc0], R10 ;  /* 0x000dc00a01007387 */ /* 0x000fe20000100800 */
[----:B------:R-:W-:Y:S02]  /*31fb0*/  STL [R1+0xde4], R11 ;  /* 0x000de40b01007387 */ /* 0x000fe40000100800 */
[----:B------:R-:W-:Y:S02]  /*31fc0*/  STL [R1+0xdb8], R26 ;  /* 0x000db81a01007387 */ /* 0x000fe40000100800 */
[----:B------:R0:W-:Y:S01]  /*31fd0*/  STL [R1+0xdd4], R2 ;  /* 0x000dd40201007387 */ /* 0x0001e20000100800 */
[----:B------:R-:W-:Y:S04]  /*31fe0*/  STL [R1+0xddc], R27 ;  /* 0x000ddc1b01007387 */ /* 0x000fe80000100800 */
[----:B0-----:R-:W4:Y:S01]  /*31ff0*/  LDL.LU R2, [R1+0xd60] ;  /* 0x000d600001027983 */ /* 0x001f220000300800 */
[-C--:B------:R-:W-:Y:S01]  /*32000*/  IADD3 R20, P4, R20, R5.reuse, RZ ;  /* 0x0000000514147210 */ /* 0x080fe20007f9e0ff */
[----:B------:R-:W-:Y:S01]  /*32010*/  IMAD.X R22, R22, 0x1, R0, P6 ;  /* 0x0000000116167824 */ /* 0x000fe200030e0600 */
[----:B------:R-:W-:-:S02]  /*32020*/  IADD3 R21, P5, R21, R5, RZ ;  /* 0x0000000515157210 */ /* 0x000fc40007fbe0ff */
[-C--:B--2---:R-:W-:Y:S01]  /*32030*/  IADD3 R29, P6, R29, R5.reuse, RZ ;  /* 0x000000051d1d7210 */ /* 0x084fe20007fde0ff */
[----:B------:R-:W-:Y:S01]  /*32040*/  STL [R1+0xdb0], R20 ;  /* 0x000db01401007387 */ /* 0x000fe20000100800 */
[--C-:B------:R-:W-:Y:S01]  /*32050*/  IMAD.X R23, R23, 0x1, R0.reuse, P1 ;  /* 0x0000000117177824 */ /* 0x100fe200008e0600 */
[-C--:B------:R-:W-:Y:S01]  /*32060*/  IADD3 R6, P1, R6, R5.reuse, RZ ;  /* 0x0000000506067210 */ /* 0x080fe20007f3e0ff */
[--C-:B------:R-:W-:Y:S01]  /*32070*/  IMAD.X R4, R4, 0x1, R0.reuse, P2 ;  /* 0x0000000104047824 */ /* 0x100fe200010e0600 */
[----:B------:R0:W-:Y:S01]  /*32080*/  STL [R1+0xda0], R29 ;  /* 0x000da01d01007387 */ /* 0x0001e20000100800 */
[----:B------:R-:W-:Y:S03]  /*32090*/  STL [R1+0xda8], R21 ;  /* 0x000da81501007387 */ /* 0x000fe60000100800 */
[----:B0-----:R-:W2:Y:S01]  /*320a0*/  LDL.LU R29, [R1+0xd84] ;  /* 0x000d8400011d7983 */ /* 0x001ea20000300800 */
[----:B------:R-:W-:Y:S02]  /*320b0*/  STL [R1+0xdcc], R22 ;  /* 0x000dcc1601007387 */ /* 0x000fe40000100800 */
[----:B------:R-:W-:Y:S02]  /*320c0*/  STL [R1+0xdc4], R23 ;  /* 0x000dc41701007387 */ /* 0x000fe40000100800 */
[----:B------:R-:W-:Y:S01]  /*320d0*/  STL [R1+0xd98], R6 ;  /* 0x000d980601007387 */ /* 0x000fe20000100800 */
[----:B------:R-:W-:Y:S01]  /*320e0*/  STL [R1+0xdbc], R4 ;  /* 0x000dbc0401007387 */ /* 0x000fe20000100800 */
[-C--:B---3--:R-:W-:Y:S01]  /*320f0*/  IADD3 R3, P2, R3, R5.reuse, RZ ;  /* 0x0000000503037210 */ /* 0x088fe20007f5e0ff */
[----:B------:R-:W-:Y:S01]  /*32100*/  IMAD.X R15, R15, 0x1, R0, P3 ;  /* 0x000000010f0f7824 */ /* 0x000fe200018e0600 */
[----:B------:R-:W-:-:S03]  /*32110*/  IADD3 R19, P3, R19, R5, RZ ;  /* 0x0000000513137210 */ /* 0x000fc60007f7e0ff */
[----:B------:R-:W-:Y:S01]  /*32120*/  STL [R1+0xd90], R3 ;  /* 0x000d900301007387 */ /* 0x000fe20000100800 */
[--C-:B------:R-:W-:Y:S01]  /*32130*/  IMAD.X R25, R25, 0x1, R0.reuse, P4 ;  /* 0x0000000119197824 */ /* 0x100fe200020e0600 */
[-C--:B------:R-:W-:Y:S01]  /*32140*/  IADD3 R14, P4, R14, R5.reuse, RZ ;  /* 0x000000050e0e7210 */ /* 0x080fe20007f9e0ff */
[--C-:B------:R-:W-:Y:S01]  /*32150*/  IMAD.X R18, R18, 0x1, R0.reuse, P5 ;  /* 0x0000000112127824 */ /* 0x100fe200028e0600 */
[-C--:B------:R-:W-:Y:S02]  /*32160*/  IADD3 R13, P5, R13, R5.reuse, RZ ;  /* 0x000000050d0d7210 */ /* 0x080fe40007fbe0ff */
[----:B------:R0:W-:Y:S01]  /*32170*/  STL [R1+0xdac], R25 ;  /* 0x000dac1901007387 */ /* 0x0001e20000100800 */
[----:B------:R-:W-:Y:S02]  /*32180*/  STL [R1+0xdb4], R15 ;  /* 0x000db40f01007387 */ /* 0x000fe40000100800 */
[--C-:B----4-:R-:W-:Y:S01]  /*32190*/  IMAD.X R17, R17, 0x1, R0.reuse, P6 ;  /* 0x0000000111117824 */ /* 0x110fe200030e0600 */
[----:B0-----:R-:W3:Y:S01]  /*321a0*/  LDL.LU R25, [R1+0xd58] ;  /* 0x000d580001197983 */ /* 0x001ee20000300800 */
[----:B------:R-:W-:Y:S02]  /*321b0*/  STL [R1+0xd88], R19 ;  /* 0x000d881301007387 */ /* 0x000fe40000100800 */
[----:B------:R-:W-:Y:S01]  /*321c0*/  STL [R1+0xd80], R14 ;  /* 0x000d800e01007387 */ /* 0x000fe20000100800 */
[-C--:B------:R-:W-:Y:S01]  /*321d0*/  IADD3 R28, P6, R28, R5.reuse, RZ ;  /* 0x000000051c1c7210 */ /* 0x080fe20007fde0ff */
[----:B------:R-:W-:Y:S01]  /*321e0*/  STL [R1+0xda4], R18 ;  /* 0x000da41201007387 */ /* 0x000fe20000100800 */
[----:B------:R-:W-:Y:S01]  /*321f0*/  IMAD.X R12, R12, 0x1, R0, P1 ;  /* 0x000000010c0c7824 */ /* 0x000fe200008e0600 */
[----:B------:R-:W-:-:S02]  /*32200*/  IADD3 R16, P1, R16, R5, RZ ;  /* 0x0000000510107210 */ /* 0x000fc40007f3e0ff */
[----:B------:R0:W-:Y:S01]  /*32210*/  STL [R1+0xd70], R28 ;  /* 0x000d701c01007387 */ /* 0x0001e20000100800 */
[----:B------:R-:W-:Y:S03]  /*32220*/  STL [R1+0xd78], R13 ;  /* 0x000d780d01007387 */ /* 0x000fe60000100800 */
[----:B0-----:R-:W4:Y:S01]  /*32230*/  LDL.LU R28, [R1+0xd7c] ;  /* 0x000d7c00011c7983 */ /* 0x001f220000300800 */
[----:B------:R-:W-:Y:S02]  /*32240*/  STL [R1+0xd9c], R17 ;  /* 0x000d9c1101007387 */ /* 0x000fe40000100800 */
[----:B------:R-:W-:Y:S02]  /*32250*/  IMAD.X R24, R24, 0x1, R0, P2 ;  /* 0x0000000118187824 */ /* 0x000fe400010e0600 */
        /* <DEDUP_REMOVED lines=18> */
[----:B------:R-:W4:Y:S02]  /*32380*/  LDL.LU R6, [R1+0xd44] ;  /* 0x000d440001067983 */ /* 0x000f240000300800 */
[----:B------:R-:W4:Y:S02]  /*32390*/  LDL.LU R4, [R1+0xd18] ;  /* 0x000d180001047983 */ /* 0x000f240000300800 */
[----:B--2---:R-:W-:-:S05]  /*323a0*/  IMAD.X R29, R29, 0x1, R0, P3 ;  /* 0x000000011d1d7824 */ /* 0x004fca00018e0600 */
[----:B------:R0:W-:Y:S01]  /*323b0*/  STL [R1+0xd84], R29 ;  /* 0x000d841d01007387 */ /* 0x0001e20000100800 */
[----:B------:R-:W2:Y:S02]  /*323c0*/  LDL.LU R3, [R1+0xd3c] ;  /* 0x000d3c0001037983 */ /* 0x000ea40000300800 */
[----:B------:R-:W2:Y:S02]  /*323d0*/  LDL.LU R15, [R1+0xd10] ;  /* 0x000d1000010f7983 */ /* 0x000ea40000300800 */
[----:B------:R-:W2:Y:S01]  /*323e0*/  LDL.LU R19, [R1+0xd34] ;  /* 0x000d340001137983 */ /* 0x000ea20000300800 */
[----:B0-----:R-:W2:Y:S01]  /*323f0*/  LDL.LU R29, [R1+0xd08] ;  /* 0x000d0800011d7983 */ /* 0x001ea20000300800 */
[----:B------:R-:W2:Y:S02]  /*32400*/  LDL.LU R14, [R1+0xd2c] ;  /* 0x000d2c00010e7983 */ /* 0x000ea40000300800 */
[----:B------:R-:W2:Y:S02]  /*32410*/  LDL.LU R18, [R1+0xd00] ;  /* 0x000d000001127983 */ /* 0x000ea40000300800 */
[----:B------:R-:W2:Y:S01]  /*32420*/  LDL.LU R13, [R1+0xd24] ;  /* 0x000d2400010d7983 */ /* 0x000ea20000300800 */
[----:B---3--:R-:W-:-:S05]  /*32430*/  IADD3 R25, P3, R25, R5, RZ ;  /* 0x0000000519197210 */ /* 0x008fca0007f7e0ff */
[----:B------:R0:W-:Y:S01]  /*32440*/  STL [R1+0xd58], R25 ;  /* 0x000d581901007387 */ /* 0x0001e20000100800 */
[----:B------:R-:W3:Y:S03]  /*32450*/  LDL.LU R17, [R1+0xcf8] ;  /* 0x000cf80001117983 */ /* 0x000ee60000300800 */
[----:B0-----:R-:W3:Y:S01]  /*32460*/  LDL.LU R25, [R1+0xd1c] ;  /* 0x000d1c0001197983 */ /* 0x001ee20000300800 */
[----:B------:R-:W3:Y:S02]  /*32470*/  LDL.LU R12, [R1+0xcf0] ;  /* 0x000cf000010c7983 */ /* 0x000ee40000300800 */
[----:B------:R-:W3:Y:S02]  /*32480*/  LDL.LU R16, [R1+0xd14] ;  /* 0x000d140001107983 */ /* 0x000ee40000300800 */
[--C-:B----4-:R-:W-:Y:S01]  /*32490*/  IMAD.X R28, R28, 0x1, R0.reuse, P4 ;  /* 0x000000011c1c7824 */ /* 0x110fe200020e0600 */
[----:B------:R-:W-:Y:S01]  /*324a0*/  IADD3 R8, P4, R8, R5, RZ ;  /* 0x0000000508087210 */ /* 0x000fe20007f9e0ff */
[----:B------:R-:W-:-:S03]  /*324b0*/  IMAD.X R7, R7, 0x1, R0, P5 ;  /* 0x0000000107077824 */ /* 0x000fc600028e0600 */
[----:B------:R0:W-:Y:S01]  /*324c0*/  STL [R1+0xd7c], R28 ;  /* 0x000d7c1c01007387 */ /* 0x0001e20000100800 */
[-C--:B------:R-:W-:Y:S01]  /*324d0*/  IADD3 R9, P5, R9, R5.reuse, RZ ;  /* 0x0000000509097210 */ /* 0x080fe20007fbe0ff */
[--C-:B------:R-:W-:Y:S01]  /*324e0*/  IMAD.X R10, R10, 0x1, R0.reuse, P6 ;  /* 0x000000010a0a7824 */ /* 0x100fe200030e0600 */
[-C--:B------:R-:W-:Y:S01]  /*324f0*/  IADD3 R11, P6, R11, R5.reuse, RZ ;  /* 0x000000050b0b7210 */ /* 0x080fe20007fde0ff */
[--C-:B------:R-:W-:Y:S02]  /*32500*/  IMAD.X R26, R26, 0x1, R0.reuse, P1 ;  /* 0x000000011a1a7824 */ /* 0x100fe400008e0600 */
[--C-:B------:R-:W-:Y:S01]  /*32510*/  IMAD.X R20, R20, 0x1, R0.reuse, P2 ;  /* 0x0000000114147824 */ /* 0x100fe200010e0600 */
[----:B0-----:R-:W4:Y:S01]  /*32520*/  LDL.LU R28, [R1+0xce8] ;  /* 0x000ce800011c7983 */ /* 0x001f220000300800 */
        /* <DEDUP_REMOVED lines=13> */
[----:B------:R-:W-:Y:S04]  /*32600*/  STL [R1+0xd5c], R20 ;  /* 0x000d5c1401007387 */ /* 0x000fe80000100800 */
[----:B------:R0:W-:Y:S01]  /*32610*/  STL [R1+0xd4c], R2 ;  /* 0x000d4c0201007387 */ /* 0x0001e20000100800 */
[----:B------:R-:W-:Y:S03]  /*32620*/  STL [R1+0xd54], R21 ;  /* 0x000d541501007387 */ /* 0x000fe60000100800 */
[----:B0-----:R-:W4:Y:S01]  /*32630*/  LDL.LU R2, [R1+0xce0] ;  /* 0x000ce00001027983 */ /* 0x001f220000300800 */
[-C--:B------:R-:W-:Y:S02]  /*32640*/  IADD3 R22, P3, R22, R5.reuse, RZ ;  /* 0x0000000516167210 */ /* 0x080fe40007f7e0ff */
[-C--:B------:R-:W-:Y:S01]  /*32650*/  IADD3 R23, P4, R23, R5.reuse, RZ ;  /* 0x0000000517177210 */ /* 0x080fe20007f9e0ff */
[--C-:B------:R-:W-:Y:S01]  /*32660*/  IMAD.X R6, R6, 0x1, R0.reuse, P5 ;  /* 0x0000000106067824 */ /* 0x100fe200028e0600 */
[----:B------:R-:W-:Y:S01]  /*32670*/  IADD3 R4, P5, R4, R5, RZ ;  /* 0x0000000504047210 */ /* 0x000fe20007fbe0ff */
[----:B--2---:R-:W-:-:S02]  /*32680*/  IMAD.X R3, R3, 0x1, R0, P6 ;  /* 0x0000000103037824 */ /* 0x004fc400030e0600 */
[--C-:B------:R-:W-:Y:S01]  /*32690*/  IMAD.X R19, R19, 0x1, R0.reuse, P1 ;  /* 0x0000000113137824 */ /* 0x100fe200008e0600 */
[----:B------:R-:W-:Y:S01]  /*326a0*/  STL [R1+0xd28], R22 ;  /* 0x000d281601007387 */ /* 0x000fe20000100800 */
[----:B------:R-:W-:Y:S01]  /*326b0*/  STL [R1+0xd20], R23 ;  /* 0x000d201701007387 */ /* 0x000fe20000100800 */
[-C--:B------:R-:W-:Y:S02]  /*326c0*/  IADD3 R29, P1, R29, R5.reuse, RZ ;  /* 0x000000051d1d7210 */ /* 0x080fe40007f3e0ff */
[-C--:B------:R-:W-:Y:S01]  /*326d0*/  IADD3 R15, P6, R15, R5.reuse, RZ ;  /* 0x000000050f0f7210 */ /* 0x080fe20007fde0ff */
[----:B------:R-:W-:Y:S01]  /*326e0*/  STL [R1+0xd44], R6 ;  /* 0x000d440601007387 */ /* 0x000fe20000100800 */
[----:B------:R-:W-:Y:S02]  /*326f0*/  STL [R1+0xd18], R4 ;  /* 0x000d180401007387 */ /* 0x000fe40000100800 */
[----:B------:R-:W-:Y:S02]  /*32700*/  STL [R1+0xd3c], R3 ;  /* 0x000d3c0301007387 */ /* 0x000fe40000100800 */
[--C-:B------:R-:W-:Y:S01]  /*32710*/  IMAD.X R14, R14, 0x1, R0.reuse, P2 ;  /* 0x000000010e0e7824 */ /* 0x100fe200010e0600 */
[----:B------:R0:W-:Y:S01]  /*32720*/  STL [R1+0xd08], R29 ;  /* 0x000d081d01007387 */ /* 0x0001e20000100800 */
[-C--:B------:R-:W-:Y:S01]  /*32730*/  IADD3 R18, P2, R18, R5.reuse, RZ ;  /* 0x0000000512127210 */ /* 0x080fe20007f5e0ff */
[----:B------:R-:W-:Y:S02]  /*32740*/  STL [R1+0xd10], R15 ;  /* 0x000d100f01007387 */ /* 0x000fe40000100800 */
[--C-:B------:R-:W-:Y:S01]  /*32750*/  IMAD.X R13, R13, 0x1, R0.reuse, P3 ;  /* 0x000000010d0d7824 */ /* 0x100fe200018e0600 */
[----:B0-----:R-:W2:Y:S01]  /*32760*/  LDL.LU R29, [R1+0xd04] ;  /* 0x000d0400011d7983 */ /* 0x001ea20000300800 */
[----:B------:R-:W-:Y:S02]  /*32770*/  STL [R1+0xd34], R19 ;  /* 0x000d341301007387 */ /* 0x000fe40000100800 */
[----:B------:R-:W-:Y:S02]  /*32780*/  STL [R1+0xd2c], R14 ;  /* 0x000d2c0e01007387 */ /* 0x000fe40000100800 */
[----:B------:R-:W-:Y:S01]  /*32790*/  STL [R1+0xd00], R18 ;  /* 0x000d001201007387 */ /* 0x000fe20000100800 */
[-C--:B---3--:R-:W-:Y:S01]  /*327a0*/  IADD3 R17, P3, R17, R5.reuse, RZ ;  /* 0x0000000511117210 */ /* 0x088fe20007f7e0ff */
[--C-:B------:R-:W-:Y:S01]  /*327b0*/  IMAD.X R25, R25, 0x1, R0.reuse, P4 ;  /* 0x0000000119197824 */ /* 0x100fe200020e0600 */
[----:B------:R-:W-:Y:S01]  /*327c0*/  IADD3 R12, P4, R12, R5, RZ ;  /* 0x000000050c0c7210 */ /* 0x000fe20007f9e0ff */
[----:B------:R-:W-:-:S03]  /*327d0*/  IMAD.X R16, R16, 0x1, R0, P5 ;  /* 0x0000000110107824 */ /* 0x000fc600028e0600 */
[----:B------:R0:W-:Y:S01]  /*327e0*/  STL [R1+0xd1c], R25 ;  /* 0x000d1c1901007387 */ /* 0x0001e20000100800 */
[----:B------:R-:W-:Y:S03]  /*327f0*/  STL [R1+0xd24], R13 ;  /* 0x000d240d01007387 */ /* 0x000fe60000100800 */
[----:B0-----:R-:W3:Y:S01]  /*32800*/  LDL.LU R25, [R1+0xcd8] ;  /* 0x000cd80001197983 */ /* 0x001ee20000300800 */
[----:B------:R-:W-:Y:S02]  /*32810*/  STL [R1+0xcf8], R17 ;  /* 0x000cf81101007387 */ /* 0x000fe40000100800 */
[----:B------:R-:W3:Y:S02]  /*32820*/  LDL.LU R8, [R1+0xcfc] ;  /* 0x000cfc0001087983 */ /* 0x000ee40000300800 */
[----:B------:R-:W-:Y:S01]  /*32830*/  STL [R1+0xcf0], R12 ;  /* 0x000cf00c01007387 */ /* 0x000fe20000100800 */
[----:B------:R-:W3:Y:S01]  /*32840*/  LDL.LU R7, [R1+0xcd0] ;  /* 0x000cd00001077983 */ /* 0x000ee20000300800 */
[----:B----4-:R-:W-:-:S03]  /*32850*/  IADD3 R28, P5, R28, R5, RZ ;  /* 0x000000051c1c7210 */ /* 0x010fc60007fbe0ff */
[----:B------:R-:W-:Y:S04]  /*32860*/  STL [R1+0xd14], R16 ;  /* 0x000d141001007387 */ /* 0x000fe80000100800 */
[----:B------:R-:W4:Y:S01]  /*32870*/  LDL.LU R9, [R1+0xcf4] ;  /* 0x000cf40001097983 */ /* 0x000f220000300800 */
[----:B------:R0:W-:Y:S02]  /*32880*/  STL [R1+0xce8], R28 ;  /* 0x000ce81c01007387 */ /* 0x0001e40000100800 */
[----:B------:R-:W4:Y:S02]  /*32890*/  LDL.LU R10, [R1+0xcc8] ;  /* 0x000cc800010a7983 */ /* 0x000f240000300800 */
[----:B------:R-:W4:Y:S01]  /*328a0*/  LDL.LU R11, [R1+0xcec] ;  /* 0x000cec00010b7983 */ /* 0x000f220000300800 */
[----:B------:R-:W4:Y:S01]  /*328b0*/  LDL.LU R26, [R1+0xcc0] ;  /* 0x000cc000011a7983 */ /* 0x000f220000300800 */
[----:B------:R-:W4:Y:S02]  /*328c0*/  LDL.LU R27, [R1+0xce4] ;  /* 0x000ce400011b7983 */ /* 0x000f240000300800 */
[----:B------:R-:W4:Y:S01]  /*328d0*/  LDL.LU R20, [R1+0xcb8] ;  /* 0x000cb80001147983 */ /* 0x000f220000300800 */
[----:B0-----:R-:W4:Y:S01]  /*328e0*/  LDL.LU R28, [R1+0xcdc] ;  /* 0x000cdc00011c7983 */ /* 0x001f220000300800 */
[----:B------:R-:W4:Y:S02]  /*328f0*/  LDL.LU R21, [R1+0xcb0] ;  /* 0x000cb00001157983 */ /* 0x000f240000300800 */
[----:B------:R-:W4:Y:S02]  /*32900*/  LDL.LU R22, [R1+0xcd4] ;  /* 0x000cd40001167983 */ /* 0x000f240000300800 */
[----:B------:R-:W-:-:S05]  /*32910*/  IMAD.X R24, R24, 0x1, R0, P6 ;  /* 0x0000000118187824 */ /* 0x000fca00030e0600 */
[----:B------:R0:W-:Y:S04]  /*32920*/  STL [R1+0xd0c], R24 ;  /* 0x000d0c1801007387 */ /* 0x0001e80000100800 */
[----:B0-----:R-:W4:Y:S01]  /*32930*/  LDL.LU R24, [R1+0xca8] ;  /* 0x000ca80001187983 */ /* 0x001f220000300800 */
[----:B------:R-:W4:Y:S02]  /*32940*/  LDL.LU R23, [R1+0xccc] ;  /* 0x000ccc0001177983 */ /* 0x000f240000300800 */
[----:B------:R-:W4:Y:S01]  /*32950*/  LDL.LU R6, [R1+0xca0] ;  /* 0x000ca00001067983 */ /* 0x000f220000300800 */
[----:B------:R-:W-:Y:S01]  /*32960*/  IADD3 R2, P6, R2, R5, RZ ;  /* 0x0000000502027210 */ /* 0x000fe20007fde0ff */
        /* <DEDUP_REMOVED lines=8> */
[----:B------:R-:W4:Y:S02]  /*329f0*/  LDL.LU R13, [R1+0xc80] ;  /* 0x000c8000010d7983 */ /* 0x000f240000300800 */
[----:B--2---:R-:W-:-:S05]  /*32a00*/  IMAD.X R29, R29, 0x1, R0, P1 ;  /* 0x000000011d1d7824 */ /* 0x004fca00008e0600 */
[----:B------:R0:W-:Y:S01]  /*32a10*/  STL [R1+0xd04], R29 ;  /* 0x000d041d01007387 */ /* 0x0001e20000100800 */
[----:B------:R-:W2:Y:S03]  /*32a20*/  LDL.LU R17, [R1+0xca4] ;  /* 0x000ca40001117983 */ /* 0x000ea60000300800 */
[----:B0-----:R-:W2:Y:S01]  /*32a30*/  LDL.LU R29, [R1+0xc78] ;  /* 0x000c7800011d7983 */ /* 0x001ea20000300800 */
[----:B------:R-:W2:Y:S02]  /*32a40*/  LDL.LU R12, [R1+0xc9c] ;  /* 0x000c9c00010c7983 */ /* 0x000ea40000300800 */
[----:B------:R-:W2:Y:S01]  /*32a50*/  LDL.LU R16, [R1+0xc70] ;  /* 0x000c700001107983 */ /* 0x000ea20000300800 */
[-C--:B---3--:R-:W-:Y:S01]  /*32a60*/  IADD3 R25, P1, R25, R5.reuse, RZ ;  /* 0x0000000519197210 */ /* 0x088fe20007f3e0ff */
[----:B------:R-:W-:Y:S01]  /*32a70*/  IMAD.X R8, R8, 0x1, R0, P2 ;  /* 0x0000000108087824 */ /* 0x000fe200010e0600 */
[----:B------:R-:W-:-:S03]  /*32a80*/  IADD3 R7, P2, R7, R5, RZ ;  /* 0x0000000507077210 */ /* 0x000fc60007f5e0ff */
[----:B------:R0:W-:Y:S01]  /*32a90*/  STL [R1+0xcd8], R25 ;  /* 0x000cd81901007387 */ /* 0x0001e20000100800 */
[--C-:B----4-:R-:W-:Y:S01]  /*32aa0*/  IMAD.X R9, R9, 0x1, R0.reuse, P3 ;  /* 0x0000000109097824 */ /* 0x110fe200018e0600 */
[-C--:B------:R-:W-:Y:S01]  /*32ab0*/  IADD3 R10, P3, R10, R5.reuse, RZ ;  /* 0x000000050a0a7210 */ /* 0x080fe20007f7e0ff */
[--C-:B------:R-:W-:Y:S01]  /*32ac0*/  IMAD.X R11, R11, 0x1, R0.reuse, P4 ;  /* 0x000000010b0b7824 */ /* 0x100fe200020e0600 */
[----:B------:R-:W-:Y:S01]  /*32ad0*/  IADD3 R26, P4, R26, R5, RZ ;  /* 0x000000051a1a7210 */ /* 0x000fe20007f9e0ff */
[----:B0-----:R-:W3:Y:S01]  /*32ae0*/  LDL.LU R25, [R1+0xc94] ;  /* 0x000c940001197983 */ /* 0x001ee20000300800 */
[----:B------:R-:W-:Y:S02]  /*32af0*/  STL [R1+0xcfc], R8 ;  /* 0x000cfc0801007387 */ /* 0x000fe40000100800 */
[----:B------:R-:W-:Y:S02]  /*32b00*/  STL [R1+0xcd0], R7 ;  /* 0x000cd00701007387 */ /* 0x000fe40000100800 */
[----:B------:R-:W-:Y:S02]  /*32b10*/  STL [R1+0xcf4], R9 ;  /* 0x000cf40901007387 */ /* 0x000fe40000100800 */
[----:B------:R-:W-:-:S02]  /*32b20*/  IMAD.X R28, R28, 0x1, R0, P6 ;  /* 0x000000011c1c7824 */ /* 0x000fc400030e0600 */
[--C-:B------:R-:W-:Y:S01]  /*32b30*/  IMAD.X R27, R27, 0x1, R0.reuse, P5 ;  /* 0x000000011b1b7824 */ /* 0x100fe200028e0600 */
[----:B------:R-:W-:Y:S01]  /*32b40*/  STL [R1+0xcc8], R10 ;  /* 0x000cc80a01007387 */ /* 0x000fe20000100800 */
[----:B------:R-:W-:Y:S01]  /*32b50*/  STL [R1+0xcec], R11 ;  /* 0x000cec0b01007387 */ /* 0x000fe20000100800 */
[-C--:B------:R-:W-:Y:S01]  /*32b60*/  IADD3 R20, P5, R20, R5.reuse, RZ ;  /* 0x0000000514147210 */ /* 0x080fe20007fbe0ff */
[----:B------:R-:W-:Y:S02]  /*32b70*/  STL [R1+0xcc0], R26 ;  /* 0x000cc01a01007387 */ /* 0x000fe40000100800 */
[----:B------:R-:W-:Y:S01]  /*32b80*/  IMAD.X R22, R22, 0x1, R0, P1 ;  /* 0x0000000116167824 */ /* 0x000fe200008e0600 */
[----:B------:R0:W-:Y:S01]  /*32b90*/  STL [R1+0xcdc], R28 ;  /* 0x000cdc1c01007387 */ /* 0x0001e20000100800 */
[----:B------:R-:W-:Y:S01]  /*32ba0*/  STL [R1+0xce4], R27 ;  /* 0x000ce41b01007387 */ /* 0x000fe20000100800 */
[-C--:B------:R-:W-:Y:S02]  /*32bb0*/  IADD3 R21, P6, R21, R5.reuse, RZ ;  /* 0x0000000515157210 */ /* 0x080fe40007fde0ff */
[----:B0-----:R-:W4:Y:S01]  /*32bc0*/  LDL.LU R28, [R1+0xc68] ;  /* 0x000c6800011c7983 */ /* 0x001f220000300800 */
[----:B------:R-:W-:-:S03]  /*32bd0*/  IADD3 R24, P1, R24, R5, RZ ;  /* 0x0000000518187210 */ /* 0x000fc60007f3e0ff */
[----:B------:R-:W-:Y:S01]  /*32be0*/  STL [R1+0xcb8], R20 ;  /* 0x000cb81401007387 */ /* 0x000fe20000100800 */
[----:B------:R-:W-:-:S03]  /*32bf0*/  IMAD.X R23, R23, 0x1, R0, P2 ;  /* 0x0000000117177824 */ /* 0x000fc600010e0600 */
        /* <DEDUP_REMOVED lines=9> */
[----:B------:R-:W-:Y:S01]  /*32c90*/  IMAD.X R15, R15, 0x1, R0, P4 ;  /* 0x000000010f0f7824 */ /* 0x000fe200020e0600 */
[----:B------:R-:W-:Y:S01]  /*32ca0*/  STL [R1+0xca0], R6 ;  /* 0x000ca00601007387 */ /* 0x000fe20000100800 */
[----:B------:R-:W-:Y:S02]  /*32cb0*/  STL [R1+0xcc4], R4 ;  /* 0x000cc40401007387 */ /* 0x000fe40000100800 */
[----:B------:R-:W-:Y:S02]  /*32cc0*/  STL [R1+0xc98], R3 ;  /* 0x000c980301007387 */ /* 0x000fe40000100800 */
[----:B------:R0:W-:Y:S01]  /*32cd0*/  STL [R1+0xcb4], R2 ;  /* 0x000cb40201007387 */ /* 0x0001e20000100800 */
[----:B------:R-:W-:Y:S04]  /*32ce0*/  STL [R1+0xcbc], R15 ;  /* 0x000cbc0f01007387 */ /* 0x000fe80000100800 */
[----:B0-----:R-:W4:Y:S01]  /*32cf0*/  LDL.LU R2, [R1+0xc60] ;  /* 0x000c600001027983 */ /* 0x001f220000300800 */
[----:B------:R-:W-:-:S02]  /*32d00*/  IADD3 R19, P4, R19, R5, RZ ;  /* 0x0000000513137210 */ /* 0x000fc40007f9e0ff */
[-C--:B------:R-:W-:Y:S01]  /*32d10*/  IADD3 R14, P5, R14, R5.reuse, RZ ;  /* 0x000000050e0e7210 */ /* 0x080fe20007fbe0ff */
[--C-:B------:R-:W-:Y:S02]  /*32d20*/  IMAD.X R18, R18, 0x1, R0.reuse, P6 ;  /* 0x0000000112127824 */ /* 0x100fe400030e0600 */
[--C-:B--2---:R-:W-:Y:S01]  /*32d30*/  IMAD.X R17, R17, 0x1, R0.reuse, P1 ;  /* 0x0000000111117824 */ /* 0x104fe200008e0600 */
[-C--:B------:R-:W-:Y:S01]  /*32d40*/  IADD3 R13, P6, R13, R5.reuse, RZ ;  /* 0x000000050d0d7210 */ /* 0x080fe20007fde0ff */
[----:B------:R-:W-:Y:S01]  /*32d50*/  STL [R1+0xc90], R19 ;  /* 0x000c901301007387 */ /* 0x000fe20000100800 */
[----:B------:R-:W-:Y:S01]  /*32d60*/  STL [R1+0xc88], R14 ;  /* 0x000c880e01007387 */ /* 0x000fe20000100800 */
[-C--:B------:R-:W-:Y:S02]  /*32d70*/  IADD3 R29, P1, R29, R5.reuse, RZ ;  /* 0x000000051d1d7210 */ /* 0x080fe40007f3e0ff */
[----:B------:R-:W-:Y:S01]  /*32d80*/  STL [R1+0xcac], R18 ;  /* 0x000cac1201007387 */ /* 0x000fe20000100800 */
[----:B------:R-:W-:Y:S01]  /*32d90*/  IMAD.X R12, R12, 0x1, R0, P2 ;  /* 0x000000010c0c7824 */ /* 0x000fe200010e0600 */
[----:B------:R-:W-:-:S02]  /*32da0*/  IADD3 R16, P2, R16, R5, RZ ;  /* 0x0000000510107210 */ /* 0x000fc40007f5e0ff */
[----:B------:R0:W-:Y:S01]  /*32db0*/  STL [R1+0xc78], R29 ;  /* 0x000c781d01007387 */ /* 0x0001e20000100800 */
[----:B------:R-:W-:Y:S03]  /*32dc0*/  STL [R1+0xc80], R13 ;  /* 0x000c800d01007387 */ /* 0x000fe60000100800 */
[----:B0-----:R-:W2:Y:S01]  /*32dd0*/  LDL.LU R29, [R1+0xc84] ;  /* 0x000c8400011d7983 */ /* 0x001ea20000300800 */
[----:B------:R-:W-:Y:S02]  /*32de0*/  STL [R1+0xca4], R17 ;  /* 0x000ca41101007387 */ /* 0x000fe40000100800 */
[----:B------:R-:W2:Y:S02]  /*32df0*/  LDL.LU R8, [R1+0xc58] ;  /* 0x000c580001087983 */ /* 0x000ea40000300800 */
[----:B------:R-:W-:Y:S01]  /*32e00*/  STL [R1+0xc9c], R12 ;  /* 0x000c9c0c01007387 */ /* 0x000fe20000100800 */
[----:B------:R-:W2:Y:S01]  /*32e10*/  LDL.LU R7, [R1+0xc7c] ;  /* 0x000c7c0001077983 */ /* 0x000ea20000300800 */
[----:B------:R-:W-:Y:S02]  /*32e20*/  STL [R1+0xc70], R16 ;  /* 0x000c701001007387 */ /* 0x000fe40000100800 */
[----:B------:R-:W2:Y:S02]  /*32e30*/  LDL.LU R9, [R1+0xc50] ;  /* 0x000c500001097983 */ /* 0x000ea40000300800 */
[----:B---3--:R-:W-:-:S05]  /*32e40*/  IMAD.X R25, R25, 0x1, R0, P3 ;  /* 0x0000000119197824 */ /* 0x008fca00018e0600 */
        /* <DEDUP_REMOVED lines=8> */
[----:B------:R-:W3:Y:S01]  /*32ed0*/  LDL.LU R22, [R1+0xc30] ;  /* 0x000c300001167983 */ /* 0x000ee20000300800 */
[----:B----4-:R-:W-:-:S05]  /*32ee0*/  IADD3 R28, P3, R28, R5, RZ ;  /* 0x000000051c1c7210 */ /* 0x010fca0007f7e0ff */
[----:B------:R0:W-:Y:S04]  /*32ef0*/  STL [R1+0xc68], R28 ;  /* 0x000c681c01007387 */ /* 0x0001e80000100800 */
[----:B0-----:R-:W4:Y:S01]  /*32f00*/  LDL.LU R28, [R1+0xc54] ;  /* 0x000c5400011c7983 */ /* 0x001f220000300800 */
[----:B------:R-:W4:Y:S02]  /*32f10*/  LDL.LU R23, [R1+0xc28] ;  /* 0x000c280001177983 */ /* 0x000f240000300800 */
[----:B------:R-:W4:Y:S02]  /*32f20*/  LDL.LU R6, [R1+0xc4c] ;  /* 0x000c4c0001067983 */ /* 0x000f240000300800 */
[----:B------:R-:W4:Y:S02]  /*32f30*/  LDL.LU R4, [R1+0xc20] ;  /* 0x000c200001047983 */ /* 0x000f240000300800 */
[----:B------:R-:W-:-:S05]  /*32f40*/  IMAD.X R24, R24, 0x1, R0, P4 ;  /* 0x0000000118187824 */ /* 0x000fca00020e0600 */
[----:B------:R0:W-:Y:S01]  /*32f50*/  STL [R1+0xc8c], R24 ;  /* 0x000c8c1801007387 */ /* 0x0001e20000100800 */
[----:B------:R-:W4:Y:S02]  /*32f60*/  LDL.LU R3, [R1+0xc44] ;  /* 0x000c440001037983 */ /* 0x000f240000300800 */
[----:B------:R-:W4:Y:S02]  /*32f70*/  LDL.LU R15, [R1+0xc18] ;  /* 0x000c1800010f7983 */ /* 0x000f240000300800 */
[----:B------:R-:W4:Y:S01]  /*32f80*/  LDL.LU R19, [R1+0xc3c] ;  /* 0x000c3c0001137983 */ /* 0x000f220000300800 */
[----:B0-----:R-:W4:Y:S01]  /*32f90*/  LDL.LU R24, [R1+0xc10] ;  /* 0x000c100001187983 */ /* 0x001f220000300800 */
[----:B------:R-:W4:Y:S02]  /*32fa0*/  LDL.LU R14, [R1+0xc34] ;  /* 0x000c3400010e7983 */ /* 0x000f240000300800 */
[----:B------:R-:W4:Y:S01]  /*32fb0*/  LDL.LU R18, [R1+0xc08] ;  /* 0x000c080001127983 */ /* 0x000f220000300800 */
[-C--:B------:R-:W-:Y:S01]  /*32fc0*/  IADD3 R2, P4, R2, R5.reuse, RZ ;  /* 0x0000000502027210 */ /* 0x080fe20007f9e0ff */
[----:B------:R-:W4:Y:S04]  /*32fd0*/  LDL.LU R13, [R1+0xc2c] ;  /* 0x000c2c00010d7983 */ /* 0x000f280000300800 */
[----:B------:R0:W-:Y:S01]  /*32fe0*/  STL [R1+0xc60], R2 ;  /* 0x000c600201007387 */ /* 0x0001e20000100800 */
[----:B------:R-:W4:Y:S03]  /*32ff0*/  LDL.LU R17, [R1+0xc00] ;  /* 0x000c000001117983 */ /* 0x000f260000300800 */
[----:B0-----:R-:W4:Y:S01]  /*33000*/  LDL.LU R2, [R1+0xc24] ;  /* 0x000c240001027983 */ /* 0x001f220000300800 */
[----:B------:R-:W4:Y:S02]  /*33010*/  LDL.LU R12, [R1+0xbf8] ;  /* 0x000bf800010c7983 */ /* 0x000f240000300800 */
[----:B------:R-:W4:Y:S02]  /*33020*/  LDL.LU R16, [R1+0xc1c] ;  /* 0x000c1c0001107983 */ /* 0x000f240000300800 */
[--C-:B--2---:R-:W-:Y:S01]  /*33030*/  IMAD.X R29, R29, 0x1, R0.reuse, P5 ;  /* 0x000000011d1d7824 */ /* 0x104fe200028e0600 */
[----:B------:R-:W-:Y:S01]  /*33040*/  IADD3 R8, P5, R8, R5, RZ ;  /* 0x0000000508087210 */ /* 0x000fe20007fbe0ff */
[----:B------:R-:W-:-:S03]  /*33050*/  IMAD.X R7, R7, 0x1, R0, P6 ;  /* 0x0000000107077824 */ /* 0x000fc600030e0600 */
[----:B------:R0:W-:Y:S01]  /*33060*/  STL [R1+0xc84], R29 ;  /* 0x000c841d01007387 */ /* 0x0001e20000100800 */
[----:B------:R-:W-:-:S03]  /*33070*/  IADD3 R9, P6, R9, R5, RZ ;  /* 0x0000000509097210 */ /* 0x000fc60007fde0ff */
[----:B0-----:R-:W2:Y:S01]  /*33080*/  LDL.LU R29, [R1+0xbf0] ;  /* 0x000bf000011d7983 */ /* 0x001ea20000300800 */
[----:B------:R-:W-:Y:S02]  /*33090*/  STL [R1+0xc58], R8 ;  /* 0x000c580801007387 */ /* 0x000fe40000100800 */
[----:B------:R-:W-:Y:S02]  /*330a0*/  STL [R1+0xc7c], R7 ;  /* 0x000c7c0701007387 */ /* 0x000fe40000100800 */
[----:B------:R-:W-:Y:S02]  /*330b0*/  STL [R1+0xc50], R9 ;  /* 0x000c500901007387 */ /* 0x000fe40000100800 */
[--C-:B---3--:R-:W-:Y:S01]  /*330c0*/  IMAD.X R10, R10, 0x1, R0.reuse, P1 ;  /* 0x000000010a0a7824 */ /* 0x108fe200008e0600 */
[-C--:B------:R-:W-:Y:S01]  /*330d0*/  IADD3 R11, P1, R11, R5.reuse, RZ ;  /* 0x000000050b0b7210 */ /* 0x080fe20007f3e0ff */
[--C-:B------:R-:W-:Y:S02]  /*330e0*/  IMAD.X R26, R26, 0x1, R0.reuse, P2 ;  /* 0x000000011a1a7824 */ /* 0x100fe400010e0600 */
[----:B------:R-:W-:Y:S01]  /*330f0*/  IMAD.X R20, R20, 0x1, R0, P3 ;  /* 0x0000000114147824 */ /* 0x000fe200018e0600 */
[-C--:B------:R-:W-:Y:S01]  /*33100*/  IADD3 R27, P2, R27, R5.reuse, RZ ;  /* 0x000000051b1b7210 */ /* 0x080fe20007f5e0ff */
[----:B------:R-:W-:Y:S01]  /*33110*/  STL [R1+0xc74], R10 ;  /* 0x000c740a01007387 */ /* 0x000fe20000100800 */
[----:B------:R-:W-:-:S03]  /*33120*/  IADD3 R25, P3, R25, R5, RZ ;  /* 0x0000000519197210 */ /* 0x000fc60007f7e0ff */
[----:B------:R-:W-:Y:S01]  /*33130*/  STL [R1+0xc48], R11 ;  /* 0x000c480b01007387 */ /* 0x000fe20000100800 */
[----:B------:R-:W-:Y:S02]  /*33140*/  STL [R1+0xc6c], R26 ;  /* 0x000c6c1a01007387 */ /* 0x000fe40000100800 */
[--C-:B------:R-:W-:Y:S01]  /*33150*/  IMAD.X R21, R21, 0x1, R0.reuse, P4 ;  /* 0x0000000115157824 */ /* 0x100fe200020e0600 */
[----:B------:R0:W-:Y:S01]  /*33160*/  STL [R1+0xc38], R25 ;  /* 0x000c381901007387 */ /* 0x0001e20000100800 */
[----:B------:R-:W-:Y:S01]  /*33170*/  STL [R1+0xc40], R27 ;  /* 0x000c401b01007387 */ /* 0x000fe20000100800 */
[-C--:B------:R-:W-:Y:S02]  /*33180*/  IADD3 R22, P4, R22, R5.reuse, RZ ;  /* 0x0000000516167210 */ /* 0x080fe40007f9e0ff */
[----:B0-----:R-:W3:Y:S01]  /*33190*/  LDL.LU R25, [R1+0xc14] ;  /* 0x000c140001197983 */ /* 0x001ee20000300800 */
[----:B------:R-:W-:Y:S02]  /*331a0*/  STL [R1+0xc64], R20 ;  /* 0x000c641401007387 */ /* 0x000fe40000100800 */
[--C-:B----4-:R-:W-:Y:S01]  /*331b0*/  IMAD.X R28, R28, 0x1, R0.reuse, P5 ;  /* 0x000000011c1c7824 */ /* 0x110fe200028e0600 */
[-C--:B------:R-:W-:Y:S01]  /*331c0*/  IADD3 R23, P5, R23, R5.reuse, RZ ;  /* 0x0000000517177210 */ /* 0x080fe20007fbe0ff */
[----:B------:R-:W-:Y:S01]  /*331d0*/  IMAD.X R6, R6, 0x1, R0, P6 ;  /* 0x0000000106067824 */ /* 0x000fe200030e0600 */
[----:B------:R-:W-:-:S02]  /*331e0*/  IADD3 R4, P6, R4, R5, RZ ;  /* 0x0000000504047210 */ /* 0x000fc40007fde0ff */
[----:B------:R0:W-:Y:S01]  /*331f0*/  STL [R1+0xc54], R28 ;  /* 0x000c541c01007387 */ /* 0x0001e20000100800 */
[----:B------:R-:W-:Y:S02]  /*33200*/  STL [R1+0xc5c], R21 ;  /* 0x000c5c1501007387 */ /* 0x000fe40000100800 */
[--C-:B------:R-:W-:Y:S02]  /*33210*/  IMAD.X R3, R3, 0x1, R0.reuse, P1 ;  /* 0x0000000103037824 */ /* 0x100fe400008e0600 */
[--C-:B------:R-:W-:Y:S01]  /*33220*/  IMAD.X R19, R19, 0x1, R0.reuse, P2 ;  /* 0x0000000113137824 */ /* 0x100fe200010e0600 */
[-C--:B------:R-:W-:Y:S01]  /*33230*/  IADD3 R15, P1, R15, R5.reuse, RZ ;  /* 0x000000050f0f7210 */ /* 0x080fe20007f3e0ff */
[----:B0-----:R-:W4:Y:S01]  /*33240*/  LDL.LU R28, [R1+0xbe8] ;  /* 0x000be800011c7983 */ /* 0x001f220000300800 */
[----:B------:R-:W-:Y:S02]  /*33250*/  STL [R1+0xc30], R22 ;  /* 0x000c301601007387 */ /* 0x000fe40000100800 */
[----:B------:R-:W-:Y:S01]  /*33260*/  STL [R1+0xc28], R23 ;  /* 0x000c281701007387 */ /* 0x000fe20000100800 */
        /* <DEDUP_REMOVED lines=11> */
[----:B------:R-:W-:Y:S01]  /*33320*/  IMAD.X R2, R2, 0x1, R0, P5 ;  /* 0x0000000102027824 */ /* 0x000fe200028e0600 */
[----:B------:R-:W-:Y:S01]  /*33330*/  STL [R1+0xc34], R14 ;  /* 0x000c340e01007387 */ /* 0x000fe20000100800 */
[----:B------:R-:W-:Y:S03]  /*33340*/  STL [R1+0xc08], R18 ;  /* 0x000c081201007387 */ /* 0x000fe60000100800 */
[----:B------:R0:W-:Y:S01]  /*33350*/  STL [R1+0xc24], R2 ;  /* 0x000c240201007387 */ /* 0x0001e20000100800 */
[----:B------:R-:W-:Y:S03]  /*33360*/  STL [R1+0xc2c], R13 ;  /* 0x000c2c0d01007387 */ /* 0x000fe60000100800 */
[----:B0-----:R-:W4:Y:S01]  /*33370*/  LDL.LU R2, [R1+0xbe0] ;  /* 0x000be00001027983 */ /* 0x001f220000300800 */
[----:B------:R-:W-:-:S02]  /*33380*/  IADD3 R17, P4, R17, R5, RZ ;  /* 0x0000000511117210 */ /* 0x000fc40007f9e0ff */
[-C--:B------:R-:W-:Y:S01]  /*33390*/  IADD3 R12, P5, R12, R5.reuse, RZ ;  /* 0x000000050c0c7210 */ /* 0x080fe20007fbe0ff */
[--C-:B------:R-:W-:Y:S02]  /*333a0*/  IMAD.X R16, R16, 0x1, R0.reuse, P6 ;  /* 0x0000000110107824 */ /* 0x100fe400030e0600 */
[----:B------:R-:W-:Y:S01]  /*333b0*/  STL [R1+0xc00], R17 ;  /* 0x000c001101007387 */ /* 0x000fe20000100800 */
[----:B------:R-:W4:Y:S02]  /*333c0*/  LDL.LU R8, [R1+0xc04] ;  /* 0x000c040001087983 */ /* 0x000f240000300800 */
[----:B------:R-:W-:Y:S02]  /*333d0*/  STL [R1+0xbf8], R12 ;  /* 0x000bf80c01007387 */ /* 0x000fe40000100800 */
[----:B------:R-:W4:Y:S01]  /*333e0*/  LDL.LU R7, [R1+0xbd8] ;  /* 0x000bd80001077983 */ /* 0x000f220000300800 */
[----:B--2---:R-:W-:Y:S01]  /*333f0*/  IADD3 R29, P6, R29, R5, RZ ;  /* 0x000000051d1d7210 */ /* 0x004fe20007fde0ff */
        /* <DEDUP_REMOVED lines=10> */
[----:B------:R-:W2:Y:S02]  /*334a0*/  LDL.LU R22, [R1+0xbdc] ;  /* 0x000bdc0001167983 */ /* 0x000ea40000300800 */
[----:B---3--:R-:W-:-:S05]  /*334b0*/  IMAD.X R25, R25, 0x1, R0, P1 ;  /* 0x0000000119197824 */ /* 0x008fca00008e0600 */
[----:B------:R0:W-:Y:S04]  /*334c0*/  STL [R1+0xc14], R25 ;  /* 0x000c141901007387 */ /* 0x0001e80000100800 */
[----:B0-----:R-:W3:Y:S01]  /*334d0*/  LDL.LU R25, [R1+0xbb0] ;  /* 0x000bb00001197983 */ /* 0x001ee20000300800 */
[----:B------:R-:W3:Y:S02]  /*334e0*/  LDL.LU R23, [R1+0xbd4] ;  /* 0x000bd40001177983 */ /* 0x000ee40000300800 */
[----:B------:R-:W3:Y:S02]  /*334f0*/  LDL.LU R6, [R1+0xba8] ;  /* 0x000ba80001067983 */ /* 0x000ee40000300800 */
[----:B------:R-:W3:Y:S01]  /*33500*/  LDL.LU R4, [R1+0xbcc] ;  /* 0x000bcc0001047983 */ /* 0x000ee20000300800 */
[----:B----4-:R-:W-:-:S05]  /*33510*/  IADD3 R28, P1, R28, R5, RZ ;  /* 0x000000051c1c7210 */ /* 0x010fca0007f3e0ff */
        /* <DEDUP_REMOVED lines=8> */
[----:B------:R-:W-:-:S05]  /*335a0*/  IMAD.X R24, R24, 0x1, R0, P2 ;  /* 0x0000000118187824 */ /* 0x000fca00010e0600 */
[----:B------:R0:W-:Y:S01]  /*335b0*/  STL [R1+0xc0c], R24 ;  /* 0x000c0c1801007387 */ /* 0x0001e20000100800 */
[----:B------:R-:W4:Y:S03]  /*335c0*/  LDL.LU R17, [R1+0xbac] ;  /* 0x000bac0001117983 */ /* 0x000f260000300800 */
[----:B0-----:R-:W4:Y:S01]  /*335d0*/  LDL.LU R24, [R1+0xb80] ;  /* 0x000b800001187983 */ /* 0x001f220000300800 */
[----:B------:R-:W4:Y:S02]  /*335e0*/  LDL.LU R12, [R1+0xba4] ;  /* 0x000ba400010c7983 */ /* 0x000f240000300800 */
[----:B------:R-:W4:Y:S01]  /*335f0*/  LDL.LU R16, [R1+0xb78] ;  /* 0x000b780001107983 */ /* 0x000f220000300800 */
[----:B------:R-:W-:-:S05]  /*33600*/  IADD3 R2, P2, R2, R5, RZ ;  /* 0x0000000502027210 */ /* 0x000fca0007f5e0ff */
[----:B------:R0:W-:Y:S04]  /*33610*/  STL [R1+0xbe0], R2 ;  /* 0x000be00201007387 */ /* 0x0001e80000100800 */
[----:B0-----:R-:W4:Y:S01]  /*33620*/  LDL.LU R2, [R1+0xb9c] ;  /* 0x000b9c0001027983 */ /* 0x001f220000300800 */
[--C-:B------:R-:W-:Y:S01]  /*33630*/  IMAD.X R8, R8, 0x1, R0.reuse, P3 ;  /* 0x0000000108087824 */ /* 0x100fe200018e0600 */
[-C--:B------:R-:W-:Y:S01]  /*33640*/  IADD3 R7, P3, R7, R5.reuse, RZ ;  /* 0x0000000507077210 */ /* 0x080fe20007f7e0ff */
[--C-:B--2---:R-:W-:Y:S01]  /*33650*/  IMAD.X R9, R9, 0x1, R0.reuse, P4 ;  /* 0x0000000109097824 */ /* 0x104fe200020e0600 */
[-C--:B------:R-:W-:Y:S01]  /*33660*/  IADD3 R10, P4, R10, R5.reuse, RZ ;  /* 0x000000050a0a7210 */ /* 0x080fe20007f9e0ff */
[--C-:B------:R-:W-:Y:S01]  /*33670*/  IMAD.X R11, R11, 0x1, R0.reuse, P5 ;  /* 0x000000010b0b7824 */ /* 0x100fe200028e0600 */
[----:B------:R-:W-:Y:S01]  /*33680*/  STL [R1+0xc04], R8 ;  /* 0x000c040801007387 */ /* 0x000fe20000100800 */
[----:B------:R-:W-:Y:S01]  /*33690*/  IADD3 R26, P5, R26, R5, RZ ;  /* 0x000000051a1a7210 */ /* 0x000fe20007fbe0ff */
        /* <DEDUP_REMOVED lines=8> */
[--C-:B------:R-:W-:Y:S01]  /*33720*/  IMAD.X R22, R22, 0x1, R0.reuse, P2 ;  /* 0x0000000116167824 */ /* 0x100fe200010e0600 */
[----:B------:R0:W-:Y:S01]  /*33730*/  STL [R1+0xbe4], R29 ;  /* 0x000be41d01007387 */ /* 0x0001e20000100800 */
[----:B------:R-:W-:Y:S01]  /*33740*/  STL [R1+0xbec], R27 ;  /* 0x000bec1b01007387 */ /* 0x000fe20000100800 */
[-C--:B------:R-:W-:Y:S02]  /*33750*/  IADD3 R21, P1, R21, R5.reuse, RZ ;  /* 0x0000000515157210 */ /* 0x080fe40007f3e0ff */
[----:B0-----:R-:W2:Y:S01]  /*33760*/  LDL.LU R29, [R1+0xb70] ;  /* 0x000b7000011d7983 */ /* 0x001ea20000300800 */
[----:B------:R-:W-:Y:S01]  /*33770*/  STL [R1+0xbc0], R20 ;  /* 0x000bc01401007387 */ /* 0x000fe20000100800 */
[-C--:B---3--:R-:W-:Y:S01]  /*33780*/  IADD3 R25, P2, R25, R5.reuse, RZ ;  /* 0x0000000519197210 */ /* 0x088fe20007f5e0ff */
[--C-:B------:R-:W-:Y:S01]  /*33790*/  IMAD.X R23, R23, 0x1, R0.reuse, P3 ;  /* 0x0000000117177824 */ /* 0x100fe200018e0600 */
[----:B------:R-:W-:Y:S01]  /*337a0*/  IADD3 R6, P3, R6, R5, RZ ;  /* 0x0000000506067210 */ /* 0x000fe20007f7e0ff */
[----:B------:R-:W-:-:S02]  /*337b0*/  IMAD.X R4, R4, 0x1, R0, P4 ;  /* 0x0000000104047824 */ /* 0x000fc400020e0600 */
[----:B------:R0:W-:Y:S01]  /*337c0*/  STL [R1+0xbb0], R25 ;  /* 0x000bb01901007387 */ /* 0x0001e20000100800 */
[----:B------:R-:W-:Y:S01]  /*337d0*/  STL [R1+0xbb8], R21 ;  /* 0x000bb81501007387 */ /* 0x000fe20000100800 */
[-C--:B----4-:R-:W-:Y:S01]  /*337e0*/  IADD3 R3, P4, R3, R5.reuse, RZ ;  /* 0x0000000503037210 */ /* 0x090fe20007f9e0ff */
[--C-:B------:R-:W-:Y:S01]  /*337f0*/  IMAD.X R15, R15, 0x1, R0.reuse, P5 ;  /* 0x000000010f0f7824 */ /* 0x100fe200028e0600 */
[----:B0-----:R-:W3:Y:S01]  /*33800*/  LDL.LU R25, [R1+0xb94] ;  /* 0x000b940001197983 */ /* 0x001ee20000300800 */
[----:B------:R-:W-:Y:S02]  /*33810*/  STL [R1+0xbdc], R22 ;  /* 0x000bdc1601007387 */ /* 0x000fe40000100800 */
[----:B------:R-:W-:Y:S02]  /*33820*/  STL [R1+0xbd4], R23 ;  /* 0x000bd41701007387 */ /* 0x000fe40000100800 */
[----:B------:R-:W-:Y:S02]  /*33830*/  STL [R1+0xba8], R6 ;  /* 0x000ba80601007387 */ /* 0x000fe40000100800 */
[--C-:B------:R-:W-:Y:S01]  /*33840*/  IMAD.X R28, R28, 0x1, R0.reuse, P6 ;  /* 0x000000011c1c7824 */ /* 0x100fe200030e0600 */
[-C--:B------:R-:W-:Y:S01]  /*33850*/  IADD3 R19, P5, R19, R5.reuse, RZ ;  /* 0x0000000513137210 */ /* 0x080fe20007fbe0ff */
[----:B------:R-:W-:Y:S01]  /*33860*/  STL [R1+0xbcc], R4 ;  /* 0x000bcc0401007387 */ /* 0x000fe20000100800 */
[----:B------:R-:W-:Y:S01]  /*33870*/  STL [R1+0xba0], R3 ;  /* 0x000ba00301007387 */ /* 0x000fe20000100800 */
[-C--:B------:R-:W-:Y:S01]  /*33880*/  IADD3 R14, P6, R14, R5.reuse, RZ ;  /* 0x000000050e0e7210 */ /* 0x080fe20007fde0ff */
[----:B------:R0:W-:Y:S02]  /*33890*/  STL [R1+0xbbc], R28 ;  /* 0x000bbc1c01007387 */ /* 0x0001e40000100800 */
[--C-:B------:R-:W-:Y:S01]  /*338a0*/  IMAD.X R18, R18, 0x1, R0.reuse, P1 ;  /* 0x0000000112127824 */ /* 0x100fe200008e0600 */
[----:B------:R-:W-:Y:S01]  /*338b0*/  STL [R1+0xbc4], R15 ;  /* 0x000bc40f01007387 */ /* 0x000fe20000100800 */
[----:B------:R-:W-:Y:S01]  /*338c0*/  IADD3 R13, P1, R13, R5, RZ ;  /* 0x000000050d0d7210 */ /* 0x000fe20007f3e0ff */
[----:B------:R-:W-:-:S02]  /*338d0*/  IMAD.X R17, R17, 0x1, R0, P2 ;  /* 0x0000000111117824 */ /* 0x000fc400010e0600 */
[----:B0-----:R-:W4:Y:S01]  /*338e0*/  LDL.LU R28, [R1+0xb68] ;  /* 0x000b6800011c7983 */ /* 0x001f220000300800 */
[----:B------:R-:W-:Y:S01]  /*338f0*/  STL [R1+0xb98], R19 ;  /* 0x000b981301007387 */ /* 0x000fe20000100800 */
[-C--:B------:R-:W-:Y:S02]  /*33900*/  IADD3 R24, P2, R24, R5.reuse, RZ ;  /* 0x0000000518187210 */ /* 0x080fe40007f5e0ff */
[----:B------:R-:W-:Y:S01]  /*33910*/  STL [R1+0xb90], R14 ;  /* 0x000b900e01007387 */ /* 0x000fe20000100800 */
[----:B------:R-:W-:Y:S02]  /*33920*/  STL [R1+0xbb4], R18 ;  /* 0x000bb41201007387 */ /* 0x000fe40000100800 */
[----:B------:R-:W-:Y:S01]  /*33930*/  IMAD.X R12, R12, 0x1, R0, P3 ;  /* 0x000000010c0c7824 */ /* 0x000fe200018e0600 */
[----:B------:R0:W-:Y:S01]  /*33940*/  STL [R1+0xb80], R24 ;  /* 0x000b801801007387 */ /* 0x0001e20000100800 */
[----:B------:R-:W-:Y:S01]  /*33950*/  STL [R1+0xb88], R13 ;  /* 0x000b880d01007387 */ /* 0x000fe20000100800 */
[----:B------:R-:W-:-:S02]  /*33960*/  IADD3 R16, P3, R16, R5, RZ ;  /* 0x0000000510107210 */ /* 0x000fc40007f7e0ff */
[----:B0-----:R-:W4:Y:S01]  /*33970*/  LDL.LU R24, [R1+0xb8c] ;  /* 0x000b8c0001187983 */ /* 0x001f220000300800 */
[----:B------:R-:W-:Y:S02]  /*33980*/  STL [R1+0xbac], R17 ;  /* 0x000bac1101007387 */ /* 0x000fe40000100800 */
[----:B------:R-:W4:Y:S02]  /*33990*/  LDL.LU R8, [R1+0xb60] ;  /* 0x000b600001087983 */ /* 0x000f240000300800 */
[----:B------:R-:W-:Y:S01]  /*339a0*/  IMAD.X R2, R2, 0x1, R0, P4 ;  /* 0x0000000102027824 */ /* 0x000fe200020e0600 */
        /* <DEDUP_REMOVED lines=13> */
[----:B--2---:R-:W-:-:S05]  /*33a80*/  IADD3 R29, P4, R29, R5, RZ ;  /* 0x000000051d1d7210 */ /* 0x004fca0007f9e0ff */
        /* <DEDUP_REMOVED lines=12> */
[----:B------:R-:W3:Y:S02]  /*33b50*/  LDL.LU R18, [R1+0xb10] ;  /* 0x000b100001127983 */ /* 0x000ee40000300800 */
[----:B------:R-:W3:Y:S01]  /*33b60*/  LDL.LU R13, [R1+0xb34] ;  /* 0x000b3400010d7983 */ /* 0x000ee20000300800 */
[----:B----4-:R-:W-:-:S05]  /*33b70*/  IADD3 R28, P5, R28, R5, RZ ;  /* 0x000000051c1c7210 */ /* 0x010fca0007fbe0ff */
[----:B------:R0:W-:Y:S01]  /*33b80*/  STL [R1+0xb68], R28 ;  /* 0x000b681c01007387 */ /* 0x0001e20000100800 */
[----:B------:R-:W4:Y:S03]  /*33b90*/  LDL.LU R17, [R1+0xb08] ;  /* 0x000b080001117983 */ /* 0x000f260000300800 */
[----:B0-----:R-:W4:Y:S01]  /*33ba0*/  LDL.LU R28, [R1+0xb2c] ;  /* 0x000b2c00011c7983 */ /* 0x001f220000300800 */
[----:B------:R-:W4:Y:S02]  /*33bb0*/  LDL.LU R12, [R1+0xb00] ;  /* 0x000b0000010c7983 */ /* 0x000f240000300800 */
[----:B------:R-:W4:Y:S02]  /*33bc0*/  LDL.LU R16, [R1+0xb24] ;  /* 0x000b240001107983 */ /* 0x000f240000300800 */
[--C-:B------:R-:W-:Y:S01]  /*33bd0*/  IMAD.X R24, R24, 0x1, R0.reuse, P6 ;  /* 0x0000000118187824 */ /* 0x100fe200030e0600 */
        /* <DEDUP_REMOVED lines=18> */
[----:B------:R-:W-:Y:S01]  /*33d00*/  STL [R1+0xb48], R27 ;  /* 0x000b481b01007387 */ /* 0x000fe20000100800 */
[----:B0-----:R-:W4:Y:S01]  /*33d10*/  LDL.LU R2, [R1+0xb1c] ;  /* 0x000b1c0001027983 */ /* 0x001f220000300800 */
[--C-:B------:R-:W-:Y:S01]  /*33d20*/  IMAD.X R21, R21, 0x1, R0.reuse, P5 ;  /* 0x0000000115157824 */ /* 0x100fe200028e0600 */
[-C--:B------:R-:W-:Y:S01]  /*33d30*/  IADD3 R22, P5, R22, R5.reuse, RZ ;  /* 0x0000000516167210 */ /* 0x080fe20007fbe0ff */
[----:B------:R-:W-:Y:S02]  /*33d40*/  STL [R1+0xb6c], R20 ;  /* 0x000b6c1401007387 */ /* 0x000fe40000100800 */
[--C-:B--2---:R-:W-:Y:S01]  /*33d50*/  IMAD.X R29, R29, 0x1, R0.reuse, P6 ;  /* 0x000000011d1d7824 */ /* 0x104fe200030e0600 */
[-C--:B------:R-:W-:Y:S01]  /*33d60*/  IADD3 R23, P6, R23, R5.reuse, RZ ;  /* 0x0000000517177210 */ /* 0x080fe20007fde0ff */
[----:B------:R-:W-:Y:S01]  /*33d70*/  IMAD.X R6, R6, 0x1, R0, P1 ;  /* 0x0000000106067824 */ /* 0x000fe200008e0600 */
[----:B------:R-:W-:-:S02]  /*33d80*/  IADD3 R4, P1, R4, R5, RZ ;  /* 0x0000000504047210 */ /* 0x000fc40007f3e0ff */
[----:B------:R0:W-:Y:S01]  /*33d90*/  STL [R1+0xb5c], R29 ;  /* 0x000b5c1d01007387 */ /* 0x0001e20000100800 */
[----:B------:R-:W-:Y:S03]  /*33da0*/  STL [R1+0xb64], R21 ;  /* 0x000b641501007387 */ /* 0x000fe60000100800 */
[----:B0-----:R-:W2:Y:S01]  /*33db0*/  LDL.LU R29, [R1+0xaf0] ;  /* 0x000af000011d7983 */ /* 0x001ea20000300800 */
[----:B------:R-:W-:Y:S02]  /*33dc0*/  STL [R1+0xb38], R22 ;  /* 0x000b381601007387 */ /* 0x000fe40000100800 */
[----:B------:R-:W-:Y:S02]  /*33dd0*/  STL [R1+0xb30], R23 ;  /* 0x000b301701007387 */ /* 0x000fe40000100800 */
[----:B------:R-:W-:Y:S01]  /*33de0*/  STL [R1+0xb54], R6 ;  /* 0x000b540601007387 */ /* 0x000fe20000100800 */
[----:B------:R-:W-:Y:S01]  /*33df0*/  STL [R1+0xb28], R4 ;  /* 0x000b280401007387 */ /* 0x000fe20000100800 */
[----:B---3--:R-:W-:-:S02]  /*33e00*/  IMAD.X R3, R3, 0x1, R0, P2 ;  /* 0x0000000103037824 */ /* 0x008fc400010e0600 */
[--C-:B------:R-:W-:Y:S01]  /*33e10*/  IMAD.X R19, R19, 0x1, R0.reuse, P3 ;  /* 0x0000000113137824 */ /* 0x100fe200018e0600 */
[-C--:B------:R-:W-:Y:S02]  /*33e20*/  IADD3 R15, P2, R15, R5.reuse, RZ ;  /* 0x000000050f0f7210 */ /* 0x080fe40007f5e0ff */
[----:B------:R-:W-:Y:S01]  /*33e30*/  STL [R1+0xb4c], R3 ;  /* 0x000b4c0301007387 */ /* 0x000fe20000100800 */
[-C--:B------:R-:W-:Y:S01]  /*33e40*/  IADD3 R25, P3, R25, R5.reuse, RZ ;  /* 0x0000000519197210 */ /* 0x080fe20007f7e0ff */
[--C-:B------:R-:W-:Y:S01]  /*33e50*/  IMAD.X R14, R14, 0x1, R0.reuse, P4 ;  /* 0x000000010e0e7824 */ /* 0x100fe200020e0600 */
[-C--:B------:R-:W-:Y:S01]  /*33e60*/  IADD3 R18, P4, R18, R5.reuse, RZ ;  /* 0x0000000512127210 */ /* 0x080fe20007f9e0ff */
[----:B------:R-:W-:Y:S02]  /*33e70*/  IMAD.X R13, R13, 0x1, R0, P5 ;  /* 0x000000010d0d7824 */ /* 0x000fe400028e0600 */
[----:B------:R0:W-:Y:S01]  /*33e80*/  STL [R1+0xb18], R25 ;  /* 0x000b181901007387 */ /* 0x0001e20000100800 */
[----:B------:R-:W-:Y:S01]  /*33e90*/  STL [R1+0xb20], R15 ;  /* 0x000b200f01007387 */ /* 0x000fe20000100800 */
[----:B----4-:R-:W-:-:S02]  /*33ea0*/  IADD3 R17, P5, R17, R5, RZ ;  /* 0x0000000511117210 */ /* 0x010fc40007fbe0ff */
[----:B0-----:R-:W3:Y:S01]  /*33eb0*/  LDL.LU R25, [R1+0xb14] ;  /* 0x000b140001197983 */ /* 0x001ee20000300800 */
[----:B------:R-:W-:Y:S02]  /*33ec0*/  STL [R1+0xb44], R19 ;  /* 0x000b441301007387 */ /* 0x000fe40000100800 */
[----:B------:R-:W-:Y:S02]  /*33ed0*/  STL [R1+0xb3c], R14 ;  /* 0x000b3c0e01007387 */ /* 0x000fe40000100800 */
[--C-:B------:R-:W-:Y:S01]  /*33ee0*/  IMAD.X R28, R28, 0x1, R0.reuse, P6 ;  /* 0x000000011c1c7824 */ /* 0x100fe200030e0600 */
[----:B------:R-:W-:Y:S01]  /*33ef0*/  STL [R1+0xb10], R18 ;  /* 0x000b101201007387 */ /* 0x000fe20000100800 */
[-C--:B------:R-:W-:Y:S01]  /*33f00*/  IADD3 R12, P6, R12, R5.reuse, RZ ;  /* 0x000000050c0c7210 */ /* 0x080fe20007fde0ff */
[--C-:B------:R-:W-:Y:S02]  /*33f10*/  IMAD.X R16, R16, 0x1, R0.reuse, P1 ;  /* 0x0000000110107824 */ /* 0x100fe400008e0600 */
[----:B------:R0:W-:Y:S01]  /*33f20*/  STL [R1+0xb2c], R28 ;  /* 0x000b2c1c01007387 */ /* 0x0001e20000100800 */
[----:B------:R-:W-:Y:S03]  /*33f30*/  STL [R1+0xb34], R13 ;  /* 0x000b340d01007387 */ /* 0x000fe60000100800 */
[----:B0-----:R-:W4:Y:S01]  /*33f40*/  LDL.LU R28, [R1+0xae8] ;  /* 0x000ae800011c7983 */ /* 0x001f220000300800 */
[----:B------:R-:W-:Y:S02]  /*33f50*/  STL [R1+0xb08], R17 ;  /* 0x000b081101007387 */ /* 0x000fe40000100800 */
[----:B------:R-:W4:Y:S02]  /*33f60*/  LDL.LU R8, [R1+0xb0c] ;  /* 0x000b0c0001087983 */ /* 0x000f240000300800 */
[----:B------:R-:W-:Y:S01]  /*33f70*/  STL [R1+0xb00], R12 ;  /* 0x000b000c01007387 */ /* 0x000fe20000100800 */
[----:B------:R-:W4:Y:S01]  /*33f80*/  LDL.LU R7, [R1+0xae0] ;  /* 0x000ae00001077983 */ /* 0x000f220000300800 */
[----:B------:R-:W-:Y:S01]  /*33f90*/  IADD3 R24, P1, R24, R5, RZ ;  /* 0x0000000518187210 */ /* 0x000fe20007f3e0ff */
[----:B------:R-:W-:Y:S02]  /*33fa0*/  STL [R1+0xb24], R16 ;  /* 0x000b241001007387 */ /* 0x000fe40000100800 */
[----:B------:R-:W4:Y:S02]  /*33fb0*/  LDL.LU R9, [R1+0xb04] ;  /* 0x000b040001097983 */ /* 0x000f240000300800 */
        /* <DEDUP_REMOVED lines=12> */
[----:B------:R-:W4:Y:S02]  /*34080*/  LDL.LU R23, [R1+0xadc] ;  /* 0x000adc0001177983 */ /* 0x000f240000300800 */
[----:B------:R-:W4:Y:S02]  /*34090*/  LDL.LU R6, [R1+0xab0] ;  /* 0x000ab00001067983 */ /* 0x000f240000300800 */
[----:B------:R-:W4:Y:S01]  /*340a0*/  LDL.LU R4, [R1+0xad4] ;  /* 0x000ad40001047983 */ /* 0x000f220000300800 */
[----:B--2---:R-:W-:-:S05]  /*340b0*/  IADD3 R29, P2, R29, R5, RZ ;  /* 0x000000051d1d7210 */ /* 0x004fca0007f5e0ff */
[----:B------:R0:W-:Y:S01]  /*340c0*/  STL [R1+0xaf0], R29 ;  /* 0x000af01d01007387 */ /* 0x0001e20000100800 */
[----:B------:R-:W2:Y:S02]  /*340d0*/  LDL.LU R3, [R1+0xaa8] ;  /* 0x000aa80001037983 */ /* 0x000ea40000300800 */
[----:B------:R-:W2:Y:S02]  /*340e0*/  LDL.LU R15, [R1+0xacc] ;  /* 0x000acc00010f7983 */ /* 0x000ea40000300800 */
[----:B------:R-:W2:Y:S01]  /*340f0*/  LDL.LU R19, [R1+0xaa0] ;  /* 0x000aa00001137983 */ /* 0x000ea20000300800 */
        /* <DEDUP_REMOVED lines=10> */
[-C--:B----4-:R-:W-:Y:S01]  /*341a0*/  IADD3 R28, P3, R28, R5.reuse, RZ ;  /* 0x000000051c1c7210 */ /* 0x090fe20007f7e0ff */
[----:B------:R-:W-:Y:S01]  /*341b0*/  IMAD.X R8, R8, 0x1, R0, P4 ;  /* 0x0000000108087824 */ /* 0x000fe200020e0600 */
[----:B------:R-:W-:-:S03]  /*341c0*/  IADD3 R7, P4, R7, R5, RZ ;  /* 0x0000000507077210 */ /* 0x000fc60007f9e0ff */
[----:B------:R0:W-:Y:S01]  /*341d0*/  STL [R1+0xae8], R28 ;  /* 0x000ae81c01007387 */ /* 0x0001e20000100800 */
[--C-:B------:R-:W-:Y:S01]  /*341e0*/  IMAD.X R9, R9, 0x1, R0.reuse, P5 ;  /* 0x0000000109097824 */ /* 0x100fe200028e0600 */
[-C--:B------:R-:W-:Y:S01]  /*341f0*/  IADD3 R10, P5, R10, R5.reuse, RZ ;  /* 0x000000050a0a7210 */ /* 0x080fe20007fbe0ff */
[--C-:B------:R-:W-:Y:S01]  /*34200*/  IMAD.X R11, R11, 0x1, R0.reuse, P6 ;  /* 0x000000010b0b7824 */ /* 0x100fe200030e0600 */
[----:B------:R-:W-:Y:S01]  /*34210*/  IADD3 R26, P6, R26, R5, RZ ;  /* 0x000000051a1a7210 */ /* 0x000fe20007fde0ff */
[----:B0-----:R-:W4:Y:S01]  /*34220*/  LDL.LU R28, [R1+0xaa4] ;  /* 0x000aa400011c7983 */ /* 0x001f220000300800 */
        /* <DEDUP_REMOVED lines=15> */
[----:B------:R-:W-:Y:S04]  /*34320*/  STL [R1+0xac8], R20 ;  /* 0x000ac81401007387 */ /* 0x000fe80000100800 */
[----:B------:R0:W-:Y:S01]  /*34330*/  STL [R1+0xab8], R2 ;  /* 0x000ab80201007387 */ /* 0x0001e20000100800 */
[----:B------:R-:W-:Y:S03]  /*34340*/  STL [R1+0xac0], R21 ;  /* 0x000ac01501007387 */ /* 0x000fe60000100800 */
[----:B0-----:R-:W4:Y:S01]  /*34350*/  LDL.LU R2, [R1+0xa9c] ;  /* 0x000a9c0001027983 */ /* 0x001f220000300800 */
[--C-:B------:R-:W-:Y:S01]  /*34360*/  IMAD.X R23, R23, 0x1, R0.reuse, P4 ;  /* 0x0000000117177824 */ /* 0x100fe200020e0600 */
[-C--:B------:R-:W-:Y:S01]  /*34370*/  IADD3 R6, P4, R6, R5.reuse, RZ ;  /* 0x0000000506067210 */ /* 0x080fe20007f9e0ff */
[--C-:B------:R-:W-:Y:S01]  /*34380*/  IMAD.X R4, R4, 0x1, R0.reuse, P5 ;  /* 0x0000000104047824 */ /* 0x100fe200028e0600 */
[----:B--2---:R-:W-:Y:S01]  /*34390*/  IADD3 R3, P5, R3, R5, RZ ;  /* 0x0000000503037210 */ /* 0x004fe20007fbe0ff */
[----:B------:R-:W-:Y:S01]  /*343a0*/  STL [R1+0xae4], R22 ;  /* 0x000ae41601007387 */ /* 0x000fe20000100800 */
[----:B------:R-:W-:Y:S02]  /*343b0*/  STL [R1+0xadc], R23 ;  /* 0x000adc1701007387 */ /* 0x000fe40000100800 */
[----:B------:R-:W-:-:S02]  /*343c0*/  IMAD.X R15, R15, 0x1, R0, P6 ;  /* 0x000000010f0f7824 */ /* 0x000fc400030e0600 */
[----:B------:R-:W-:Y:S02]  /*343d0*/  STL [R1+0xab0], R6 ;  /* 0x000ab00601007387 */ /* 0x000fe40000100800 */
[--C-:B------:R-:W-:Y:S01]  /*343e0*/  IMAD.X R29, R29, 0x1, R0.reuse, P1 ;  /* 0x000000011d1d7824 */ /* 0x100fe200008e0600 */
[-C--:B------:R-:W-:Y:S01]  /*343f0*/  IADD3 R19, P6, R19, R5.reuse, RZ ;  /* 0x0000000513137210 */ /* 0x080fe20007fde0ff */
[----:B------:R-:W-:Y:S01]  /*34400*/  STL [R1+0xad4], R4 ;  /* 0x000ad40401007387 */ /* 0x000fe20000100800 */
        /* <DEDUP_REMOVED lines=19> */
[----:B------:R-:W-:Y:S01]  /*34540*/  STL [R1+0xaac], R12 ;  /* 0x000aac0c01007387 */ /* 0x000fe20000100800 */
[----:B------:R-:W3:Y:S01]  /*34550*/  LDL.LU R7, [R1+0xa8c] ;  /* 0x000a8c0001077983 */ /* 0x000ee20000300800 */
[----:B----4-:R-:W-:-:S03]  /*34560*/  IMAD.X R28, R28, 0x1, R0, P5 ;  /* 0x000000011c1c7824 */ /* 0x010fc600028e0600 */
        /* <DEDUP_REMOVED lines=16> */
[----:B------:R-:W-:Y:S01]  /*34670*/  IMAD.X R2, R2, 0x1, R0, P6 ;  /* 0x0000000102027824 */ /* 0x000fe200030e0600 */
        /* <DEDUP_REMOVED lines=17> */
[----:B------:R-:W-:-:S03]  /*34790*/  IMAD.X R7, R7, 0x1, R0, P2 ;  /* 0x0000000107077824 */ /* 0x000fc600010e0600 */
[----:B------:R0:W-:Y:S01]  /*347a0*/  STL [R1+0xa94], R25 ;  /* 0x000a941901007387 */ /* 0x0001e20000100800 */
[-C--:B----4-:R-:W-:Y:S01]  /*347b0*/  IADD3 R9, P2, R9, R5.reuse, RZ ;  /* 0x0000000509097210 */ /* 0x090fe20007f5e0ff */
[--C-:B------:R-:W-:Y:S01]  /*347c0*/  IMAD.X R10, R10, 0x1, R0.reuse, P3 ;  /* 0x000000010a0a7824 */ /* 0x100fe200018e0600 */
[-C--:B------:R-:W-:Y:S01]  /*347d0*/  IADD3 R11, P3, R11, R5.reuse, RZ ;  /* 0x000000050b0b7210 */ /* 0x080fe20007f7e0ff */
[--C-:B------:R-:W-:Y:S02]  /*347e0*/  IMAD.X R26, R26, 0x1, R0.reuse, P4 ;  /* 0x000000011a1a7824 */ /* 0x100fe400020e0600 */
[----:B------:R-:W-:Y:S01]  /*347f0*/  IMAD.X R20, R20, 0x1, R0, P5 ;  /* 0x0000000114147824 */ /* 0x000fe200028e0600 */
[----:B0-----:R-:W3:Y:S01]  /*34800*/  LDL.LU R25, [R1+0xa00] ;  /* 0x000a000001197983 */ /* 0x001ee20000300800 */
[----:B------:R-:W-:Y:S02]  /*34810*/  STL [R1+0xa68], R8 ;  /* 0x000a680801007387 */ /* 0x000fe40000100800 */
[----:B------:R-:W-:Y:S02]  /*34820*/  STL [R1+0xa8c], R7 ;  /* 0x000a8c0701007387 */ /* 0x000fe40000100800 */
[----:B------:R-:W-:Y:S01]  /*34830*/  STL [R1+0xa60], R9 ;  /* 0x000a600901007387 */ /* 0x000fe20000100800 */
[----:B------:R-:W-:-:S02]  /*34840*/  IADD3 R28, P5, R28, R5, RZ ;  /* 0x000000051c1c7210 */ /* 0x000fc40007fbe0ff */
[-C--:B------:R-:W-:Y:S01]  /*34850*/  IADD3 R27, P4, R27, R5.reuse, RZ ;  /* 0x000000051b1b7210 */ /* 0x080fe20007f9e0ff */
[----:B------:R-:W-:Y:S01]  /*34860*/  STL [R1+0xa84], R10 ;  /* 0x000a840a01007387 */ /* 0x000fe20000100800 */
[----:B------:R-:W-:Y:S02]  /*34870*/  STL [R1+0xa58], R11 ;  /* 0x000a580b01007387 */ /* 0x000fe40000100800 */
[----:B------:R-:W-:Y:S02]  /*34880*/  STL [R1+0xa7c], R26 ;  /* 0x000a7c1a01007387 */ /* 0x000fe40000100800 */
[----:B------:R0:W-:Y:S01]  /*34890*/  STL [R1+0xa48], R28 ;  /* 0x000a481c01007387 */ /* 0x0001e20000100800 */
[----:B------:R-:W-:Y:S01]  /*348a0*/  STL [R1+0xa50], R27 ;  /* 0x000a501b01007387 */ /* 0x000fe20000100800 */
[--C-:B------:R-:W-:Y:S01]  /*348b0*/  IMAD.X R21, R21, 0x1, R0.reuse, P6 ;  /* 0x0000000115157824 */ /* 0x100fe200030e0600 */
[-C--:B------:R-:W-:Y:S02]  /*348c0*/  IADD3 R22, P6, R22, R5.reuse, RZ ;  /* 0x0000000516167210 */ /* 0x080fe40007fde0ff */
[----:B0-----:R-:W4:Y:S01]  /*348d0*/  LDL.LU R28, [R1+0xa24] ;  /* 0x000a2400011c7983 */ /* 0x001f220000300800 */
[----:B------:R-:W-:Y:S02]  /*348e0*/  STL [R1+0xa74], R20 ;  /* 0x000a741401007387 */ /* 0x000fe40000100800 */
[--C-:B------:R-:W-:Y:S01]  /*348f0*/  IMAD.X R24, R24, 0x1, R0.reuse, P1 ;  /* 0x0000000118187824 */ /* 0x100fe200008e0600 */
        /* <DEDUP_REMOVED lines=16> */
[----:B------:R-:W-:Y:S03]  /*34a00*/  STL [R1+0xa28], R15 ;  /* 0x000a280f01007387 */ /* 0x000fe60000100800 */
[----:B0-----:R-:W4:Y:S01]  /*34a10*/  LDL.LU R2, [R1+0xa1c] ;  /* 0x000a1c0001027983 */ /* 0x001f220000300800 */
[--C-:B------:R-:W-:Y:S01]  /*34a20*/  IMAD.X R14, R14, 0x1, R0.reuse, P5 ;  /* 0x000000010e0e7824 */ /* 0x100fe200028e0600 */
[-C--:B------:R-:W-:Y:S01]  /*34a30*/  IADD3 R18, P5, R18, R5.reuse, RZ ;  /* 0x0000000512127210 */ /* 0x080fe20007fbe0ff */
[--C-:B------:R-:W-:Y:S01]  /*34a40*/  IMAD.X R13, R13, 0x1, R0.reuse, P6 ;  /* 0x000000010d0d7824 */ /* 0x100fe200030e0600 */
[----:B------:R-:W-:Y:S01]  /*34a50*/  STL [R1+0xa4c], R19 ;  /* 0x000a4c1301007387 */ /* 0x000fe20000100800 */
[-C--:B--2---:R-:W-:Y:S01]  /*34a60*/  IADD3 R17, P6, R17, R5.reuse, RZ ;  /* 0x0000000511117210 */ /* 0x084fe20007fde0ff */
[----:B------:R-:W-:Y:S02]  /*34a70*/  STL [R1+0xa44], R14 ;  /* 0x000a440e01007387 */ /* 0x000fe40000100800 */
[--C-:B------:R-:W-:Y:S01]  /*34a80*/  IMAD.X R29, R29, 0x1, R0.reuse, P1 ;  /* 0x000000011d1d7824 */ /* 0x100fe200008e0600 */
[----:B------:R-:W-:Y:S01]  /*34a90*/  STL [R1+0xa18], R18 ;  /* 0x000a181201007387 */ /* 0x000fe20000100800 */
[----:B------:R-:W-:Y:S01]  /*34aa0*/  IADD3 R12, P1, R12, R5, RZ ;  /* 0x000000050c0c7210 */ /* 0x000fe20007f3e0ff */
[----:B------:R-:W-:-:S02]  /*34ab0*/  IMAD.X R16, R16, 0x1, R0, P2 ;  /* 0x0000000110107824 */ /* 0x000fc400010e0600 */
        /* <DEDUP_REMOVED lines=23> */
[----:B------:R-:W4:Y:S02]  /*34c30*/  LDL.LU R6, [R1+0x9b8] ;  /* 0x0009b80001067983 */ /* 0x000f240000300800 */
[----:B------:R-:W4:Y:S01]  /*34c40*/  LDL.LU R4, [R1+0x9dc] ;  /* 0x0009dc0001047983 */ /* 0x000f220000300800 */
[----:B------:R-:W-:-:S05]  /*34c50*/  IADD3 R24, P3, R24, R5, RZ ;  /* 0x0000000518187210 */ /* 0x000fca0007f7e0ff */
        /* <DEDUP_REMOVED lines=26> */
[--C-:B------:R-:W-:Y:S01]  /*34e00*/  IMAD.X R27, R27, 0x1, R0.reuse, P2 ;  /* 0x000000011b1b7824 */ /* 0x100fe200010e0600 */
[-C--:B------:R-:W-:Y:S01]  /*34e10*/  IADD3 R20, P2, R20, R5.reuse, RZ ;  /* 0x0000000514147210 */ /* 0x080fe20007f5e0ff */
[----:B------:R-:W-:Y:S01]  /*34e20*/  STL [R1+0x9e0], R10 ;  /* 0x0009e00a01007387 */ /* 0x000fe20000100800 */
[----:B------:R-:W-:Y:S02]  /*34e30*/  STL [R1+0xa04], R11 ;  /* 0x000a040b01007387 */ /* 0x000fe40000100800 */
[--C-:B------:R-:W-:Y:S01]  /*34e40*/  IMAD.X R25, R25, 0x1, R0.reuse, P3 ;  /* 0x0000000119197824 */ /* 0x100fe200018e0600 */
[----:B------:R-:W-:Y:S01]  /*34e50*/  STL [R1+0x9d8], R26 ;  /* 0x0009d81a01007387 */ /* 0x000fe20000100800 */
[----:B------:R-:W-:Y:S01]  /*34e60*/  IMAD.X R22, R22, 0x1, R0, P4 ;  /* 0x0000000116167824 */ /* 0x000fe200020e0600 */
[----:B------:R-:W-:-:S02]  /*34e70*/  IADD3 R21, P3, R21, R5, RZ ;  /* 0x0000000515157210 */ /* 0x000fc40007f7e0ff */
[----:B------:R0:W-:Y:S01]  /*34e80*/  STL [R1+0x9f4], R25 ;  /* 0x0009f41901007387 */ /* 0x0001e20000100800 */
[----:B------:R-:W-:Y:S03]  /*34e90*/  STL [R1+0x9fc], R27 ;  /* 0x0009fc1b01007387 */ /* 0x000fe60000100800 */
[----:B0-----:R-:W3:Y:S01]  /*34ea0*/  LDL.LU R25, [R1+0x980] ;  /* 0x0009800001197983 */ /* 0x001ee20000300800 */
[----:B----4-:R-:W-:-:S03]  /*34eb0*/  IADD3 R28, P4, R28, R5, RZ ;  /* 0x000000051c1c7210 */ /* 0x010fc60007f9e0ff */
[----:B------:R-:W-:Y:S01]  /*34ec0*/  STL [R1+0x9d0], R20 ;  /* 0x0009d01401007387 */ /* 0x000fe20000100800 */
[--C-:B------:R-:W-:Y:S01]  /*34ed0*/  IMAD.X R23, R23, 0x1, R0.reuse, P5 ;  /* 0x0000000117177824 */ /* 0x100fe200028e0600 */
[-C--:B------:R-:W-:Y:S01]  /*34ee0*/  IADD3 R6, P5, R6, R5.reuse, RZ ;  /* 0x0000000506067210 */ /* 0x080fe20007fbe0ff */
[--C-:B------:R-:W-:Y:S01]  /*34ef0*/  IMAD.X R4, R4, 0x1, R0.reuse, P6 ;  /* 0x0000000104047824 */ /* 0x100fe200030e0600 */
[----:B------:R0:W-:Y:S01]  /*34f00*/  STL [R1+0x9c0], R28 ;  /* 0x0009c01c01007387 */ /* 0x0001e20000100800 */
[----:B------:R-:W-:Y:S01]  /*34f10*/  STL [R1+0x9c8], R21 ;  /* 0x0009c81501007387 */ /* 0x000fe20000100800 */
[-C--:B------:R-:W-:Y:S02]  /*34f20*/  IADD3 R3, P6, R3, R5.reuse, RZ ;  /* 0x0000000503037210 */ /* 0x080fe40007fde0ff */
[----:B0-----:R-:W4:Y:S01]  /*34f30*/  LDL.LU R28, [R1+0x9a4] ;  /* 0x0009a400011c7983 */ /* 0x001f220000300800 */
[----:B------:R-:W-:Y:S02]  /*34f40*/  STL [R1+0x9ec], R22 ;  /* 0x0009ec1601007387 */ /* 0x000fe40000100800 */
[----:B------:R-:W-:Y:S02]  /*34f50*/  STL [R1+0x9e4], R23 ;  /* 0x0009e41701007387 */ /* 0x000fe40000100800 */
[--C-:B------:R-:W-:Y:S01]  /*34f60*/  IMAD.X R15, R15, 0x1, R0.reuse, P1 ;  /* 0x000000010f0f7824 */ /* 0x100fe200008e0600 */
[----:B------:R-:W-:Y:S01]  /*34f70*/  STL [R1+0x9b8], R6 ;  /* 0x0009b80601007387 */ /* 0x000fe20000100800 */
[----:B------:R-:W-:Y:S01]  /*34f80*/  IADD3 R19, P1, R19, R5, RZ ;  /* 0x0000000513137210 */ /* 0x000fe20007f3e0ff */
[----:B------:R-:W-:-:S02]  /*34f90*/  IMAD.X R24, R24, 0x1, R0, P2 ;  /* 0x0000000118187824 */ /* 0x000fc400010e0600 */
[----:B------:R-:W-:Y:S01]  /*34fa0*/  STL [R1+0x9dc], R4 ;  /* 0x0009dc0401007387 */ /* 0x000fe20000100800 */
[----:B------:R-:W-:Y:S01]  /*34fb0*/  STL [R1+0x9b0], R3 ;  /* 0x0009b00301007387 */ /* 0x000fe20000100800 */
[-C--:B------:R-:W-:Y:S01]  /*34fc0*/  IADD3 R14, P2, R14, R5.reuse, RZ ;  /* 0x000000050e0e7210 */ /* 0x080fe20007f5e0ff */
[--C-:B------:R-:W-:Y:S01]  /*34fd0*/  IMAD.X R18, R18, 0x1, R0.reuse, P3 ;  /* 0x0000000112127824 */ /* 0x100fe200018e0600 */
[----:B------:R0:W-:Y:S01]  /*34fe0*/  STL [R1+0x9cc], R24 ;  /* 0x0009cc1801007387 */ /* 0x0001e20000100800 */
[----:B------:R-:W-:Y:S01]  /*34ff0*/  STL [R1+0x9d4], R15 ;  /* 0x0009d40f01007387 */ /* 0x000fe20000100800 */
[-C--:B------:R-:W-:Y:S01]  /*35000*/  IADD3 R13, P3, R13, R5.reuse, RZ ;  /* 0x000000050d0d7210 */ /* 0x080fe20007f7e0ff */
[----:B------:R-:W-:Y:S01]  /*35010*/  IMAD.X R17, R17, 0x1, R0, P4 ;  /* 0x0000000111117824 */ /* 0x000fe200020e0600 */
[----:B0-----:R-:W4:Y:S01]  /*35020*/  LDL.LU R24, [R1+0x978] ;  /* 0x0009780001187983 */ /* 0x001f220000300800 */
[----:B------:R-:W-:Y:S01]  /*35030*/  STL [R1+0x9a8], R19 ;  /* 0x0009a81301007387 */ /* 0x000fe20000100800 */
[----:B------:R-:W-:-:S02]  /*35040*/  IADD3 R2, P4, R2, R5, RZ ;  /* 0x0000000502027210 */ /* 0x000fc40007f9e0ff */
[----:B------:R-:W-:Y:S01]  /*35050*/  STL [R1+0x9a0], R14 ;  /* 0x0009a00e01007387 */ /* 0x000fe20000100800 */
[----:B------:R-:W-:Y:S03]  /*35060*/  STL [R1+0x9c4], R18 ;  /* 0x0009c41201007387 */ /* 0x000fe60000100800 */
[----:B------:R0:W-:Y:S01]  /*35070*/  STL [R1+0x990], R2 ;  /* 0x0009900201007387 */ /* 0x0001e20000100800 */
[----:B------:R-:W-:Y:S03]  /*35080*/  STL [R1+0x998], R13 ;  /* 0x0009980d01007387 */ /* 0x000fe60000100800 */
[----:B0-----:R-:W4:Y:S01]  /*35090*/  LDL.LU R2, [R1+0x99c] ;  /* 0x00099c0001027983 */ /* 0x001f220000300800 */
[--C-:B------:R-:W-:Y:S01]  /*350a0*/  IMAD.X R12, R12, 0x1, R0.reuse, P5 ;  /* 0x000000010c0c7824 */ /* 0x100fe200028e0600 */
[----:B------:R-:W-:Y:S01]  /*350b0*/  IADD3 R16, P5, R16, R5, RZ ;  /* 0x0000000510107210 */ /* 0x000fe20007fbe0ff */
[----:B------:R-:W-:Y:S01]  /*350c0*/  STL [R1+0x9bc], R17 ;  /* 0x0009bc1101007387 */ /* 0x000fe20000100800 */
[----:B------:R-:W4:Y:S02]  /*350d0*/  LDL.LU R8, [R1+0x970] ;  /* 0x0009700001087983 */ /* 0x000f240000300800 */
[----:B------:R-:W-:Y:S02]  /*350e0*/  STL [R1+0x9b4], R12 ;  /* 0x0009b40c01007387 */ /* 0x000fe40000100800 */
[----:B------:R-:W4:Y:S02]  /*350f0*/  LDL.LU R7, [R1+0x994] ;  /* 0x0009940001077983 */ /* 0x000f240000300800 */
[----:B------:R-:W-:Y:S01]  /*35100*/  STL [R1+0x988], R16 ;  /* 0x0009881001007387 */ /* 0x000fe20000100800 */
[----:B------:R-:W4:Y:S01]  /*35110*/  LDL.LU R9, [R1+0x968] ;  /* 0x0009680001097983 */ /* 0x000f220000300800 */
[----:B--2---:R-:W-:-:S05]  /*35120*/  IMAD.X R29, R29, 0x1, R0, P6 ;  /* 0x000000011d1d7824 */ /* 0x004fca00030e0600 */
        /* <DEDUP_REMOVED lines=24> */
[----:B------:R-:W-:-:S05]  /*352b0*/  IADD3 R24, P1, R24, R5, RZ ;  /* 0x0000000518187210 */ /* 0x000fca0007f3e0ff */
        /* <DEDUP_REMOVED lines=10> */
[-C--:B------:R-:W-:Y:S01]  /*35360*/  IADD3 R9, P3, R9, R5.reuse, RZ ;  /* 0x0000000509097210 */ /* 0x080fe20007f7e0ff */
[--C-:B--2---:R-:W-:Y:S01]  /*35370*/  IMAD.X R10, R10, 0x1, R0.reuse, P4 ;  /* 0x000000010a0a7824 */ /* 0x104fe200020e0600 */
[----:B------:R-:W-:Y:S01]  /*35380*/  IADD3 R11, P4, R11, R5, RZ ;  /* 0x000000050b0b7210 */ /* 0x000fe20007f9e0ff */
[----:B------:R-:W-:Y:S01]  /*35390*/  STL [R1+0x970], R8 ;  /* 0x0009700801007387 */ /* 0x000fe20000100800 */
[----:B------:R-:W-:-:S02]  /*353a0*/  IMAD.X R26, R26, 0x1, R0, P5 ;  /* 0x000000011a1a7824 */ /* 0x000fc400028e0600 */
[--C-:B------:R-:W-:Y:S02]  /*353b0*/  IMAD.X R20, R20, 0x1, R0.reuse, P6 ;  /* 0x0000000114147824 */ /* 0x100fe400030e0600 */
        /* <DEDUP_REMOVED lines=8> */
[----:B------:R-:W-:-:S02]  /*35440*/  IMAD.X R21, R21, 0x1, R0, P1 ;  /* 0x0000000115157824 */ /* 0x000fc400008e0600 */
[----:B------:R-:W-:Y:S01]  /*35450*/  STL [R1+0x958], R27 ;  /* 0x0009581b01007387 */ /* 0x000fe20000100800 */
[-C--:B------:R-:W-:Y:S01]  /*35460*/  IADD3 R22, P1, R22, R5.reuse, RZ ;  /* 0x0000000516167210 */ /* 0x080fe20007f3e0ff */
[----:B0-----:R-:W2:Y:S01]  /*35470*/  LDL.LU R29, [R1+0x92c] ;  /* 0x00092c00011d7983 */ /* 0x001ea20000300800 */
[----:B------:R-:W-:Y:S02]  /*35480*/  STL [R1+0x97c], R20 ;  /* 0x00097c1401007387 */ /* 0x000fe40000100800 */
[--C-:B---3--:R-:W-:Y:S01]  /*35490*/  IMAD.X R25, R25, 0x1, R0.reuse, P2 ;  /* 0x0000000119197824 */ /* 0x108fe200010e0600 */
[-C--:B------:R-:W-:Y:S01]  /*354a0*/  IADD3 R23, P2, R23, R5.reuse, RZ ;  /* 0x0000000517177210 */ /* 0x080fe20007f5e0ff */
[--C-:B------:R-:W-:Y:S01]  /*354b0*/  IMAD.X R6, R6, 0x1, R0.reuse, P3 ;  /* 0x0000000106067824 */ /* 0x100fe200018e0600 */
[----:B------:R-:W-:Y:S02]  /*354c0*/  IADD3 R4, P3, R4, R5, RZ ;  /* 0x0000000504047210 */ /* 0x000fe40007f7e0ff */
[----:B------:R0:W-:Y:S01]  /*354d0*/  STL [R1+0x96c], R25 ;  /* 0x00096c1901007387 */ /* 0x0001e20000100800 */
[----:B------:R-:W-:Y:S02]  /*354e0*/  STL [R1+0x974], R21 ;  /* 0x0009741501007387 */ /* 0x000fe40000100800 */
[----:B----4-:R-:W-:-:S02]  /*354f0*/  IMAD.X R3, R3, 0x1, R0, P4 ;  /* 0x0000000103037824 */ /* 0x010fc400020e0600 */
[--C-:B------:R-:W-:Y:S01]  /*35500*/  IMAD.X R19, R19, 0x1, R0.reuse, P5 ;  /* 0x0000000113137824 */ /* 0x100fe200028e0600 */
[-C--:B------:R-:W-:Y:S01]  /*35510*/  IADD3 R15, P4, R15, R5.reuse, RZ ;  /* 0x000000050f0f7210 */ /* 0x080fe20007f9e0ff */
[----:B0-----:R-:W3:Y:S01]  /*35520*/  LDL.LU R25, [R1+0x900] ;  /* 0x0009000001197983 */ /* 0x001ee20000300800 */
[----:B------:R-:W-:Y:S02]  /*35530*/  STL [R1+0x948], R22 ;  /* 0x0009481601007387 */ /* 0x000fe40000100800 */
[----:B------:R-:W-:Y:S01]  /*35540*/  STL [R1+0x940], R23 ;  /* 0x0009401701007387 */ /* 0x000fe20000100800 */
        /* <DEDUP_REMOVED lines=9> */
[----:B0-----:R-:W4:Y:S01]  /*355e0*/  LDL.LU R28, [R1+0x924] ;  /* 0x00092400011c7983 */ /* 0x001f220000300800 */
[----:B------:R-:W-:Y:S01]  /*355f0*/  STL [R1+0x954], R19 ;  /* 0x0009541301007387 */ /* 0x000fe20000100800 */
[----:B------:R-:W-:Y:S01]  /*35600*/  IADD3 R17, P1, R17, R5, RZ ;  /* 0x0000000511117210 */ /* 0x000fe20007f3e0ff */
[----:B------:R-:W-:Y:S01]  /*35610*/  STL [R1+0x94c], R14 ;  /* 0x00094c0e01007387 */ /* 0x000fe20000100800 */
[----:B------:R-:W-:Y:S01]  /*35620*/  STL [R1+0x920], R18 ;  /* 0x0009201201007387 */ /* 0x000fe20000100800 */
[----:B------:R-:W-:-:S02]  /*35630*/  IMAD.X R24, R24, 0x1, R0, P2 ;  /* 0x0000000118187824 */ /* 0x000fc400010e0600 */
[----:B------:R-:W-:Y:S01]  /*35640*/  IMAD.X R16, R16, 0x1, R0, P3 ;  /* 0x0000000110107824 */ /* 0x000fe200018e0600 */
[-C--:B------:R-:W-:Y:S02]  /*35650*/  IADD3 R12, P2, R12, R5.reuse, RZ ;  /* 0x000000050c0c7210 */ /* 0x080fe40007f5e0ff */
[----:B------:R0:W-:Y:S01]  /*35660*/  STL [R1+0x93c], R24 ;  /* 0x00093c1801007387 */ /* 0x0001e20000100800 */
[----:B------:R-:W-:Y:S03]  /*35670*/  STL [R1+0x944], R13 ;  /* 0x0009440d01007387 */ /* 0x000fe60000100800 */
[----:B0-----:R-:W4:Y:S01]  /*35680*/  LDL.LU R24, [R1+0x8f8] ;  /* 0x0008f80001187983 */ /* 0x001f220000300800 */
[----:B------:R-:W-:-:S03]  /*35690*/  IADD3 R2, P3, R2, R5, RZ ;  /* 0x0000000502027210 */ /* 0x000fc60007f7e0ff */
[----:B------:R-:W-:Y:S04]  /*356a0*/  STL [R1+0x918], R17 ;  /* 0x0009181101007387 */ /* 0x000fe80000100800 */
[----:B------:R0:W-:Y:S01]  /*356b0*/  STL [R1+0x908], R2 ;  /* 0x0009080201007387 */ /* 0x0001e20000100800 */
[----:B------:R1:W-:Y:S03]  /*356c0*/  STL [R1+0x910], R12 ;  /* 0x0009100c01007387 */ /* 0x0003e60000100800 */
[----:B0-----:R-:W4:Y:S01]  /*356d0*/  LDL.LU R2, [R1+0x91c] ;  /* 0x00091c0001027983 */ /* 0x001f220000300800 */
[----:B------:R0:W-:Y:S02]  /*356e0*/  STL [R1+0x934], R16 ;  /* 0x0009341001007387 */ /* 0x0001e40000100800 */
        /* <DEDUP_REMOVED lines=9> */
[----:B--2---:R-:W-:Y:S01]  /*35780*/  IMAD.X R29, R29, 0x1, R0, P4 ;  /* 0x000000011d1d7824 */ /* 0x004fe200020e0600 */
[----:B------:R-:W4:Y:S01]  /*35790*/  LDL.LU R21, [R1+0x8f4] ;  /* 0x0008f40001157983 */ /* 0x000f220000300800 */
[----:B------:R-:W4:Y:S03]  /*357a0*/  LDL.LU R22, [R1+0x8c8] ;  /* 0x0008c80001167983 */ /* 0x000f260000300800 */
[----:B------:R0:W-:Y:S01]  /*357b0*/  STL [R1+0x92c], R29 ;  /* 0x00092c1d01007387 */ /* 0x0001e20000100800 */
[----:B------:R-:W4:Y:S02]  /*357c0*/  LDL.LU R6, [R1+0x8ec] ;  /* 0x0008ec0001067983 */ /* 0x000f240000300800 */
[----:B------:R-:W4:Y:S02]  /*357d0*/  LDL.LU R4, [R1+0x8c0] ;  /* 0x0008c00001047983 */ /* 0x000f240000300800 */
[----:B------:R-:W4:Y:S01]  /*357e0*/  LDL.LU R3, [R1+0x8e4] ;  /* 0x0008e40001037983 */ /* 0x000f220000300800 */
[----:B---3--:R-:W-:-:S05]  /*357f0*/  IADD3 R25, P4, R25, R5, RZ ;  /* 0x0000000519197210 */ /* 0x008fca0007f9e0ff */
[----:B------:R3:W-:Y:S01]  /*35800*/  STL [R1+0x900], R25 ;  /* 0x0009001901007387 */ /* 0x0007e20000100800 */
[----:B------:R-:W2:Y:S02]  /*35810*/  LDL.LU R15, [R1+0x8b8] ;  /* 0x0008b800010f7983 */ /* 0x000ea40000300800 */
[----:B------:R-:W2:Y:S02]  /*35820*/  LDL.LU R19, [R1+0x8dc] ;  /* 0x0008dc0001137983 */ /* 0x000ea40000300800 */
[----:B------:R-:W2:Y:S01]  /*35830*/  LDL.LU R14, [R1+0x8b0] ;  /* 0x0008b000010e7983 */ /* 0x000ea20000300800 */
[----:B------:R-:W2:Y:S01]  /*35840*/  LDL.LU R18, [R1+0x8d4] ;  /* 0x0008d40001127983 */ /* 0x000ea20000300800 */
[----:B------:R-:W2:Y:S02]  /*35850*/  LDL.LU R13, [R1+0x8cc] ;  /* 0x0008cc00010d7983 */ /* 0x000ea40000300800 */
[----:B------:R-:W2:Y:S02]  /*35860*/  LDL.LU R17, [R1+0x8a0] ;  /* 0x0008a00001117983 */ /* 0x000ea40000300800 */
[----:B-1----:R-:W2:Y:S02]  /*35870*/  LDL.LU R12, [R1+0x8c4] ;  /* 0x0008c400010c7983 */ /* 0x002ea40000300800 */
[----:B----4-:R-:W-:-:S05]  /*35880*/  IMAD.X R28, R28, 0x1, R0, P5 ;  /* 0x000000011c1c7824 */ /* 0x010fca00028e0600 */
[----:B------:R1:W-:Y:S01]  /*35890*/  STL [R1+0x924], R28 ;  /* 0x0009241c01007387 */ /* 0x0003e20000100800 */
[----:B0-----:R-:W4:Y:S02]  /*358a0*/  LDL.LU R16, [R1+0x898] ;  /* 0x0008980001107983 */ /* 0x001f240000300800 */
[----:B------:R-:W4:Y:S02]  /*358b0*/  LDL.LU R29, [R1+0x8bc] ;  /* 0x0008bc00011d7983 */ /* 0x000f240000300800 */
[----:B---3--:R-:W3:Y:S01]  /*358c0*/  LDL.LU R25, [R1+0x890] ;  /* 0x0008900001197983 */ /* 0x008ee20000300800 */
[----:B-1----:R-:W3:Y:S01]  /*358d0*/  LDL.LU R28, [R1+0x8b4] ;  /* 0x0008b400011c7983 */ /* 0x002ee20000300800 */
[----:B------:R-:W-:-:S05]  /*358e0*/  IADD3 R24, P5, R24, R5, RZ ;  /* 0x0000000518187210 */ /* 0x000fca0007fbe0ff */
[----:B------:R0:W-:Y:S04]  /*358f0*/  STL [R1+0x8f8], R24 ;  /* 0x0008f81801007387 */ /* 0x0001e80000100800 */
[----:B0-----:R-:W3:Y:S01]  /*35900*/  LDL.LU R24, [R1+0x888] ;  /* 0x0008880001187983 */ /* 0x001ee20000300800 */
[----:B------:R-:W-:-:S05]  /*35910*/  IMAD.X R2, R2, 0x1, R0, P6 ;  /* 0x0000000102027824 */ /* 0x000fca00030e0600 */
[----:B------:R0:W-:Y:S04]  /*35920*/  STL [R1+0x91c], R2 ;  /* 0x00091c0201007387 */ /* 0x0001e80000100800 */
[----:B0-----:R-:W3:Y:S01]  /*35930*/  LDL.LU R2, [R1+0x13ac] ;  /* 0x0013ac0001027983 */ /* 0x001ee20000300800 */
[-C--:B------:R-:W-:Y:S01]  /*35940*/  IADD3 R8, P6, R8, R5.reuse, RZ ;  /* 0x0000000508087210 */ /* 0x080fe20007fde0ff */
[--C-:B------:R-:W-:Y:S01]  /*35950*/  IMAD.X R7, R7, 0x1, R0.reuse, P1 ;  /* 0x0000000107077824 */ /* 0x100fe200008e0600 */
[-C--:B------:R-:W-:Y:S01]  /*35960*/  IADD3 R9, P1, R9, R5.reuse, RZ ;  /* 0x0000000509097210 */ /* 0x080fe20007f3e0ff */
[--C-:B------:R-:W-:Y:S01]  /*35970*/  IMAD.X R10, R10, 0x1, R0.reuse, P2 ;  /* 0x000000010a0a7824 */ /* 0x100fe200010e0600 */
[----:B------:R-:W-:Y:S01]  /*35980*/  IADD3 R11, P2, R11, R5, RZ ;  /* 0x000000050b0b7210 */ /* 0x000fe20007f5e0ff */
[----:B------:R-:W-:Y:S01]  /*35990*/  STL [R1+0x8f0], R8 ;  /* 0x0008f00801007387 */ /* 0x000fe20000100800 */
[----:B------:R-:W-:-:S02]  /*359a0*/  IMAD.X R23, R23, 0x1, R0, P4 ;  /* 0x0000000117177824 */ /* 0x000fc400020e0600 */
[----:B------:R-:W-:Y:S02]  /*359b0*/  STL [R1+0x914], R7 ;  /* 0x0009140701007387 */ /* 0x000fe40000100800 */
[----:B------:R-:W-:Y:S01]  /*359c0*/  STL [R1+0x8e8], R9 ;  /* 0x0008e80901007387 */ /* 0x000fe20000100800 */
[----:B------:R-:W-:Y:S01]  /*359d0*/  STL [R1+0x90c], R10 ;  /* 0x00090c0a01007387 */ /* 0x000fe20000100800 */
[----:B------:R-:W-:Y:S02]  /*359e0*/  STL [R1+0x8e0], R11 ;  /* 0x0008e00b01007387 */ /* 0x000fe40000100800 */
[----:B------:R0:W-:Y:S02]  /*359f0*/  STL [R1+0x8fc], R23 ;  /* 0x0008fc1701007387 */ /* 0x0001e40000100800 */
[----:B------:R-:W-:Y:S01]  /*35a00*/  IMAD.X R26, R26, 0x1, R0, P3 ;  /* 0x000000011a1a7824 */ /* 0x000fe200018e0600 */
[-C--:B------:R-:W-:Y:S02]  /*35a10*/  IADD3 R27, P3, R27, R5.reuse, RZ ;  /* 0x000000051b1b7210 */ /* 0x080fe40007f7e0ff */
[----:B------:R-:W-:Y:S01]  /*35a20*/  IADD3 R20, P4, R20, R5, RZ ;  /* 0x0000000514147210 */ /* 0x000fe20007f9e0ff */
[----:B0-----:R-:W-:-:S04]  /*35a30*/  IMAD.MOV.U32 R23, RZ, RZ, c[0x0][0x18c] ;  /* 0x00006300ff177624 */ /* 0x001fc800078e00ff */
[----:B------:R-:W-:Y:S02]  /*35a40*/  IMAD.SHL.U32 R9, R23, 0x80, RZ ;  /* 0x0000008017097824 */ /* 0x000fe400078e00ff */
[--C-:B------:R-:W-:Y:S01]  /*35a50*/  IMAD.X R21, R21, 0x1, R0.reuse, P5 ;  /* 0x0000000115157824 */ /* 0x100fe200028e0600 */
[-C--:B------:R-:W-:Y:S01]  /*35a60*/  IADD3 R22, P5, R22, R5.reuse, RZ ;  /* 0x0000000516167210 */ /* 0x080fe20007fbe0ff */
[----:B------:R-:W-:Y:S01]  /*35a70*/  IMAD.SHL.U32 R9, R9, 0x2, RZ ;  /* 0x0000000209097824 */ /* 0x000fe200078e00ff */
[----:B------:R-:W-:Y:S01]  /*35a80*/  STL [R1+0x904], R26 ;  /* 0x0009041a01007387 */ /* 0x000fe20000100800 */
[--C-:B------:R-:W-:Y:S02]  /*35a90*/  IMAD.X R6, R6, 0x1, R0.reuse, P6 ;  /* 0x0000000106067824 */ /* 0x100fe400030e0600 */
[----:B------:R-:W-:Y:S01]  /*35aa0*/  STL [R1+0x8d8], R27 ;  /* 0x0008d81b01007387 */ /* 0x000fe20000100800 */
[----:B------:R-:W-:Y:S01]  /*35ab0*/  IADD3 R4, P6, R4, R5, RZ ;  /* 0x0000000504047210 */ /* 0x000fe20007fde0ff */
[----:B------:R-:W-:Y:S01]  /*35ac0*/  STL [R1+0x8d0], R20 ;  /* 0x0008d01401007387 */ /* 0x000fe20000100800 */
[----:B------:R-:W-:-:S02]  /*35ad0*/  IMAD.X R3, R3, 0x1, R0, P1 ;  /* 0x0000000103037824 */ /* 0x000fc400008e0600 */
[----:B------:R-:W-:Y:S02]  /*35ae0*/  STL [R1+0x8f4], R21 ;  /* 0x0008f41501007387 */ /* 0x000fe40000100800 */
[----:B------:R-:W-:Y:S01]  /*35af0*/  STL [R1+0x8c8], R22 ;  /* 0x0008c81601007387 */ /* 0x000fe20000100800 */
[----:B------:R-:W-:Y:S01]  /*35b00*/  STL [R1+0x8ec], R6 ;  /* 0x0008ec0601007387 */ /* 0x000fe20000100800 */
[----:B------:R-:W-:Y:S02]  /*35b10*/  STL [R1+0x8c0], R4 ;  /* 0x0008c00401007387 */ /* 0x000fe40000100800 */
[----:B------:R-:W-:Y:S01]  /*35b20*/  STL [R1+0x8e4], R3 ;  /* 0x0008e40301007387 */ /* 0x000fe20000100800 */
[-C--:B--2---:R-:W-:Y:S01]  /*35b30*/  IADD3 R15, P1, R15, R9.reuse, RZ ;  /* 0x000000090f0f7210 */ /* 0x084fe20007f3e0ff */
[--C-:B------:R-:W-:Y:S02]  /*35b40*/  IMAD.X R19, R19, 0x1, R0.reuse, P2 ;  /* 0x0000000113137824 */ /* 0x100fe400010e0600 */
[----:B------:R-:W-:Y:S01]  /*35b50*/  IMAD.X R18, R18, 0x1, R0, P3 ;  /* 0x0000000112127824 */ /* 0x000fe200018e0600 */
[-C--:B------:R-:W-:Y:S01]  /*35b60*/  IADD3 R14, P2, R14, R9.reuse, RZ ;  /* 0x000000090e0e7210 */ /* 0x080fe20007f5e0ff */
[----:B------:R-:W-:Y:S01]  /*35b70*/  STL [R1+0x8b8], R15 ;  /* 0x0008b80f01007387 */ /* 0x000fe20000100800 */
[----:B------:R-:W-:Y:S01]  /*35b80*/  STL [R1+0x8dc], R19 ;  /* 0x0008dc1301007387 */ /* 0x000fe20000100800 */
[----:B---3--:R-:W-:-:S05]  /*35b90*/  IADD3 R2, P3, R2, R9, RZ ;  /* 0x0000000902027210 */ /* 0x008fca0007f7e0ff */
[----:B------:R0:W-:Y:S01]  /*35ba0*/  STL [R1+0x8a8], R2 ;  /* 0x0008a80201007387 */ /* 0x0001e20000100800 */
[----:B------:R-:W-:Y:S03]  /*35bb0*/  STL [R1+0x8b0], R14 ;  /* 0x0008b00e01007387 */ /* 0x000fe60000100800 */
[----:B0-----:R-:W2:Y:S01]  /*35bc0*/  LDL.LU R2, [R1+0x13a8] ;  /* 0x0013a80001027983 */ /* 0x001ea20000300800 */
[--C-:B------:R-:W-:Y:S01]  /*35bd0*/  IMAD.X R13, R13, 0x1, R0.reuse, P4 ;  /* 0x000000010d0d7824 */ /* 0x100fe200020e0600 */
[-C--:B------:R-:W-:Y:S01]  /*35be0*/  IADD3 R17, P4, R17, R9.reuse, RZ ;  /* 0x0000000911117210 */ /* 0x080fe20007f9e0ff */
[--C-:B------:R-:W-:Y:S01]  /*35bf0*/  IMAD.X R12, R12, 0x1, R0.reuse, P5 ;  /* 0x000000010c0c7824 */ /* 0x100fe200028e0600 */
[----:B------:R-:W-:Y:S01]  /*35c00*/  STL [R1+0x8d4], R18 ;  /* 0x0008d41201007387 */ /* 0x000fe20000100800 */
[-C--:B----4-:R-:W-:Y:S01]  /*35c10*/  IADD3 R16, P5, R16, R9.reuse, RZ ;  /* 0x0000000910107210 */ /* 0x090fe20007fbe0ff */
[----:B------:R-:W-:Y:S02]  /*35c20*/  STL [R1+0x8cc], R13 ;  /* 0x0008cc0d01007387 */ /* 0x000fe40000100800 */
[----:B------:R-:W-:Y:S01]  /*35c30*/  IMAD.X R29, R29, 0x1, R0, P6 ;  /* 0x000000011d1d7824 */ /* 0x000fe200030e0600 */
[----:B------:R-:W-:Y:S01]  /*35c40*/  STL [R1+0x8a0], R17 ;  /* 0x0008a01101007387 */ /* 0x000fe20000100800 */
[----:B------:R-:W-:Y:S01]  /*35c50*/  STL [R1+0x1324], R0 ;  /* 0x0013240001007387 */ /* 0x000fe20000100800 */
[-C--:B------:R-:W-:Y:S01]  /*35c60*/  IADD3 R25, P6, R25, R9.reuse, RZ ;  /* 0x0000000919197210 */ /* 0x080fe20007fde0ff */
[----:B------:R-:W-:Y:S01]  /*35c70*/  STL [R1+0x8c4], R12 ;  /* 0x0008c40c01007387 */ /* 0x000fe20000100800 */
[----:B------:R-:W-:Y:S01]  /*35c80*/  STL [R1+0x898], R16 ;  /* 0x0008981001007387 */ /* 0x000fe20000100800 */
[----:B------:R-:W-:Y:S02]  /*35c90*/  STL [R1+0x8bc], R29 ;  /* 0x0008bc1d01007387 */ /* 0x000fe40000100800 */
[----:B------:R0:W-:Y:S02]  /*35ca0*/  STL [R1+0x13a4], R9 ;  /* 0x0013a40901007387 */ /* 0x0001e40000100800 */
[----:B------:R-:W-:Y:S02]  /*35cb0*/  STL [R1+0x890], R25 ;  /* 0x0008901901007387 */ /* 0x000fe40000100800 */
[----:B--2---:R-:W-:Y:S01]  /*35cc0*/  IMAD.X R28, R28, 0x1, R2, P1 ;  /* 0x000000011c1c7824 */ /* 0x004fe200008e0602 */
[----:B------:R-:W-:-:S02]  /*35cd0*/  IADD3 R24, P1, R24, R9, RZ ;  /* 0x0000000918187210 */ /* 0x000fc40007f3e0ff */
[----:B0-----:R-:W2:Y:S02]  /*35ce0*/  LDL.LU R9, [R1+0x8ac] ;  /* 0x0008ac0001097983 */ /* 0x001ea40000300800 */
[----:B------:R-:W-:Y:S02]  /*35cf0*/  STL [R1+0x8b4], R28 ;  /* 0x0008b41c01007387 */ /* 0x000fe40000100800 */
[----:B------:R-:W3:Y:S02]  /*35d00*/  LDL.LU R0, [R1+0x89c] ;  /* 0x00089c0001007983 */ /* 0x000ee40000300800 */
[----:B------:R-:W-:Y:S01]  /*35d10*/  STL [R1+0x888], R24 ;  /* 0x0008881801007387 */ /* 0x000fe20000100800 */
[----:B---3--:R0:W-:Y:S04]  /*35d20*/  STL [R1+0x1398], R0 ;  /* 0x0013980001007387 */ /* 0x0081e80000100800 */
[----:B0-----:R-:W3:Y:S04]  /*35d30*/  LDL.LU R0, [R1+0x878] ;  /* 0x0008780001007983 */ /* 0x001ee80000300800 */
[----:B---3--:R0:W-:Y:S04]  /*35d40*/  STL [R1+0x139c], R0 ;  /* 0x00139c0001007387 */ /* 0x0081e80000100800 */
[----:B0-----:R-:W3:Y:S01]  /*35d50*/  LDL.LU R0, [R1+0x8a4] ;  /* 0x0008a40001007983 */ /* 0x001ee20000300800 */
[----:B--2---:R-:W-:-:S03]  /*35d60*/  IMAD.X R9, R9, 0x1, R2, P2 ;  /* 0x0000000109097824 */ /* 0x004fc600010e0602 */
[----:B---3--:R0:W-:Y:S04]  /*35d70*/  STL [R1+0x13a0], R0 ;  /* 0x0013a00001007387 */ /* 0x0081e80000100800 */
[----:B0-----:R-:W2:Y:S01]  /*35d80*/  LDL.LU R0, [R1+0x880] ;  /* 0x0008800001007983 */ /* 0x001ea20000300800 */
[----:B------:R-:W3:Y:S02]  /*35d90*/  LDL.LU R8, [R1+0x870] ;  /* 0x0008700001087983 */ /* 0x000ee40000300800 */
[----:B------:R-:W4:Y:S02]  /*35da0*/  LDL.LU R7, [R1+0x894] ;  /* 0x0008940001077983 */ /* 0x000f240000300800 */
        /* <DEDUP_REMOVED lines=24> */
[----:B------:R0:W-:Y:S02]  /*35f30*/  STL [R1+0x8ac], R9 ;  /* 0x0008ac0901007387 */ /* 0x0001e40000100800 */
[----:B0-----:R-:W2:Y:S02]  /*35f40*/  LDL.LU R9, [R1+0x13a4] ;  /* 0x0013a40001097983 */ /* 0x001ea40000300800 */
[----:B--2---:R-:W-:-:S05]  /*35f50*/  IADD3 R0, P2, R0, R9, RZ ;  /* 0x0000000900007210 */ /* 0x004fca0007f5e0ff */
[----:B------:R0:W-:Y:S04]  /*35f60*/  STL [R1+0x880], R0 ;  /* 0x0008800001007387 */ /* 0x0001e80000100800 */
[----:B0-----:R-:W2:Y:S02]  /*35f70*/  LDL.LU R0, [R1+0x13a0] ;  /* 0x0013a00001007983 */ /* 0x001ea40000300800 */
[----:B--2---:R-:W-:-:S05]  /*35f80*/  IMAD.X R0, R0, 0x1, R2, P3 ;  /* 0x0000000100007824 */ /* 0x004fca00018e0602 */
[----:B------:R0:W-:Y:S04]  /*35f90*/  STL [R1+0x8a4], R0 ;  /* 0x0008a40001007387 */ /* 0x0001e80000100800 */
[----:B0-----:R-:W2:Y:S02]  /*35fa0*/  LDL.LU R0, [R1+0x139c] ;  /* 0x00139c0001007983 */ /* 0x001ea40000300800 */
[----:B--2---:R-:W-:-:S05]  /*35fb0*/  IADD3 R0, P3, R0, R9, RZ ;  /* 0x0000000900007210 */ /* 0x004fca0007f7e0ff */
[----:B------:R0:W-:Y:S04]  /*35fc0*/  STL [R1+0x878], R0 ;  /* 0x0008780001007387 */ /* 0x0001e80000100800 */
[----:B0-----:R-:W2:Y:S01]  /*35fd0*/  LDL.LU R0, [R1+0x1398] ;  /* 0x0013980001007983 */ /* 0x001ea20000300800 */
[--C-:B----4-:R-:W-:Y:S01]  /*35fe0*/  IMAD.X R7, R7, 0x1, R2.reuse, P5 ;  /* 0x0000000107077824 */ /* 0x110fe200028e0602 */
[-C--:B------:R-:W-:Y:S01]  /*35ff0*/  IADD3 R10, P5, R10, R9.reuse, RZ ;  /* 0x000000090a0a7210 */ /* 0x080fe20007fbe0ff */
[--C-:B------:R-:W-:Y:S01]  /*36000*/  IMAD.X R11, R11, 0x1, R2.reuse, P6 ;  /* 0x000000010b0b7824 */ /* 0x100fe200030e0602 */
        /* <DEDUP_REMOVED lines=16> */
[----:B------:R-:W-:Y:S01]  /*36110*/  IADD3 R29, P3, R29, R9, RZ ;  /* 0x000000091d1d7210 */ /* 0x000fe20007f7e0ff */
[----:B------:R-:W-:-:S02]  /*36120*/  IMAD.X R24, R24, 0x1, R2, P5 ;  /* 0x0000000118187824 */ /* 0x000fc400028e0602 */
[----:B--2---:R-:W-:Y:S01]  /*36130*/  IMAD.X R0, R0, 0x1, R2, P4 ;  /* 0x0000000100007824 */ /* 0x004fe200020e0602 */
[----:B---3--:R-:W-:-:S04]  /*36140*/  IADD3 R8, P4, R8, R9, RZ ;  /* 0x0000000908087210 */ /* 0x008fc80007f9e0ff */
[----:B------:R-:W-:Y:S01]  /*36150*/  STL [R1+0x89c], R0 ;  /* 0x00089c0001007387 */ /* 0x000fe20000100800 */
[----:B------:R-:W-:Y:S02]  /*36160*/  STL [R1+0x870], R8 ;  /* 0x0008700801007387 */ /* 0x000fe40000100800 */
[----:B------:R-:W-:Y:S02]  /*36170*/  STL [R1+0x894], R7 ;  /* 0x0008940701007387 */ /* 0x000fe40000100800 */
[----:B------:R-:W-:Y:S01]  /*36180*/  STL [R1+0x868], R10 ;  /* 0x0008680a01007387 */ /* 0x000fe20000100800 */
[----:B------:R-:W-:Y:S01]  /*36190*/  STL [R1+0x88c], R11 ;  /* 0x00088c0b01007387 */ /* 0x000fe20000100800 */
[----:B------:R-:W-:Y:S02]  /*361a0*/  STL [R1+0x860], R26 ;  /* 0x0008601a01007387 */ /* 0x000fe40000100800 */
[----:B------:R-:W-:Y:S02]  /*361b0*/  STL [R1+0x884], R27 ;  /* 0x0008841b01007387 */ /* 0x000fe40000100800 */
[----:B------:R-:W-:Y:S02]  /*361c0*/  STL [R1+0x858], R20 ;  /* 0x0008581401007387 */ /* 0x000fe40000100800 */
[--C-:B------:R-:W-:Y:S01]  /*361d0*/  IMAD.X R5, R5, 0x1, R2.reuse, P4 ;  /* 0x0000000105057824 */ /* 0x100fe200020e0602 */
[----:B------:R-:W-:Y:S01]  /*361e0*/  STL [R1+0x87c], R21 ;  /* 0x00087c1501007387 */ /* 0x000fe20000100800 */
[----:B------:R-:W-:Y:S01]  /*361f0*/  IADD3 R4, P4, R4, R9, RZ ;  /* 0x0000000904047210 */ /* 0x000fe20007f9e0ff */
        /* <DEDUP_REMOVED lines=12> */
[----:B------:R-:W-:-:S02]  /*362c0*/  IMAD.X R25, R25, 0x1, R2, P4 ;  /* 0x0000000119197824 */ /* 0x000fc400020e0602 */
[----:B------:R-:W-:Y:S01]  /*362d0*/  STL [R1+0x820], R12 ;  /* 0x0008200c01007387 */ /* 0x000fe20000100800 */
[-C--:B------:R-:W-:Y:S01]  /*362e0*/  IADD3 R28, P4, R28, R9.reuse, RZ ;  /* 0x000000091c1c7210 */ /* 0x080fe20007f9e0ff */
[----:B------:R-:W-:Y:S01]  /*362f0*/  STL [R1+0x844], R16 ;  /* 0x0008441001007387 */ /* 0x000fe20000100800 */
[----:B------:R-:W-:Y:S02]  /*36300*/  STL [R1+0x818], R29 ;  /* 0x0008181d01007387 */ /* 0x000fe40000100800 */
[----:B------:R0:W-:Y:S02]  /*36310*/  STL [R1+0x1394], R2 ;  /* 0x0013940201007387 */ /* 0x0001e40000100800 */
[----:B------:R-:W-:Y:S01]  /*36320*/  STL [R1+0x83c], R25 ;  /* 0x00083c1901007387 */ /* 0x000fe20000100800 */
[----:B0-----:R-:W2:Y:S01]  /*36330*/  LDL.LU R2, [R1+0x808] ;  /* 0x0008080001027983 */ /* 0x001ea20000300800 */
[----:B------:R-:W-:Y:S02]  /*36340*/  STL [R1+0x810], R28 ;  /* 0x0008101c01007387 */ /* 0x000fe40000100800 */
[----:B------:R-:W3:Y:S02]  /*36350*/  LDL.LU R0, [R1+0x7f8] ;  /* 0x0007f80001007983 */ /* 0x000ee40000300800 */
[----:B------:R-:W-:Y:S01]  /*36360*/  STL [R1+0x834], R24 ;  /* 0x0008341801007387 */ /* 0x000fe20000100800 */
[----:B---3--:R0:W-:Y:S04]  /*36370*/  STL [R1+0x1388], R0 ;  /* 0x0013880001007387 */ /* 0x0081e80000100800 */
[----:B0-----:R-:W3:Y:S04]  /*36380*/  LDL.LU R0, [R1+0x824] ;  /* 0x0008240001007983 */ /* 0x001ee80000300800 */
[----:B---3--:R0:W-:Y:S04]  /*36390*/  STL [R1+0x138c], R0 ;  /* 0x00138c0001007387 */ /* 0x0081e80000100800 */
[----:B0-----:R-:W3:Y:S01]  /*363a0*/  LDL.LU R0, [R1+0x800] ;  /* 0x0008000001007983 */ /* 0x001ee20000300800 */
[----:B--2---:R-:W-:-:S03]  /*363b0*/  IADD3 R2, P5, R2, R9, RZ ;  /* 0x0000000902027210 */ /* 0x004fc60007fbe0ff */
        /* <DEDUP_REMOVED lines=30> */
[----:B--2---:R-:W-:-:S05]  /*365a0*/  IMAD.X R0, R0, 0x1, R2, P6 ;  /* 0x0000000100007824 */ /* 0x004fca00030e0602 */
[----:B------:R0:W-:Y:S04]  /*365b0*/  STL [R1+0x82c], R0 ;  /* 0x00082c0001007387 */ /* 0x0001e80000100800 */
[----:B0-----:R-:W2:Y:S02]  /*365c0*/  LDL.LU R0, [R1+0x1390] ;  /* 0x0013900001007983 */ /* 0x001ea40000300800 */
[----:B--2---:R-:W-:-:S05]  /*365d0*/  IADD3 R0, P6, R0, R9, RZ ;  /* 0x0000000900007210 */ /* 0x004fca0007fde0ff */
[----:B------:R0:W-:Y:S04]  /*365e0*/  STL [R1+0x800], R0 ;  /* 0x0008000001007387 */ /* 0x0001e80000100800 */
[----:B0-----:R-:W2:Y:S02]  /*365f0*/  LDL.LU R0, [R1+0x138c] ;  /* 0x00138c0001007983 */ /* 0x001ea40000300800 */
[----:B--2---:R-:W-:-:S05]  /*36600*/  IMAD.X R0, R0, 0x1, R2, P1 ;  /* 0x0000000100007824 */ /* 0x004fca00008e0602 */
[----:B------:R0:W-:Y:S04]  /*36610*/  STL [R1+0x824], R0 ;  /* 0x0008240001007387 */ /* 0x0001e80000100800 */
[----:B0-----:R-:W2:Y:S01]  /*36620*/  LDL.LU R0, [R1+0x1388] ;  /* 0x0013880001007983 */ /* 0x001ea20000300800 */
[--C-:B---3--:R-:W-:Y:S01]  /*36630*/  IMAD.X R8, R8, 0x1, R2.reuse, P2 ;  /* 0x0000000108087824 */ /* 0x108fe200010e0602 */
[-C--:B----4-:R-:W-:Y:S01]  /*36640*/  IADD3 R7, P2, R7, R9.reuse, RZ ;  /* 0x0000000907077210 */ /* 0x090fe20007f5e0ff */
        /* <DEDUP_REMOVED lines=18> */
[----:B------:R-:W-:Y:S01]  /*36770*/  IMAD.X R28, R28, 0x1, R2, P2 ;  /* 0x000000011c1c7824 */ /* 0x000fe200010e0602 */
[----:B------:R-:W-:-:S02]  /*36780*/  IADD3 R24, P2, R24, R9, RZ ;  /* 0x0000000918187210 */ /* 0x000fc40007f5e0ff */
[----:B--2---:R-:W-:-:S05]  /*36790*/  IADD3 R0, P1, R0, R9, RZ ;  /* 0x0000000900007210 */ /* 0x004fca0007f3e0ff */
[----:B------:R-:W-:Y:S01]  /*367a0*/  STL [R1+0x7f8], R0 ;  /* 0x0007f80001007387 */ /* 0x000fe20000100800 */
[----:B------:R-:W-:Y:S02]  /*367b0*/  STL [R1+0x81c], R8 ;  /* 0x00081c0801007387 */ /* 0x000fe40000100800 */
[----:B------:R-:W-:Y:S02]  /*367c0*/  STL [R1+0x7f0], R7 ;  /* 0x0007f00701007387 */ /* 0x000fe40000100800 */
[----:B------:R-:W-:Y:S01]  /*367d0*/  STL [R1+0x814], R10 ;  /* 0x0008140a01007387 */ /* 0x000fe20000100800 */
[----:B------:R-:W-:Y:S01]  /*367e0*/  STL [R1+0x7e8], R11 ;  /* 0x0007e80b01007387 */ /* 0x000fe20000100800 */
        /* <DEDUP_REMOVED lines=16> */
[----:B------:R-:W-:-:S02]  /*368f0*/  IMAD.X R29, R29, 0x1, R2, P1 ;  /* 0x000000011d1d7824 */ /* 0x000fc400008e0602 */
[----:B------:R-:W-:Y:S02]  /*36900*/  STL [R1+0x7d4], R13 ;  /* 0x0007d40d01007387 */ /* 0x000fe40000100800 */
[----:B------:R-:W-:Y:S01]  /*36910*/  STL [R1+0x7a8], R17 ;  /* 0x0007a81101007387 */ /* 0x000fe20000100800 */
[----:B------:R-:W-:Y:S01]  /*36920*/  IADD3 R25, P1, R25, R9, RZ ;  /* 0x0000000919197210 */ /* 0x000fe20007f3e0ff */
[----:B------:R-:W-:Y:S01]  /*36930*/  STL [R1+0x7cc], R12 ;  /* 0x0007cc0c01007387 */ /* 0x000fe20000100800 */
[----:B------:R-:W-:Y:S02]  /*36940*/  STL [R1+0x7a0], R16 ;  /* 0x0007a01001007387 */ /* 0x000fe40000100800 */
[----:B------:R-:W-:Y:S02]  /*36950*/  STL [R1+0x7c4], R29 ;  /* 0x0007c41d01007387 */ /* 0x000fe40000100800 */
[----:B------:R0:W-:Y:S01]  /*36960*/  STL [R1+0x1384], R9 ;  /* 0x0013840901007387 */ /* 0x0001e20000100800 */
[----:B------:R-:W-:Y:S04]  /*36970*/  STL [R1+0x798], R25 ;  /* 0x0007981901007387 */ /* 0x000fe80000100800 */
        /* <DEDUP_REMOVED lines=564> */
[----:B------:R0:W-:Y:S04]  /*38cc0*/  STL [R1+0x1168], R0 ;  /* 0x0011680001007387 */ /* 0x0001e80000100800 */
[----:B0-----:R0:W5:Y:S01]  /*38cd0*/  LDL.LU R0, [R1+0x1324] ;  /* 0x0013240001007983 */ /* 0x0011620000300800 */
[----:B------:R1:W-:Y:S03]  /*38ce0*/  STL [R1+0x1134], R7 ;  /* 0x0011340701007387 */ /* 0x0003e60000100800 */
[----:B-1----:R0:W5:Y:S01]  /*38cf0*/  LDL.LU R7, [R1+0x1320] ;  /* 0x0013200001077983 */ /* 0x0021620000300800 */
[----:B------:R1:W-:Y:S03]  /*38d00*/  STL [R1+0x1170], R8 ;  /* 0x0011700801007387 */ /* 0x0003e60000100800 */
[----:B-1----:R0:W5:Y:S01]  /*38d10*/  LDL.LU R8, [R1+0x131c] ;  /* 0x00131c0001087983 */ /* 0x0021620000300800 */
[----:B------:R1:W-:Y:S03]  /*38d20*/  STL [R1+0x113c], R6 ;  /* 0x00113c0601007387 */ /* 0x0003e60000100800 */
[----:B-1----:R-:W2:Y:S01]  /*38d30*/  LDL.LU R6, [R1+0x1318] ;  /* 0x0013180001067983 */ /* 0x002ea20000300800 */
[----:B------:R1:W-:Y:S03]  /*38d40*/  STL [R1+0x1178], R5 ;  /* 0x0011780501007387 */ /* 0x0003e60000100800 */
[----:B-1----:R-:W3:Y:S01]  /*38d50*/  LDL.LU R5, [R1+0x1314] ;  /* 0x0013140001057983 */ /* 0x002ee20000300800 */
[----:B------:R1:W-:Y:S03]  /*38d60*/  STL [R1+0x1144], R4 ;  /* 0x0011440401007387 */ /* 0x0003e60000100800 */
[----:B-1----:R-:W4:Y:S01]  /*38d70*/  LDL.LU R4, [R1+0x1310] ;  /* 0x0013100001047983 */ /* 0x002f220000300800 */
[----:B------:R1:W-:Y:S03]  /*38d80*/  STL [R1+0x1180], R3 ;  /* 0x0011800301007387 */ /* 0x0003e60000100800 */
[----:B-1----:R-:W4:Y:S01]  /*38d90*/  LDL.LU R3, [R1+0x130c] ;  /* 0x00130c0001037983 */ /* 0x002f220000300800 */
[----:B------:R1:W-:Y:S02]  /*38da0*/  STL [R1+0x114c], R19 ;  /* 0x00114c1301007387 */ /* 0x0003e40000100800 */
[--C-:B------:R-:W-:Y:S01]  /*38db0*/  IMAD.X R17, R17, 0x1, R2.reuse, P4 ;  /* 0x0000000111117824 */ /* 0x100fe200020e0602 */
[-C--:B------:R-:W-:Y:S01]  /*38dc0*/  IADD3 R13, P4, R13, R9.reuse, RZ ;  /* 0x000000090d0d7210 */ /* 0x080fe20007f9e0ff */
[--C-:B------:R-:W-:Y:S01]  /*38dd0*/  IMAD.X R16, R16, 0x1, R2.reuse, P5 ;  /* 0x0000000110107824 */ /* 0x100fe200028e0602 */
[----:B-1----:R0:W5:Y:S01]  /*38de0*/  LDL.LU R19, [R1+0x1308] ;  /* 0x0013080001137983 */ /* 0x0021620000300800 */
[----:B------:R1:W-:Y:S01]  /*38df0*/  STL [R1+0x1188], R15 ;  /* 0x0011880f01007387 */ /* 0x0003e20000100800 */
[-C--:B------:R-:W-:Y:S01]  /*38e00*/  IADD3 R12, P5, R12, R9.reuse, RZ ;  /* 0x000000090c0c7210 */ /* 0x080fe20007fbe0ff */
[----:B------:R-:W-:Y:S01]  /*38e10*/  IMAD.X R25, R25, 0x1, R2, P6 ;  /* 0x0000000119197824 */ /* 0x000fe200030e0602 */
[----:B-1----:R0:W5:Y:S01]  /*38e20*/  LDL.LU R15, [R1+0x1304] ;  /* 0x00130400010f7983 */ /* 0x0021620000300800 */
[----:B------:R1:W-:Y:S01]  /*38e30*/  STL [R1+0x1154], R18 ;  /* 0x0011541201007387 */ /* 0x0003e20000100800 */
[----:B------:R-:W-:-:S02]  /*38e40*/  IADD3 R29, P6, R29, R9, RZ ;  /* 0x000000091d1d7210 */ /* 0x000fc40007fde0ff */
[----:B-1----:R0:W5:Y:S01]  /*38e50*/  LDL.LU R18, [R1+0x1300] ;  /* 0x0013000001127983 */ /* 0x0021620000300800 */
[----:B------:R1:W-:Y:S02]  /*38e60*/  STL [R1+0x1190], R14 ;  /* 0x0011900e01007387 */ /* 0x0003e40000100800 */
[--C-:B------:R-:W-:Y:S01]  /*38e70*/  IMAD.X R24, R24, 0x1, R2.reuse, P1 ;  /* 0x0000000118187824 */ /* 0x100fe200008e0602 */
[----:B-1----:R0:W5:Y:S01]  /*38e80*/  LDL.LU R14, [R1+0x12fc] ;  /* 0x0012fc00010e7983 */ /* 0x0021620000300800 */
[----:B------:R1:W-:Y:S01]  /*38e90*/  STL [R1+0x115c], R17 ;  /* 0x00115c1101007387 */ /* 0x0003e20000100800 */
[-C--:B------:R-:W-:Y:S02]  /*38ea0*/  IADD3 R28, P1, R28, R9.reuse, RZ ;  /* 0x000000091c1c7210 */ /* 0x080fe40007f3e0ff */
[----:B-1----:R0:W5:Y:S01]  /*38eb0*/  LDL.LU R17, [R1+0x12f8] ;  /* 0x0012f80001117983 */ /* 0x0021620000300800 */
[----:B------:R1:W-:Y:S02]  /*38ec0*/  STL [R1+0x1198], R13 ;  /* 0x0011980d01007387 */ /* 0x0003e40000100800 */
[----:B------:R-:W-:Y:S01]  /*38ed0*/  IMAD.X R10, R10, 0x1, R2, P2 ;  /* 0x000000010a0a7824 */ /* 0x000fe200010e0602 */
[----:B-1----:R0:W5:Y:S01]  /*38ee0*/  LDL.LU R13, [R1+0x12f4] ;  /* 0x0012f400010d7983 */ /* 0x0021620000300800 */
[----:B------:R1:W-:Y:S01]  /*38ef0*/  STL [R1+0x1164], R16 ;  /* 0x0011641001007387 */ /* 0x0003e20000100800 */
[----:B------:R-:W-:-:S02]  /*38f00*/  IADD3 R11, P2, R11, R9, RZ ;  /* 0x000000090b0b7210 */ /* 0x000fc40007f5e0ff */
[----:B-1----:R0:W5:Y:S01]  /*38f10*/  LDL.LU R16, [R1+0x12f0] ;  /* 0x0012f00001107983 */ /* 0x0021620000300800 */
[----:B------:R1:W-:Y:S02]  /*38f20*/  STL [R1+0x11a0], R12 ;  /* 0x0011a00c01007387 */ /* 0x0003e40000100800 */
[--C-:B------:R-:W-:Y:S02]  /*38f30*/  IMAD.X R26, R26, 0x1, R2.reuse, P3 ;  /* 0x000000011a1a7824 */ /* 0x100fe400018e0602 */
[--C-:B------:R-:W-:Y:S01]  /*38f40*/  IMAD.X R27, R27, 0x1, R2.reuse, P4 ;  /* 0x000000011b1b7824 */ /* 0x100fe200020e0602 */
[----:B-1----:R0:W5:Y:S01]  /*38f50*/  LDL.LU R12, [R1+0x12ec] ;  /* 0x0012ec00010c7983 */ /* 0x0021620000300800 */
[----:B------:R1:W-:Y:S02]  /*38f60*/  STL [R1+0x116c], R25 ;  /* 0x00116c1901007387 */ /* 0x0003e40000100800 */
[--C-:B------:R-:W-:Y:S02]  /*38f70*/  IMAD.X R20, R20, 0x1, R2.reuse, P5 ;  /* 0x0000000114147824 */ /* 0x100fe400028e0602 */
[--C-:B------:R-:W-:Y:S01]  /*38f80*/  IMAD.X R21, R21, 0x1, R2.reuse, P6 ;  /* 0x0000000115157824 */ /* 0x100fe200030e0602 */
[----:B-1----:R0:W5:Y:S01]  /*38f90*/  LDL.LU R25, [R1+0x12e8] ;  /* 0x0012e80001197983 */ /* 0x0021620000300800 */
[----:B------:R1:W-:Y:S02]  /*38fa0*/  STL [R1+0x11a8], R29 ;  /* 0x0011a81d01007387 */ /* 0x0003e40000100800 */
[--C-:B------:R-:W-:Y:S01]  /*38fb0*/  IMAD.X R22, R22, 0x1, R2.reuse, P1 ;  /* 0x0000000116167824 */ /* 0x100fe200008e0602 */
[----:B-1----:R0:W5:Y:S01]  /*38fc0*/  LDL.LU R29, [R1+0x12e4] ;  /* 0x0012e400011d7983 */ /* 0x0021620000300800 */
[----:B------:R1:W-:Y:S02]  /*38fd0*/  STL [R1+0x1174], R24 ;  /* 0x0011741801007387 */ /* 0x0003e40000100800 */
[----:B------:R-:W-:Y:S01]  /*38fe0*/  IMAD.X R23, R23, 0x1, R2, P2 ;  /* 0x0000000117177824 */ /* 0x000fe200010e0602 */
[----:B-1----:R0:W5:Y:S01]  /*38ff0*/  LDL.LU R24, [R1+0x12e0] ;  /* 0x0012e00001187983 */ /* 0x0021620000300800 */
[----:B------:R1:W-:Y:S03]  /*39000*/  STL [R1+0x11b0], R28 ;  /* 0x0011b01c01007387 */ /* 0x0003e60000100800 */
[----:B-1----:R0:W5:Y:S01]  /*39010*/  LDL.LU R28, [R1+0x12dc] ;  /* 0x0012dc00011c7983 */ /* 0x0021620000300800 */
[----:B------:R-:W-:Y:S02]  /*39020*/  STL [R1+0x117c], R10 ;  /* 0x00117c0a01007387 */ /* 0x000fe40000100800 */
[----:B------:R3:W-:Y:S02]  /*39030*/  STL [R1+0x11b4], R11 ;  /* 0x0011b40b01007387 */ /* 0x0007e40000100800 */
[----:B------:R0:W-:Y:S01]  /*39040*/  STL [R1+0x1184], R26 ;  /* 0x0011841a01007387 */ /* 0x0001e20000100800 */
[----:B------:R0:W-:Y:S01]  /*39050*/  STL [R1+0x118c], R27 ;  /* 0x00118c1b01007387 */ /* 0x0001e20000100800 */
[----:B------:R0:W-:Y:S02]  /*39060*/  STL [R1+0x1194], R20 ;  /* 0x0011941401007387 */ /* 0x0001e40000100800 */
[----:B------:R0:W-:Y:S02]  /*39070*/  STL [R1+0x119c], R21 ;  /* 0x00119c1501007387 */ /* 0x0001e40000100800 */
[----:B------:R0:W-:Y:S02]  /*39080*/  STL [R1+0x11a4], R22 ;  /* 0x0011a41601007387 */ /* 0x0001e40000100800 */
[----:B---3--:R-:W-:-:S02]  /*39090*/  IMAD.MOV.U32 R11, RZ, RZ, R5 ;  /* 0x000000ffff0b7224 */ /* 0x008fc400078e0005 */
[----:B--2---:R-:W-:-:S05]  /*390a0*/  IMAD.MOV.U32 R5, RZ, RZ, R6 ;  /* 0x000000ffff057224 */ /* 0x004fca00078e0006 */
[----:B----4-:R0:W-:Y:S01]  /*390b0*/  STL.64 [R1+0x3c0], R4 ;  /* 0x0003c00401007387 */ /* 0x0101e20000100a00 */
[----:B------:R0:W-:Y:S02]  /*390c0*/  STL [R1+0x11ac], R23 ;  /* 0x0011ac1701007387 */ /* 0x0001e40000100800 */
[----:B------:R-:W-:-:S05]  /*390d0*/  IMAD.MOV.U32 R10, RZ, RZ, R3 ;  /* 0x000000ffff0a7224 */ /* 0x000fca00078e0003 */
[----:B------:R0:W-:Y:S01]  /*390e0*/  STL.64 [R1+0x3c8], R10 ;  /* 0x0003c80a01007387 */ /* 0x0001e20000100a00 */
[----:B------:R-:W-:Y:S01]  /*390f0*/  @!P0 CALL.REL.NOINC `(.L_x_2) ;  /* 0x0000001000008944 */ /* 0x000fe20003c00000 */
[----:B------:R-:W-:Y:S05]  /*39100*/  BRA `(.L_x_3) ;  /* 0xfffd5d2000007947 */ /* 0x000fea000383ffff */
.L_x_2:
[----:B-----5:R-:W2:Y:S04]  /*39110*/  LDL.LU R0, [R1+0x1b0] ;  /* 0x0001b00001007983 */ /* 0x020ea80000300800 */
[----:B--2---:R1:W-:Y:S04]  /*39120*/  STL [R1+0x1370], R0 ;  /* 0x0013700001007387 */ /* 0x0043e80000100800 */
[----:B-1----:R-:W2:Y:S04]  /*39130*/  LDL.LU R0, [R1+0x1cc] ;  /* 0x0001cc0001007983 */ /* 0x002ea80000300800 */
        /* <DEDUP_REMOVED lines=31> */
[----:B------:R-:W2:Y:S01]  /*39330*/  LDL.LU R2, [R1+0x1a4] ;  /* 0x0001a40001027983 */ /* 0x000ea20000300800 */
[----:B-1----:R-:W-:-:S03]  /*39340*/  IMAD.MOV.U32 R0, RZ, RZ, R8 ;  /* 0x000000ffff007224 */ /* 0x002fc600078e0008 */
        /* <DEDUP_REMOVED lines=31> */
[----:B0-----:R-:W2:Y:S04]  /*39540*/  LDL.LU R4, [R1+0x1a0] ;  /* 0x0001a00001047983 */ /* 0x001ea80000300800 */
[----:B------:R-:W3:Y:S04]  /*39550*/  LDL.LU R6, [R1+0x2bc] ;  /* 0x0002bc0001067983 */ /* 0x000ee80000300800 */
[----:B------:R-:W3:Y:S04]  /*39560*/  LDL.LU R3, [R1+0x2b8] ;  /* 0x0002b80001037983 */ /* 0x000ee80000300800 */
[----:B------:R-:W4:Y:S04]  /*39570*/  LDL.LU R5, [R1+0x2cc] ;  /* 0x0002cc0001057983 */ /* 0x000f280000300800 */
[----:B------:R-:W4:Y:S04]  /*39580*/  LDL.LU R8, [R1+0x2c8] ;  /* 0x0002c80001087983 */ /* 0x000f280000300800 */
[----:B------:R-:W2:Y:S04]  /*39590*/  LDL.LU R9, [R1+0x29c] ;  /* 0x00029c0001097983 */ /* 0x000ea80000300800 */
[----:B------:R-:W2:Y:S04]  /*395a0*/  LDL.LU R10, [R1+0x298] ;  /* 0x00029800010a7983 */ /* 0x000ea80000300800 */
[----:B------:R-:W2:Y:S04]  /*395b0*/  LDL.LU R11, [R1+0x2ac] ;  /* 0x0002ac00010b7983 */ /* 0x000ea80000300800 */
[----:B------:R-:W2:Y:S04]  /*395c0*/  LDL.LU R26, [R1+0x2a8] ;  /* 0x0002a800011a7983 */ /* 0x000ea80000300800 */
[----:B------:R-:W2:Y:S01]  /*395d0*/  LDL.LU R27, [R1+0x2b4] ;  /* 0x0002b400011b7983 */ /* 0x000ea20000300800 */
[----:B-1----:R-:W-:-:S03]  /*395e0*/  IMAD.MOV.U32 R2, RZ, RZ, R7 ;  /* 0x000000ffff027224 */ /* 0x002fc600078e0007 */
[----:B------:R-:W2:Y:S04]  /*395f0*/  LDL.LU R20, [R1+0x2b0] ;  /* 0x0002b00001147983 */ /* 0x000ea80000300800 */
[----:B------:R-:W2:Y:S04]  /*39600*/  LDL.LU R21, [R1+0x2c4] ;  /* 0x0002c40001157983 */ /* 0x000ea80000300800 */
[----:B------:R-:W2:Y:S04]  /*39610*/  LDL.LU R22, [R1+0x2c0] ;  /* 0x0002c00001167983 */ /* 0x000ea80000300800 */
[----:B------:R-:W2:Y:S04]  /*39620*/  LDL.LU R23, [R1+0x294] ;  /* 0x0002940001177983 */ /* 0x000ea80000300800 */
[----:B------:R-:W2:Y:S04]  /*39630*/  LDL.LU R7, [R1+0x290] ;  /* 0x0002900001077983 */ /* 0x000ea80000300800 */
        /* <DEDUP_REMOVED lines=10> */
[----:B------:R0:W-:Y:S01]  /*396e0*/  STL [R1+0x12f4], R18 ;  /* 0x0012f41201007387 */ /* 0x0001e20000100800 */
[----:B------:R-:W-:-:S03]  /*396f0*/  F2FP.PACK_AB R0, R2, R0 ;  /* 0x000000000200723e */ /* 0x000fc600000000ff */
        /* <DEDUP_REMOVED lines=13> */
[----:B------:R-:W2:Y:S04]  /*397d0*/  LDL.LU R2, [R1+0x13f0] ;  /* 0x0013f00001027983 */ /* 0x000ea80000300800 */
[----:B------:R0:W-:Y:S04]  /*397e0*/  STL [R1+0x9c], R0 ;  /* 0x00009c0001007387 */ /* 0x0001e80000100800 */
[----:B0-----:R-:W2:Y:S02]  /*397f0*/  LDL.LU R0, [R1+0x13ec] ;  /* 0x0013ec0001007983 */ /* 0x001ea40000300800 */
[----:B--2---:R-:W-:-:S02]  /*39800*/  F2FP.PACK_AB R0, R2, R0 ;  /* 0x000000000200723e */ /* 0x004fc400000000ff */
        /* <DEDUP_REMOVED lines=58> */
[----:B0-----:R-:W2:Y:S01]  /*39bb0*/  LDL.LU R0, [R1+0x1374] ;  /* 0x0013740001007983 */ /* 0x001ea20000300800 */
[----:B------:R-:W-:Y:S02]  /*39bc0*/  F2FP.PACK_AB R17, R17, R18 ;  /* 0x000000121111723e */ /* 0x000fe400000000ff */
[----:B--2---:R-:W-:-:S02]  /*39bd0*/  F2FP.PACK_AB R28, R0, R28 ;  /* 0x0000001c001c723e */ /* 0x004fc400000000ff */
[----:B------:R-:W2:Y:S04]  /*39be0*/  LDL.LU R0, [R1+0x1370] ;  /* 0x0013700001007983 */ /* 0x000ea80000300800 */
[----:B------:R0:W-:Y:S01]  /*39bf0*/  STL [R1+0x5c], R28 ;  /* 0x00005c1c01007387 */ /* 0x0001e20000100800 */
[----:B------:R-:W-:Y:S02]  /*39c00*/  F2FP.PACK_AB R13, R13, R14 ;  /* 0x0000000e0d0d723e */ /* 0x000fe400000000ff */
[----:B------:R-:W-:Y:S02]  /*39c10*/  F2FP.PACK_AB R2, R2, R4 ;  /* 0x000000040202723e */ /* 0x000fe400000000ff */
[----:B0-----:R-:W-:Y:S02]  /*39c20*/  F2FP.PACK_AB R28, R24, R29 ;  /* 0x0000001d181c723e */ /* 0x001fe400000000ff */
[----:B------:R-:W-:-:S02]  /*39c30*/  F2FP.PACK_AB R24, R25, R16 ;  /* 0x000000101918723e */ /* 0x000fc400000000ff */
[----:B------:R-:W-:Y:S01]  /*39c40*/  F2FP.PACK_AB R16, R19, R12 ;  /* 0x0000000c1310723e */ /* 0x000fe200000000ff */
[----:B------:R-:W-:Y:S04]  /*39c50*/  STL [R1+0x58], R28 ;  /* 0x0000581c01007387 */ /* 0x000fe80000100800 */
[----:B------:R-:W-:Y:S04]  /*39c60*/  STL [R1+0x54], R24 ;  /* 0x0000541801007387 */ /* 0x000fe80000100800 */
[----:B------:R-:W-:Y:S04]  /*39c70*/  STL [R1+0x50], R17 ;  /* 0x0000501101007387 */ /* 0x000fe80000100800 */
[----:B------:R-:W-:Y:S04]  /*39c80*/  STL [R1+0x4c], R16 ;  /* 0x00004c1001007387 */ /* 0x000fe80000100800 */
[----:B------:R-:W-:Y:S01]  /*39c90*/  STL [R1+0x48], R13 ;  /* 0x0000480d01007387 */ /* 0x000fe20000100800 */
[----:B--2---:R-:W-:-:S02]  /*39ca0*/  F2FP.PACK_AB R12, R15, R0 ;  /* 0x000000000f0c723e */ /* 0x004fc400000000ff */
[----:B---3--:R-:W-:Y:S02]  /*39cb0*/  F2FP.PACK_AB R0, R6, R3 ;  /* 0x000000030600723e */ /* 0x008fe400000000ff */
[----:B----4-:R-:W-:Y:S01]  /*39cc0*/  F2FP.PACK_AB R3, R5, R8 ;  /* 0x000000080503723e */ /* 0x010fe200000000ff */
[----:B------:R-:W-:Y:S04]  /*39cd0*/  STL [R1+0x44], R12 ;  /* 0x0000440c01007387 */ /* 0x000fe80000100800 */
[----:B------:R0:W-:Y:S04]  /*39ce0*/  STL [R1+0x40], R2 ;  /* 0x0000400201007387 */ /* 0x0001e80000100800 */
[----:B------:R1:W-:Y:S04]  /*39cf0*/  STL [R1+0x3c], R0 ;  /* 0x00003c0001007387 */ /* 0x0003e80000100800 */
[----:B------:R2:W-:Y:S01]  /*39d00*/  STL [R1+0x38], R3 ;  /* 0x0000380301007387 */ /* 0x0005e20000100800 */
[----:B0-----:R-:W-:-:S02]  /*39d10*/  F2FP.PACK_AB R2, R9, R10 ;  /* 0x0000000a0902723e */ /* 0x001fc400000000ff */
[----:B-1----:R-:W-:-:S03]  /*39d20*/  F2FP.PACK_AB R0, R11, R26 ;  /* 0x0000001a0b00723e */ /* 0x002fc600000000ff */
[----:B------:R-:W-:Y:S01]  /*39d30*/  STL [R1+0x34], R2 ;  /* 0x0000340201007387 */ /* 0x000fe20000100800 */
[----:B--2---:R-:W-:-:S03]  /*39d40*/  F2FP.PACK_AB R3, R27, R20 ;  /* 0x000000141b03723e */ /* 0x004fc600000000ff */
[----:B------:R0:W-:Y:S04]  /*39d50*/  STL [R1+0x30], R0 ;  /* 0x0000300001007387 */ /* 0x0001e80000100800 */
[----:B------:R-:W-:Y:S01]  /*39d60*/  STL [R1+0x2c], R3 ;  /* 0x00002c0301007387 */ /* 0x000fe20000100800 */
[----:B0-----:R-:W-:-:S03]  /*39d70*/  F2FP.PACK_AB R0, R23, R7 ;  /* 0x000000071700723e */ /* 0x001fc600000000ff */
[----:B------:R-:W2:Y:S01]  /*39d80*/  LDL.LU R7, [R1+0x368] ;  /* 0x0003680001077983 */ /* 0x000ea20000300800 */
[----:B------:R-:W-:-:S05]  /*39d90*/  F2FP.PACK_AB R2, R21, R22 ;  /* 0x000000161502723e */ /* 0x000fca00000000ff */
[----:B------:R-:W-:Y:S04]  /*39da0*/  STL [R1+0x28], R2 ;  /* 0x0000280201007387 */ /* 0x000fe80000100800 */
[----:B--2---:R0:W-:Y:S04]  /*39db0*/  STL [R1+0x1328], R7 ;  /* 0x0013280701007387 */ /* 0x0041e80000100800 */
[----:B------:R-:W-:Y:S04]  /*39dc0*/  STL [R1+0x24], R0 ;  /* 0x0000240001007387 */ /* 0x000fe80000100800 */
[----:B0-----:R-:W2:Y:S04]  /*39dd0*/  LDL.LU R7, [R1+0x2d0] ;  /* 0x0002d00001077983 */ /* 0x001ea80000300800 */
[----:B--2---:R0:W-:Y:S04]  /*39de0*/  STL [R1+0x1330], R7 ;  /* 0x0013300701007387 */ /* 0x0041e80000100800 */
        /* <DEDUP_REMOVED lines=15> */
[----:B------:R-:W3:Y:S04]  /*39ee0*/  LDL.LU R6, [R1+0x378] ;  /* 0x0003780001067983 */ /* 0x000ee80000300800 */
[----:B---3--:R0:W-:Y:S04]  /*39ef0*/  STL [R1+0x1324], R6 ;  /* 0x0013240601007387 */ /* 0x0081e80000100800 */
[----:B0-----:R-:W3:Y:S04]  /*39f00*/  LDL.LU R6, [R1+0x36c] ;  /* 0x00036c0001067983 */ /* 0x001ee80000300800 */
        /* <DEDUP_REMOVED lines=17> */
[----:B0-----:R-:W2:Y:S04]  /*3a020*/  LDL.LU R6, [R1+0x2a4] ;  /* 0x0002a40001067983 */ /* 0x001ea80000300800 */
[----:B------:R-:W3:Y:S04]  /*3a030*/  LDL.LU R5, [R1+0x388] ;  /* 0x0003880001057983 */ /* 0x000ee80000300800 */
[----:B---3--:R0:W-:Y:S04]  /*3a040*/  STL [R1+0x1320], R5 ;  /* 0x0013200501007387 */ /* 0x0081e80000100800 */
[----:B0-----:R-:W3:Y:S04]  /*3a050*/  LDL.LU R5, [R1+0x37c] ;  /* 0x00037c0001057983 */ /* 0x001ee80000300800 */
[----:B------:R-:W4:Y:S04]  /*3a060*/  LDL.LU R4, [R1+0x398] ;  /* 0x0003980001047983 */ /* 0x000f280000300800 */
[----:B----4-:R0:W-:Y:S04]  /*3a070*/  STL [R1+0x131c], R4 ;  /* 0x00131c0401007387 */ /* 0x0101e80000100800 */
[----:B0-----:R-:W4:Y:S04]  /*3a080*/  LDL.LU R4, [R1+0x38c] ;  /* 0x00038c0001047983 */ /* 0x001f280000300800 */
[----:B------:R-:W2:Y:S04]  /*3a090*/  LDL.LU R11, [R1+0x360] ;  /* 0x00036000010b7983 */ /* 0x000ea80000300800 */
[----:B--2---:R0:W-:Y:S04]  /*3a0a0*/  STL [R1+0x1318], R11 ;  /* 0x0013180b01007387 */ /* 0x0041e80000100800 */
[----:B0-----:R-:W2:Y:S04]  /*3a0b0*/  LDL.LU R11, [R1+0x39c] ;  /* 0x00039c00010b7983 */ /* 0x001ea80000300800 */
[----:B------:R-:W2:Y:S04]  /*3a0c0*/  LDL.LU R10, [R1+0x370] ;  /* 0x00037000010a7983 */ /* 0x000ea80000300800 */
[----:B--2---:R0:W-:Y:S04]  /*3a0d0*/  STL [R1+0x1314], R10 ;  /* 0x0013140a01007387 */ /* 0x0041e80000100800 */
[----:B0-----:R-:W2:Y:S04]  /*3a0e0*/  LDL.LU R10, [R1+0x364] ;  /* 0x00036400010a7983 */ /* 0x001ea80000300800 */
[----:B------:R-:W2:Y:S04]  /*3a0f0*/  LDL.LU R9, [R1+0x380] ;  /* 0x0003800001097983 */ /* 0x000ea80000300800 */
[----:B--2---:R0:W-:Y:S04]  /*3a100*/  STL [R1+0x1310], R9 ;  /* 0x0013100901007387 */ /* 0x0041e80000100800 */
[----:B0-----:R-:W2:Y:S04]  /*3a110*/  LDL.LU R9, [R1+0x374] ;  /* 0x0003740001097983 */ /* 0x001ea80000300800 */
[----:B------:R-:W2:Y:S01]  /*3a120*/  LDL.LU R15, [R1+0x394] ;  /* 0x00039400010f7983 */ /* 0x000ea20000300800 */
[----:B------:R-:W-:-:S03]  /*3a130*/  F2FP.PACK_AB R7, R6, R7 ;  /* 0x000000070607723e */ /* 0x000fc600000000ff */
[----:B--2---:R0:W-:Y:S04]  /*3a140*/  STL [R1+0x130c], R15 ;  /* 0x00130c0f01007387 */ /* 0x0041e80000100800 */
[----:B0-----:R-:W2:Y:S04]  /*3a150*/  LDL.LU R15, [R1+0x384] ;  /* 0x00038400010f7983 */ /* 0x001ea80000300800 */
[----:B------:R-:W2:Y:S04]  /*3a160*/  LDL.LU R8, [R1+0x390] ;  /* 0x0003900001087983 */ /* 0x000ea80000300800 */
        /* <DEDUP_REMOVED lines=53> */
[----:B------:R0:W-:Y:S04]  /*3a4c0*/  STL [R1], R7 ;  /* 0x0000000701007387 */ /* 0x0001e80000100800 */
[----:B0-----:R-:W2:Y:S02]  /*3a4d0*/  LDL.LU R7, [R1+0x1328] ;  /* 0x0013280001077983 */ /* 0x001ea40000300800 */
[----:B--2---:R-:W-:-:S02]  /*3a4e0*/  F2FP.PACK_AB R7, R6, R7 ;  /* 0x000000070607723e */ /* 0x004fc400000000ff */
[----:B------:R-:W3:Y:S02]  /*3a4f0*/  LDL.LU R6, [R1+0x1324] ;  /* 0x0013240001067983 */ /* 0x000ee40000300800 */
[----:B---3--:R-:W-:Y:S02]  /*3a500*/  F2FP.PACK_AB R6, R5, R6 ;  /* 0x000000060506723e */ /* 0x008fe400000000ff */
[----:B------:R-:W4:Y:S02]  /*3a510*/  LDL.LU R5, [R1+0x1320] ;  /* 0x0013200001057983 */ /* 0x000f240000300800 */
[----:B----4-:R-:W-:Y:S02]  /*3a520*/  F2FP.PACK_AB R5, R4, R5 ;  /* 0x000000050405723e */ /* 0x010fe400000000ff */
[----:B------:R-:W2:Y:S02]  /*3a530*/  LDL.LU R4, [R1+0x131c] ;  /* 0x00131c0001047983 */ /* 0x000ea40000300800 */
[----:B--2---:R-:W-:-:S02]  /*3a540*/  F2FP.PACK_AB R4, R11, R4 ;  /* 0x000000040b04723e */ /* 0x004fc400000000ff */
[----:B------:R-:W2:Y:S02]  /*3a550*/  LDL.LU R11, [R1+0x1318] ;  /* 0x00131800010b7983 */ /* 0x000ea40000300800 */
[----:B--2---:R-:W-:Y:S02]  /*3a560*/  F2FP.PACK_AB R11, R10, R11 ;  /* 0x0000000b0a0b723e */ /* 0x004fe400000000ff */
[----:B------:R-:W2:Y:S02]  /*3a570*/  LDL.LU R10, [R1+0x1314] ;  /* 0x00131400010a7983 */ /* 0x000ea40000300800 */
[----:B--2---:R-:W-:Y:S02]  /*3a580*/  F2FP.PACK_AB R10, R9, R10 ;  /* 0x0000000a090a723e */ /* 0x004fe400000000ff */
        /* <DEDUP_REMOVED lines=18> */
[----:B------:R-:W2:Y:S01]  /*3a6b0*/  LDL.LU R16, [R1+0x12ec] ;  /* 0x0012ec0001107983 */ /* 0x000ea20000300800 */
[----:B------:R-:W-:Y:S02]  /*3a6c0*/  F2FP.PACK_AB R23, R29, R23 ;  /* 0x000000171d17723e */ /* 0x000fe400000000ff */
[----:B------:R-:W-:-:S02]  /*3a6d0*/  F2FP.PACK_AB R22, R24, R22 ;  /* 0x000000161816723e */ /* 0x000fc400000000ff */
[----:B------:R-:W-:Y:S02]  /*3a6e0*/  F2FP.PACK_AB R21, R28, R21 ;  /* 0x000000151c15723e */ /* 0x000fe400000000ff */
[----:B--2---:R-:W-:Y:S02]  /*3a6f0*/  F2FP.PACK_AB R16, R25, R16 ;  /* 0x000000101910723e */ /* 0x004fe400000000ff */
[----:B------:R-:W2:Y:S04]  /*3a700*/  LDL.LU R25, [R1+0x12e8] ;  /* 0x0012e80001197983 */ /* 0x000ea80000300800 */
[----:B------:R-:W2:Y:S04]  /*3a710*/  LDL.LU R29, [R1+0x12e4] ;  /* 0x0012e400011d7983 */ /* 0x000ea80000300800 */
[----:B------:R-:W3:Y:S04]  /*3a720*/  LDL.LU R24, [R1+0x12e0] ;  /* 0x0012e00001187983 */ /* 0x000ee80000300800 */
[----:B------:R-:W3:Y:S01]  /*3a730*/  LDL.LU R28, [R1+0x12dc] ;  /* 0x0012dc00011c7983 */ /* 0x000ee20000300800 */
[----:B------:R-:W-:-:S02]  /*3a740*/  F2FP.PACK_AB R20, R0, R20 ;  /* 0x000000140014723e */ /* 0x000fc400000000ff */
[----:B------:R-:W-:Y:S02]  /*3a750*/  F2FP.PACK_AB R27, R2, R27 ;  /* 0x0000001b021b723e */ /* 0x000fe400000000ff */
[----:B------:R-:W-:Y:S02]  /*3a760*/  F2FP.PACK_AB R26, R3, R26 ;  /* 0x0000001a031a723e */ /* 0x000fe400000000ff */
[----:B--2---:R-:W-:Y:S02]  /*3a770*/  F2FP.PACK_AB R25, R29, R25 ;  /* 0x000000191d19723e */ /* 0x004fe400000000ff */
[----:B---3--:R-:W-:Y:S02]  /*3a780*/  F2FP.PACK_AB R24, R28, R24 ;  /* 0x000000181c18723e */ /* 0x008fe400000000ff */
.L_x_1:
[----:B0-----:R-:W2:Y:S04]  /*3a790*/  LDL.LU R0, [R1+0x11dc] ;  /* 0x0011dc0001007983 */ /* 0x001ea80000300800 */
[----:B------:R0:W-:Y:S04]  /*3a7a0*/  STL [R1+0x1380], R7 ;  /* 0x0013800701007387 */ /* 0x0001e80000100800 */
[----:B0-----:R-:W3:Y:S04]  /*3a7b0*/  LDL.LU R7, [R1+0x11e0] ;  /* 0x0011e00001077983 */ /* 0x001ee80000300800 */
[----:B------:R-:W0:Y:S02]  /*3a7c0*/  S2R R29, SR_TID.X ;  /* 0x00000000001d7919 */ /* 0x000e240000002100 */
[----:B0-----:R-:W-:-:S02]  /*3a7d0*/  IMAD.SHL.U32 R2, R29, 0x20, RZ ;  /* 0x000000201d027824 */ /* 0x001fc400078e00ff */
[C---:B------:R-:W-:Y:S02]  /*3a7e0*/  IMAD.SHL.U32 R28, R29.reuse, 0x4, RZ ;  /* 0x000000041d1c7824 */ /* 0x040fe400078e00ff */
[----:B------:R-:W-:-:S05]  /*3a7f0*/  IMAD.SHL.U32 R3, R29, 0x8, RZ ;  /* 0x000000081d037824 */ /* 0x000fca00078e00ff */
[----:B------:R-:W-:Y:S01]  /*3a800*/  LOP3.LUT R3, R3, 0x100, RZ, 0xc0, !PT ;  /* 0x0000010003037812 */ /* 0x000fe200078ec0ff */
[----:B------:R-:W-:Y:S01]  /*3a810*/  BAR.SYNC.DEFER_BLOCKING 0x0 ;  /* 0x0000000000007b1d */ /* 0x000fe20000010000 */
[----:B--2---:R-:W-:-:S04]  /*3a820*/  LOP3.LUT R0, R0, 0xc00, RZ, 0xc0, !PT ;  /* 0x00000c0000007812 */ /* 0x004fc800078ec0ff */
[----:B------:R-:W-:Y:S01]  /*3a830*/  LOP3.LUT R0, R0, 0x60, R2, 0xf8, !PT ;  /* 0x0000006000007812 */ /* 0x000fe200078ef802 */
[----:B------:R-:W-:-:S03]  /*3a840*/  IMAD.SHL.U32 R2, R29, 0x200, RZ ;  /* 0x000002001d027824 */ /* 0x000fc600078e00ff */
[----:B------:R-:W-:Y:S02]  /*3a850*/  LOP3.LUT R0, R0, 0x70, R28, 0x78, !PT ;  /* 0x0000007000007812 */ /* 0x000fe400078e781c */
[----:B------:R-:W2:Y:S03]  /*3a860*/  LDL.LU R28, [R1+0x11e4] ;  /* 0x0011e400011c7983 */ /* 0x000ea60000300800 */
[----:B------:R-:W-:Y:S01]  /*3a870*/  IMAD.IADD R0, R3, 0x1, R0 ;  /* 0x0000000103007824 */ /* 0x000fe200078e0200 */
[----:B---3--:R-:W-:Y:S02]  /*3a880*/  ISETP.GE.AND P6, PT, R7, c[0x0][0x17c], PT ;  /* 0x00005f0007007a0c */ /* 0x008fe40003fc6270 */
[----:B------:R-:W3:Y:S01]  /*3a890*/  LDL.LU R7, [R1+0x1380] ;  /* 0x0013800001077983 */ /* 0x000ee20000300800 */
[----:B------:R-:W-:Y:S02]  /*3a8a0*/  LOP3.LUT R2, R2, 0xc00, RZ, 0xc0, !PT ;  /* 0x00000c0002027812 */ /* 0x000fe400078ec0ff */
[----:B------:R-:W-:Y:S01]  /*3a8b0*/  LOP3.LUT R29, R29, 0x3f, RZ, 0xc0, !PT ;  /* 0x0000003f1d1d7812 */ /* 0x000fe200078ec0ff */
[----:B------:R-:W4:Y:S04]  /*3a8c0*/  LDL.LU R3, [R1+0x11e8] ;  /* 0x0011e80001037983 */ /* 0x000f280000300800 */
[----:B------:R-:W-:Y:S04]  /*3a8d0*/  STS.128 [R0], R24 ;  /* 0x0000001800007388 */ /* 0x000fe80000000c00 */
[----:B------:R0:W-:Y:S04]  /*3a8e0*/  STS.128 [R0+0x80], R20 ;  /* 0x0000801400007388 */ /* 0x0001e80000000c00 */
[----:B------:R1:W-:Y:S04]  /*3a8f0*/  STS.128 [R0+0x200], R16 ;  /* 0x0002001000007388 */ /* 0x0003e80000000c00 */
[----:B------:R-:W-:Y:S04]  /*3a900*/  STS.128 [R0+0x280], R12 ;  /* 0x0002800c00007388 */ /* 0x000fe80000000c00 */
[----:B0-----:R-:W5:Y:S04]  /*3a910*/  LDL.LU R20, [R1+0x10] ;  /* 0x0000100001147983 */ /* 0x001f680000300800 */
[----:B------:R-:W5:Y:S04]  /*3a920*/  LDL.LU R21, [R1+0x14] ;  /* 0x0000140001157983 */ /* 0x000f680000300800 */
[----:B------:R-:W5:Y:S04]  /*3a930*/  LDL.LU R22, [R1+0x18] ;  /* 0x0000180001167983 */ /* 0x000f680000300800 */
[----:B------:R-:W5:Y:S04]  /*3a940*/  LDL.LU R23, [R1+0x1c] ;  /* 0x00001c0001177983 */ /* 0x000f680000300800 */
[----:B------:R-:W-:Y:S06]  /*3a950*/  BAR.SYNC.DEFER_BLOCKING 0x0 ;  /* 0x0000000000007b1d */ /* 0x000fec0000010000 */
[----:B-1----:R-:W3:Y:S04]  /*3a960*/  LDL.LU R16, [R1] ;  /* 0x0000000001107983 */ /* 0x002ee80000300800 */
[----:B------:R-:W3:Y:S04]  /*3a970*/  LDL.LU R17, [R1+0x4] ;  /* 0x0000040001117983 */ /* 0x000ee80000300800 */
[----:B------:R-:W3:Y:S04]  /*3a980*/  LDL.LU R18, [R1+0x8] ;  /* 0x0000080001127983 */ /* 0x000ee80000300800 */
[----:B------:R-:W3:Y:S01]  /*3a990*/  LDL.LU R19, [R1+0xc] ;  /* 0x00000c0001137983 */ /* 0x000ee20000300800 */
[----:B--2---:R-:W-:-:S02]  /*3a9a0*/  ISETP.GE.AND P5, PT, R28, c[0x0][0x17c], PT ;  /* 0x00005f001c007a0c */ /* 0x004fc40003fa6270 */
[----:B----4-:R-:W-:Y:S01]  /*3a9b0*/  ISETP.GE.AND P4, PT, R3, c[0x0][0x17c], PT ;  /* 0x00005f0003007a0c */ /* 0x010fe20003f86270 */
[----:B------:R-:W-:-:S05]  /*3a9c0*/  IMAD R3, R29, 0x10, R2 ;  /* 0x000000101d037824 */ /* 0x000fca00078e0202 */
[C---:B------:R-:W-:Y:S01]  /*3a9d0*/  LOP3.LUT R2, R3.reuse, 0x20, RZ, 0x3c, !PT ;  /* 0x0000002003027812 */ /* 0x040fe200078e3cff */
[----:B------:R-:W0:Y:S04]  /*3a9e0*/  LDS.128 R12, [R3] ;  /* 0x00000000030c7984 */ /* 0x000e280000000c00 */
[----:B------:R-:W1:Y:S01]  /*3a9f0*/  LDS.128 R24, [R2] ;  /* 0x0000000002187984 */ /* 0x000e620000000c00 */
[C---:B------:R-:W-:Y:S02]  /*3aa00*/  LOP3.LUT R29, R3.reuse, 0x40, RZ, 0x3c, !PT ;  /* 0x00000040031d7812 */ /* 0x040fe400078e3cff */
[----:B------:R-:W-:Y:S01]  /*3aa10*/  LOP3.LUT R28, R3, 0x60, RZ, 0x3c, !PT ;  /* 0x00000060031c7812 */ /* 0x000fe200078e3cff */
[----:B0-----:R-:W-:Y:S04]  /*3aa20*/  STL.64 [R1+0xb0], R12 ;  /* 0x0000b00c01007387 */ /* 0x001fe80000100a00 */
[----:B------:R-:W-:Y:S04]  /*3aa30*/  STL.64 [R1+0xb8], R14 ;  /* 0x0000b80e01007387 */ /* 0x000fe80000100a00 */
[----:B------:R-:W2:Y:S04]  /*3aa40*/  LDL.LU R3, [R1+0x11ec] ;  /* 0x0011ec0001037983 */ /* 0x000ea80000300800 */
[----:B------:R-:W0:Y:S04]  /*3aa50*/  LDS.128 R12, [R29] ;  /* 0x000000001d0c7984 */ /* 0x000e280000000c00 */
[----:B-1----:R-:W-:Y:S04]  /*3aa60*/  STL.64 [R1+0xa0], R24 ;  /* 0x0000a01801007387 */ /* 0x002fe80000100a00 */
[----:B------:R-:W-:Y:S04]  /*3aa70*/  STL.64 [R1+0xa8], R26 ;  /* 0x0000a81a01007387 */ /* 0x000fe80000100a00 */
[----:B------:R-:W1:Y:S04]  /*3aa80*/  LDS.128 R24, [R28] ;  /* 0x000000001c187984 */ /* 0x000e680000000c00 */
[----:B------:R-:W-:Y:S06]  /*3aa90*/  BAR.SYNC.DEFER_BLOCKING 0x0 ;  /* 0x0000000000007b1d */ /* 0x000fec0000010000 */
[----:B0-----:R-:W-:Y:S04]  /*3aaa0*/  STL.64 [R1+0xc0], R12 ;  /* 0x0000c00c01007387 */ /* 0x001fe80000100a00 */
[----:B------:R-:W-:Y:S04]  /*3aab0*/  STL.64 [R1+0xc8], R14 ;  /* 0x0000c80e01007387 */ /* 0x000fe80000100a00 */
[----:B-1----:R-:W-:Y:S04]  /*3aac0*/  STL [R1+0x1300], R24 ;  /* 0x0013001801007387 */ /* 0x002fe80000100800 */
[----:B------:R-:W-:Y:S04]  /*3aad0*/  STL [R1+0x12fc], R25 ;  /* 0x0012fc1901007387 */ /* 0x000fe80000100800 */
[----:B------:R-:W-:Y:S04]  /*3aae0*/  STL [R1+0x12f8], R26 ;  /* 0x0012f81a01007387 */ /* 0x000fe80000100800 */
[----:B------:R0:W-:Y:S04]  /*3aaf0*/  STL [R1+0x12f0], R27 ;  /* 0x0012f01b01007387 */ /* 0x0001e80000100800 */
[----:B0-----:R-:W4:Y:S04]  /*3ab00*/  LDL R27, [R1+0x5c0] ;  /* 0x0005c000011b7983 */ /* 0x001f280000100800 */
[----:B------:R-:W0:Y:S04]  /*3ab10*/  S2R R14, SR_TID.X ;  /* 0x00000000000e7919 */ /* 0x000e280000002100 */
[----:B------:R-:W-:Y:S04]  /*3ab20*/  STS.128 [R0], R8 ;  /* 0x0000000800007388 */ /* 0x000fe80000000c00 */
[----:B---3--:R-:W-:Y:S04]  /*3ab30*/  STS.128 [R0+0x80], R4 ;  /* 0x0000800400007388 */ /* 0x008fe80000000c00 */
[----:B------:R-:W-:Y:S04]  /*3ab40*/  STS.128 [R0+0x200], R16 ;  /* 0x0002001000007388 */ /* 0x000fe80000000c00 */
[----:B-----5:R-:W-:Y:S04]  /*3ab50*/  STS.128 [R0+0x280], R20 ;  /* 0x0002801400007388 */ /* 0x020fe80000000c00 */
[----:B------:R-:W-:Y:S01]  /*3ab60*/  BAR.SYNC.DEFER_BLOCKING 0x0 ;  /* 0x0000000000007b1d */ /* 0x000fe20000010000 */
[C---:B0-----:R-:W-:Y:S01]  /*3ab70*/  IMAD.SHL.U32 R24, R14.reuse, 0x200, RZ ;  /* 0x000002000e187824 */ /* 0x041fe200078e00ff */
[----:B------:R-:W-:-:S04]  /*3ab80*/  LOP3.LUT R15, R14, 0x3f, RZ, 0xc0, !PT ;  /* 0x0000003f0e0f7812 */ /* 0x000fc800078ec0ff */
[----:B------:R-:W-:-:S05]  /*3ab90*/  LOP3.LUT R24, R24, 0xc00, RZ, 0xc0, !PT ;  /* 0x00000c0018187812 */ /* 0x000fca00078ec0ff */
[----:B------:R-:W-:-:S05]  /*3aba0*/  IMAD R24, R15, 0x10, R24 ;  /* 0x000000100f187824 */ /* 0x000fca00078e0218 */
[----:B------:R-:W0:Y:S04]  /*3abb0*/  LDS.128 R4, [R24] ;  /* 0x0000000018047984 */ /* 0x000e280000000c00 */
[----:B------:R-:W1:Y:S04]  /*3abc0*/  LDS.128 R8, [R2] ;  /* 0x0000000002087984 */ /* 0x000e680000000c00 */
[----:B------:R-:W3:Y:S04]  /*3abd0*/  LDS.128 R12, [R29] ;  /* 0x000000001d0c7984 */ /* 0x000ee80000000c00 */
[----:B------:R-:W-:Y:S04]  /*3abe0*/  LDS.128 R16, [R28] ;  /* 0x000000001c107984 */ /* 0x000fe80000000c00 */
[----:B------:R-:W-:Y:S06]  /*3abf0*/  BAR.SYNC.DEFER_BLOCKING 0x0 ;  /* 0x0000000000007b1d */ /* 0x000fec0000010000 */
[----:B----4-:R-:W-:Y:S04]  /*3ac00*/  STL.64 [R1+0x1358], R26 ;  /* 0x0013581a01007387 */ /* 0x010fe80000100a00 */
[----:B------:R4:W-:Y:S04]  /*3ac10*/  STL.64 [R1+0x1350], R24 ;  /* 0x0013501801007387 */ /* 0x0009e80000100a00 */
[----:B0-----:R-:W-:Y:S04]  /*3ac20*/  STL [R1+0x12f4], R7 ;  /* 0x0012f40701007387 */ /* 0x001fe80000100800 */
[----:B------:R-:W5:Y:S04]  /*3ac30*/  LDL.LU R20, [R1+0x60] ;  /* 0x0000600001147983 */ /* 0x000f680000300800 */
[----:B------:R-:W5:Y:S04]  /*3ac40*/  LDL.LU R21, [R1+0x64] ;  /* 0x0000640001157983 */ /* 0x000f680000300800 */
[----:B------:R-:W2:Y:S04]  /*3ac50*/  LDL.LU R22, [R1+0x68] ;  /* 0x0000680001167983 */ /* 0x000ea80000300800 */
[----:B------:R-:W2:Y:S04]  /*3ac60*/  LDL.LU R23, [R1+0x6c] ;  /* 0x00006c0001177983 */ /* 0x000ea80000300800 */
[----:B----4-:R-:W4:Y:S04]  /*3ac70*/  LDL.LU R24, [R1+0x40] ;  /* 0x0000400001187983 */ /* 0x010f280000300800 */
[----:B------:R-:W4:Y:S04]  /*3ac80*/  LDL.LU R25, [R1+0x44] ;  /* 0x0000440001197983 */ /* 0x000f280000300800 */
[----:B------:R-:W2:Y:S04]  /*3ac90*/  LDL.LU R26, [R1+0x48] ;  /* 0x00004800011a7983 */ /* 0x000ea80000300800 */
[----:B------:R-:W2:Y:S04]  /*3aca0*/  LDL.LU R27, [R1+0x4c] ;  /* 0x00004c00011b7983 */ /* 0x000ea80000300800 */
[----:B--2---:R-:W-:Y:S04]  /*3acb0*/  STL.64 [R1+0x1368], R26 ;  /* 0x0013681a01007387 */ /* 0x004fe80000100a00 */
[----:B----4-:R0:W-:Y:S04]  /*3acc0*/  STL.64 [R1+0x1360], R24 ;  /* 0x0013601801007387 */ /* 0x0101e80000100a00 */
[----:B0-----:R-:W2:Y:S04]  /*3acd0*/  LDL.LU R24, [R1+0x30] ;  /* 0x0000300001187983 */ /* 0x001ea80000300800 */
[----:B------:R-:W2:Y:S04]  /*3ace0*/  LDL.LU R25, [R1+0x34] ;  /* 0x0000340001197983 */ /* 0x000ea80000300800 */
[----:B------:R-:W4:Y:S04]  /*3acf0*/  LDL.LU R26, [R1+0x38] ;  /* 0x00003800011a7983 */ /* 0x000f280000300800 */
[----:B------:R-:W4:Y:S04]  /*3ad00*/  LDL.LU R27, [R1+0x3c] ;  /* 0x00003c00011b7983 */ /* 0x000f280000300800 */
[----:B----4-:R-:W-:Y:S04]  /*3ad10*/  STL.64 [R1+0x1378], R26 ;  /* 0x0013781a01007387 */ /* 0x010fe80000100a00 */
[----:B--2---:R0:W-:Y:S04]  /*3ad20*/  STL.64 [R1+0x1370], R24 ;  /* 0x0013701801007387 */ /* 0x0041e80000100a00 */
[----:B0-----:R-:W2:Y:S04]  /*3ad30*/  LDL.LU R24, [R1+0x20] ;  /* 0x0000200001187983 */ /* 0x001ea80000300800 */
[----:B------:R-:W2:Y:S04]  /*3ad40*/  LDL.LU R25, [R1+0x24] ;  /* 0x0000240001197983 */ /* 0x000ea80000300800 */
[----:B------:R-:W2:Y:S04]  /*3ad50*/  LDL.LU R26, [R1+0x28] ;  /* 0x00002800011a7983 */ /* 0x000ea80000300800 */
[----:B------:R-:W2:Y:S04]  /*3ad60*/  LDL.LU R27, [R1+0x2c] ;  /* 0x00002c00011b7983 */ /* 0x000ea80000300800 */
[----:B------:R-:W-:Y:S04]  /*3ad70*/  STL.64 [R1+0x1348], R22 ;  /* 0x0013481601007387 */ /* 0x000fe80000100a00 */
[----:B-----5:R0:W-:Y:S04]  /*3ad80*/  STL.64 [R1+0x1340], R20 ;  /* 0x0013401401007387 */ /* 0x0201e80000100a00 */
[----:B0-----:R-:W4:Y:S04]  /*3ad90*/  LDL.LU R20, [R1+0x50] ;  /* 0x0000500001147983 */ /* 0x001f280000300800 */
[----:B------:R-:W4:Y:S04]  /*3ada0*/  LDL.LU R21, [R1+0x54] ;  /* 0x0000540001157983 */ /* 0x000f280000300800 */
[----:B------:R-:W4:Y:S04]  /*3adb0*/  LDL.LU R22, [R1+0x58] ;  /* 0x0000580001167983 */ /* 0x000f280000300800 */
[----:B------:R-:W4:Y:S04]  /*3adc0*/  LDL.LU R23, [R1+0x5c] ;  /* 0x00005c0001177983 */ /* 0x000f280000300800 */
[----:B------:R-:W5:Y:S04]  /*3add0*/  LDL R7, [R1+0x5c4] ;  /* 0x0005c40001077983 */ /* 0x000f680000100800 */
[----:B-1----:R0:W-:Y:S04]  /*3ade0*/  STL.64 [R1+0x1308], R10 ;  /* 0x0013080a01007387 */ /* 0x0021e80000100a00 */
[----:B0-----:R-:W2:Y:S04]  /*3adf0*/  LDL.LU R11, [R1+0xb0] ;  /* 0x0000b000010b7983 */ /* 0x001ea80000300800 */
[----:B---3--:R-:W-:Y:S04]  /*3ae00*/  STL.64 [R1+0x1318], R14 ;  /* 0x0013180e01007387 */ /* 0x008fe80000100a00 */
[----:B------:R0:W-:Y:S04]  /*3ae10*/  STL.64 [R1+0x1310], R12 ;  /* 0x0013100c01007387 */ /* 0x0001e80000100a00 */
[----:B0-----:R-:W3:Y:S04]  /*3ae20*/  LDL.LU R12, [R1+0x90] ;  /* 0x00009000010c7983 */ /* 0x001ee80000300800 */
[----:B------:R-:W3:Y:S04]  /*3ae30*/  LDL.LU R13, [R1+0x94] ;  /* 0x00009400010d7983 */ /* 0x000ee80000300800 */
[----:B------:R-:W2:Y:S04]  /*3ae40*/  LDL.LU R14, [R1+0x98] ;  /* 0x00009800010e7983 */ /* 0x000ea80000300800 */
[----:B------:R-:W2:Y:S04]  /*3ae50*/  LDL.LU R15, [R1+0x9c] ;  /* 0x00009c00010f7983 */ /* 0x000ea80000300800 */
[----:B--2---:R-:W-:Y:S04]  /*3ae60*/  STL.64 [R1+0x1328], R14 ;  /* 0x0013280e01007387 */ /* 0x004fe80000100a00 */
[----:B---3--:R0:W-:Y:S04]  /*3ae70*/  STL.64 [R1+0x1320], R12 ;  /* 0x0013200c01007387 */ /* 0x0081e80000100a00 */
[----:B0-----:R-:W2:Y:S04]  /*3ae80*/  LDL.LU R12, [R1+0x80] ;  /* 0x00008000010c7983 */ /* 0x001ea80000300800 */
[----:B------:R-:W2:Y:S04]  /*3ae90*/  LDL.LU R13, [R1+0x84] ;  /* 0x00008400010d7983 */ /* 0x000ea80000300800 */
[----:B------:R-:W3:Y:S04]  /*3aea0*/  LDL.LU R14, [R1+0x88] ;  /* 0x00008800010e7983 */ /* 0x000ee80000300800 */
[----:B------:R-:W3:Y:S04]  /*3aeb0*/  LDL.LU R15, [R1+0x8c] ;  /* 0x00008c00010f7983 */ /* 0x000ee80000300800 */
[----:B------:R-:W-:Y:S04]  /*3aec0*/  STS.128 [R0], R24 ;  /* 0x0000001800007388 */ /* 0x000fe80000000c00 */
[----:B---3--:R-:W-:Y:S04]  /*3aed0*/  STL.64 [R1+0x1338], R14 ;  /* 0x0013380e01007387 */ /* 0x008fe80000100a00 */
[----:B--2---:R0:W-:Y:S04]  /*3aee0*/  STL.64 [R1+0x1330], R12 ;  /* 0x0013300c01007387 */ /* 0x0041e80000100a00 */
[----:B0-----:R-:W2:Y:S04]  /*3aef0*/  LDL.LU R12, [R1+0x70] ;  /* 0x00007000010c7983 */ /* 0x001ea80000300800 */
[----:B------:R-:W2:Y:S04]  /*3af00*/  LDL.LU R13, [R1+0x74] ;  /* 0x00007400010d7983 */ /* 0x000ea80000300800 */
[----:B------:R-:W2:Y:S04]  /*3af10*/  LDL.LU R14, [R1+0x78] ;  /* 0x00007800010e7983 */ /* 0x000ea80000300800 */
[----:B------:R-:W2:Y:S04]  /*3af20*/  LDL.LU R15, [R1+0x7c] ;  /* 0x00007c00010f7983 */ /* 0x000ea80000300800 */
[----:B------:R-:W3:Y:S04]  /*3af30*/  LDL.LU.64 R26, [R1+0x1378] ;  /* 0x00137800011a7983 */ /* 0x000ee80000300a00 */
[----:B------:R-:W3:Y:S04]  /*3af40*/  LDL.LU.64 R24, [R1+0x1370] ;  /* 0x0013700001187983 */ /* 0x000ee80000300a00 */
[----:B---3--:R0:W-:Y:S04]  /*3af50*/  STS.128 [R0+0x80], R24 ;  /* 0x0000801800007388 */ /* 0x0081e80000000c00 */
[----:B0-----:R-:W3:Y:S04]  /*3af60*/  LDL.LU.64 R26, [R1+0x1368] ;  /* 0x00136800011a7983 */ /* 0x001ee80000300a00 */
[----:B------:R-:W3:Y:S04]  /*3af70*/  LDL.LU.64 R24, [R1+0x1360] ;  /* 0x0013600001187983 */ /* 0x000ee80000300a00 */
[----:B------:R-:W2:Y:S04]  /*3af80*/  LDL.LU R10, [R1+0x5bc] ;  /* 0x0005bc00010a7983 */ /* 0x000ea80000300800 */
[----:B----4-:R-:W-:Y:S04]  /*3af90*/  STS.128 [R0+0x280], R20 ;  /* 0x0002801400007388 */ /* 0x010fe80000000c00 */
[----:B---3--:R0:W-:Y:S04]  /*3afa0*/  STS.128 [R0+0x200], R24 ;  /* 0x0002001800007388 */ /* 0x0081e80000000c00 */
[----:B0-----:R-:W3:Y:S04]  /*3afb0*/  LDL.LU.64 R26, [R1+0x1358] ;  /* 0x00135800011a7983 */ /* 0x001ee80000300a00 */
[----:B------:R-:W4:Y:S04]  /*3afc0*/  LDL.LU.64 R24, [R1+0x1350] ;  /* 0x0013500001187983 */ /* 0x000f280000300a00 */
[----:B------:R-:W-:Y:S06]  /*3afd0*/  BAR.SYNC.DEFER_BLOCKING 0x0 ;  /* 0x0000000000007b1d */ /* 0x000fec0000010000 */
[----:B----4-:R-:W0:Y:S04]  /*3afe0*/  LDS.128 R20, [R24] ;  /* 0x0000000018147984 */ /* 0x010e280000000c00 */
[----:B0-----:R-:W-:Y:S04]  /*3aff0*/  STL.64 [R1+0x40], R20 ;  /* 0x0000401401007387 */ /* 0x001fe80000100a00 */
[----:B------:R-:W-:Y:S04]  /*3b000*/  STL.64 [R1+0x48], R22 ;  /* 0x0000481601007387 */ /* 0x000fe80000100a00 */
[----:B------:R-:W0:Y:S04]  /*3b010*/  LDS.128 R20, [R2] ;  /* 0x0000000002147984 */ /* 0x000e280000000c00 */
[----:B0-----:R-:W-:Y:S04]  /*3b020*/  STL.64 [R1+0x30], R20 ;  /* 0x0000301401007387 */ /* 0x001fe80000100a00 */
[----:B------:R-:W-:Y:S04]  /*3b030*/  STL.64 [R1+0x38], R22 ;  /* 0x0000381601007387 */ /* 0x000fe80000100a00 */
[----:B------:R-:W0:Y:S04]  /*3b040*/  LDS.128 R20, [R29] ;  /* 0x000000001d147984 */ /* 0x000e280000000c00 */
[----:B0-----:R-:W-:Y:S04]  /*3b050*/  STL.64 [R1+0x20], R20 ;  /* 0x0000201401007387 */ /* 0x001fe80000100a00 */
[----:B------:R-:W-:Y:S04]  /*3b060*/  STL.64 [R1+0x28], R22 ;  /* 0x0000281601007387 */ /* 0x000fe80000100a00 */
[----:B------:R-:W0:Y:S04]  /*3b070*/  LDS.128 R20, [R28] ;  /* 0x000000001c147984 */ /* 0x000e280000000c00 */
[----:B------:R-:W-:Y:S06]  /*3b080*/  BAR.SYNC.DEFER_BLOCKING 0x0 ;  /* 0x0000000000007b1d */ /* 0x000fec0000010000 */
[----:B--2---:R-:W-:Y:S04]  /*3b090*/  STS.128 [R0+0x80], R12 ;  /* 0x0000800c00007388 */ /* 0x004fe80000000c00 */
[----:B0-----:R-:W-:Y:S04]  /*3b0a0*/  STL.64 [R1+0x10], R20 ;  /* 0x0000101401007387 */ /* 0x001fe80000100a00 */
[----:B------:R0:W-:Y:S04]  /*3b0b0*/  STL.64 [R1+0x18], R22 ;  /* 0x0000181601007387 */ /* 0x0001e80000100a00 */
[----:B0-----:R-:W2:Y:S04]  /*3b0c0*/  LDL.LU.64 R22, [R1+0x1348] ;  /* 0x0013480001167983 */ /* 0x001ea80000300a00 */
[----:B------:R-:W2:Y:S04]  /*3b0d0*/  LDL.LU.64 R20, [R1+0x1340] ;  /* 0x0013400001147983 */ /* 0x000ea80000300a00 */
[----:B------:R-:W4:Y:S04]  /*3b0e0*/  LDL.LU.64 R14, [R1+0x1338] ;  /* 0x00133800010e7983 */ /* 0x000f280000300a00 */
[----:B------:R-:W4:Y:S04]  /*3b0f0*/  LDL.LU.64 R12, [R1+0x1330] ;  /* 0x00133000010c7983 */ /* 0x000f280000300a00 */
[----:B----4-:R0:W-:Y:S04]  /*3b100*/  STS.128 [R0+0x200], R12 ;  /* 0x0002000c00007388 */ /* 0x0101e80000000c00 */
[----:B0-----:R-:W4:Y:S04]  /*3b110*/  LDL.LU.64 R14, [R1+0x1328] ;  /* 0x00132800010e7983 */ /* 0x001f280000300a00 */
[----:B------:R-:W4:Y:S04]  /*3b120*/  LDL.LU.64 R12, [R1+0x1320] ;  /* 0x00132000010c7983 */ /* 0x000f280000300a00 */
[----:B--2---:R0:W-:Y:S01]  /*3b130*/  STS.128 [R0], R20 ;  /* 0x0000001400007388 */ /* 0x0041e20000000c00 */
[----:B------:R-:W-:Y:S01]  /*3b140*/  ISETP.GE.AND P1, PT, R3, c[0x0][0x17c], PT ;  /* 0x00005f0003007a0c */ /* 0x000fe20003f26270 */
[C---:B---3--:R-:W-:Y:S01]  /*3b150*/  IMAD R3, R27.reuse, c[0x0][0x194], RZ ;  /* 0x000065001b037a24 */ /* 0x048fe200078e02ff */
[----:B------:R-:W-:-:S02]  /*3b160*/  ISETP.GE.AND P0, PT, R27, c[0x0][0x178], PT ;  /* 0x00005e001b007a0c */ /* 0x000fc40003f06270 */
[----:B-----5:R-:W-:Y:S02]  /*3b170*/  ISETP.GE.AND P3, PT, R7, c[0x0][0x178], PT ;  /* 0x00005e0007007a0c */ /* 0x020fe40003f66270 */
[C---:B------:R-:W-:Y:S02]  /*3b180*/  LEA R2, P2, R3.reuse, c[0x0][0x170], 0x1 ;  /* 0x00005c0003027a11 */ /* 0x040fe400078408ff */
[C---:B------:R-:W-:Y:S02]  /*3b190*/  ISETP.LT.AND P0, PT, R10.reuse, c[0x0][0x17c], !P0 ;  /* 0x00005f000a007a0c */ /* 0x040fe40004701270 */
[----:B------:R-:W-:Y:S01]  /*3b1a0*/  LEA.HI.X.SX32 R3, R3, c[0x0][0x174], 0x1, P2 ;  /* 0x00005d0003037a11 */ /* 0x000fe200010f0eff */
[----:B0-----:R-:W-:Y:S01]  /*3b1b0*/  IMAD R21, R7, c[0x0][0x194], RZ ;  /* 0x0000650007157a24 */ /* 0x001fe200078e02ff */
[C---:B------:R-:W-:Y:S01]  /*3b1c0*/  ISETP.LT.AND P3, PT, R10.reuse, c[0x0][0x17c], !P3 ;  /* 0x00005f000a007a0c */ /* 0x040fe20005f61270 */
[----:B------:R-:W-:-:S03]  /*3b1d0*/  IMAD R10, R10, c[0x0][0x198], RZ ;  /* 0x000066000a0a7a24 */ /* 0x000fc600078e02ff */
[C---:B------:R-:W-:Y:S01]  /*3b1e0*/  LEA R20, P2, R21.reuse, c[0x0][0x170], 0x1 ;  /* 0x00005c0015147a11 */ /* 0x040fe200078408ff */
[----:B------:R-:W-:Y:S01]  /*3b1f0*/  IMAD.WIDE R28, R10, 0x2, R2 ;  /* 0x000000020a1c7825 */ /* 0x000fe200078e0202 */
[----:B----4-:R0:W-:Y:S04]  /*3b200*/  STS.128 [R0+0x280], R12 ;  /* 0x0002800c00007388 */ /* 0x0101e80000000c00 */
[----:B------:R-:W-:Y:S06]  /*3b210*/  BAR.SYNC.DEFER_BLOCKING 0x0 ;  /* 0x0000000000007b1d */ /* 0x000fec0000010000 */
[----:B0-----:R-:W2:Y:S04]  /*3b220*/  LDL.LU.64 R14, [R1+0x1318] ;  /* 0x00131800010e7983 */ /* 0x001ea80000300a00 */
[----:B------:R-:W3:Y:S04]  /*3b230*/  LDL.LU.64 R12, [R1+0x1310] ;  /* 0x00131000010c7983 */ /* 0x000ee80000300a00 */
[----:B------:R-:W4:Y:S01]  /*3b240*/  LDL.LU R24, [R1+0x11f4] ;  /* 0x0011f40001187983 */ /* 0x000f220000300800 */
[----:B------:R-:W-:-:S02]  /*3b250*/  LEA.HI.X.SX32 R21, R21, c[0x0][0x174], 0x1, P2 ;  /* 0x00005d0015157a11 */ /* 0x000fc400010f0eff */
[----:B------:R-:W-:Y:S01]  /*3b260*/  ISETP.LT.AND P2, PT, R27, c[0x0][0x178], !P6 ;  /* 0x00005e001b007a0c */ /* 0x000fe20007741270 */
[----:B------:R0:W-:Y:S02]  /*3b270*/  @P0 STG.E.U16 [R28.64], R11 ;  /* 0x0000000b1c000986 */ /* 0x0001e4000c101504 */
[----:B------:R-:W-:-:S05]  /*3b280*/  IMAD.WIDE R22, R10, 0x2, R20 ;  /* 0x000000020a167825 */ /* 0x000fca00078e0214 */
[----:B------:R1:W-:Y:S01]  /*3b290*/  @P3 STG.E.U16 [R22.64], R4 ;  /* 0x0000000416003986 */ /* 0x0003e2000c101504 */
[----:B0-----:R-:W-:-:S03]  /*3b2a0*/  IADD3 R28, R10, c[0x0][0x198], RZ ;  /* 0x000066000a1c7a10 */ /* 0x001fc60007ffe0ff */
[----:B------:R-:W5:Y:S01]  /*3b2b0*/  LDL.LU R29, [R1+0x11f0] ;  /* 0x0011f000011d7983 */ /* 0x000f620000300800 */
[----:B-1----:R-:W-:Y:S01]  /*3b2c0*/  PRMT R4, R11, 0x7632, R4 ;  /* 0x000076320b047816 */ /* 0x002fe20000000004 */
[----:B------:R-:W-:Y:S01]  /*3b2d0*/  IMAD.WIDE R22, R28, 0x2, R2 ;  /* 0x000000021c167825 */ /* 0x000fe200078e0202 */
[----:B------:R-:W-:Y:S02]  /*3b2e0*/  ISETP.LT.AND P0, PT, R7, c[0x0][0x178], !P6 ;  /* 0x00005e0007007a0c */ /* 0x000fe40007701270 */
[----:B------:R-:W-:Y:S02]  /*3b2f0*/  PRMT R25, R4, 0x7632, R25 ;  /* 0x0000763204197816 */ /* 0x000fe40000000019 */
[----:B------:R0:W-:Y:S01]  /*3b300*/  @P2 STG.E.U16 [R22.64], R4 ;  /* 0x0000000416002986 */ /* 0x0001e2000c101504 */
[----:B------:R-:W-:-:S03]  /*3b310*/  IMAD.WIDE R10, R28, 0x2, R20 ;  /* 0x000000021c0a7825 */ /* 0x000fc600078e0214 */
[----:B0-----:R-:W2:Y:S05]  /*3b320*/  LDL.LU R4, [R1+0xa0] ;  /* 0x0000a00001047983 */ /* 0x001eaa0000300800 */
[----:B------:R0:W-:Y:S01]  /*3b330*/  @P0 STG.E.U16 [R10.64], R25 ;  /* 0x000000190a000986 */ /* 0x0001e2000c101504 */
[----:B----4-:R-:W-:-:S03]  /*3b340*/  ISETP.GE.AND P2, PT, R24, c[0x0][0x17c], PT ;  /* 0x00005f0018007a0c */ /* 0x010fc60003f46270 */
[----:B------:R-:W4:Y:S04]  /*3b350*/  LDL.LU R24, [R1+0x11f8] ;  /* 0x0011f80001187983 */ /* 0x000f280000300800 */
[----:B0-----:R-:W3:Y:S04]  /*3b360*/  LDL.LU.64 R10, [R1+0x1308] ;  /* 0x00130800010a7983 */ /* 0x001ee80000300a00 */
[----:B------:R-:W3:Y:S01]  /*3b370*/  LDL.LU R25, [R1+0x11fc] ;  /* 0x0011fc0001197983 */ /* 0x000ee20000300800 */
[----:B------:R-:W-:Y:S02]  /*3b380*/  ISETP.LT.AND P6, PT, R27, c[0x0][0x178], !P4 ;  /* 0x00005e001b007a0c */ /* 0x000fe400067c1270 */
[----:B------:R-:W-:-:S02]  /*3b390*/  ISETP.LT.AND P4, PT, R7, c[0x0][0x178], !P4 ;  /* 0x00005e0007007a0c */ /* 0x000fc40006781270 */
[----:B------:R-:W-:Y:S02]  /*3b3a0*/  IADD3 R0, R28, c[0x0][0x198], RZ ;  /* 0x000066001c007a10 */ /* 0x000fe40007ffe0ff */
[----:B-----5:R-:W-:-:S03]  /*3b3b0*/  ISETP.GE.AND P3, PT, R29, c[0x0][0x17c], PT ;  /* 0x00005f001d007a0c */ /* 0x020fc60003f66270 */
[----:B------:R-:W-:-:S04]  /*3b3c0*/  IMAD.WIDE R28, R0, 0x2, R2 ;  /* 0x00000002001c7825 */ /* 0x000fc800078e0202 */
[C-C-:B------:R-:W-:Y:S01]  /*3b3d0*/  IMAD.WIDE R22, R0.reuse, 0x2, R20.reuse ;  /* 0x0000000200167825 */ /* 0x140fe200078e0214 */
[----:B------:R-:W-:Y:S02]  /*3b3e0*/  IADD3 R0, R0, c[0x0][0x198], RZ ;  /* 0x0000660000007a10 */ /* 0x000fe40007ffe0ff */
[----:B------:R-:W-:Y:S02]  /*3b3f0*/  ISETP.LT.AND P0, PT, R27, c[0x0][0x178], !P5 ;  /* 0x00005e001b007a0c */ /* 0x000fe40006f01270 */
[----:B------:R-:W-:Y:S01]  /*3b400*/  ISETP.LT.AND P5, PT, R7, c[0x0][0x178], !P5 ;  /* 0x00005e0007007a0c */ /* 0x000fe20006fa1270 */
[----:B--2---:R0:W-:Y:S04]  /*3b410*/  @P6 STG.E.U16 [R28.64], R4 ;  /* 0x000000041c006986 */ /* 0x0041e8000c101504 */
[----:B------:R1:W-:Y:S01]  /*3b420*/  @P4 STG.E.U16 [R22.64], R8 ;  /* 0x0000000816004986 */ /* 0x0003e2000c101504 */
[----:B0-----:R-:W-:Y:S01]  /*3b430*/  IMAD.WIDE R28, R0, 0x2, R20 ;  /* 0x00000002001c7825 */ /* 0x001fe200078e0214 */
[----:B-1----:R-:W-:-:S03]  /*3b440*/  PRMT R8, R4, 0x7632, R8 ;  /* 0x0000763204087816 */ /* 0x002fc60000000008 */
[C---:B------:R-:W-:Y:S01]  /*3b450*/  IMAD.WIDE R22, R0.reuse, 0x2, R2 ;  /* 0x0000000200167825 */ /* 0x040fe200078e0202 */
[----:B------:R-:W-:Y:S02]  /*3b460*/  IADD3 R4, R0, c[0x0][0x198], RZ ;  /* 0x0000660000047a10 */ /* 0x000fe40007ffe0ff */
[----:B------:R-:W2:Y:S01]  /*3b470*/  LDL.LU R0, [R1+0xc0] ;  /* 0x0000c00001007983 */ /* 0x000ea20000300800 */
[----:B------:R-:W-:-:S03]  /*3b480*/  PRMT R26, R8, 0x7632, R26 ;  /* 0x00007632081a7816 */ /* 0x000fc6000000001a */
[----:B------:R-:W-:Y:S04]  /*3b490*/  @P0 STG.E.U16 [R22.64], R8 ;  /* 0x0000000816000986 */ /* 0x000fe8000c101504 */
[----:B------:R0:W-:Y:S01]  /*3b4a0*/  @P5 STG.E.U16 [R28.64], R26 ;  /* 0x0000001a1c005986 */ /* 0x0001e2000c101504 */
[----:B----4-:R-:W-:-:S03]  /*3b4b0*/  ISETP.GE.AND P4, PT, R24, c[0x0][0x17c], PT ;  /* 0x00005f0018007a0c */ /* 0x010fc60003f86270 */
[----:B------:R-:W4:Y:S01]  /*3b4c0*/  LDL.LU R24, [R1+0x1300] ;  /* 0x0013000001187983 */ /* 0x000f220000300800 */
[----:B---3--:R-:W-:-:S03]  /*3b4d0*/  ISETP.GE.AND P0, PT, R25, c[0x0][0x17c], PT ;  /* 0x00005f0019007a0c */ /* 0x008fc60003f06270 */
[----:B------:R-:W3:Y:S04]  /*3b4e0*/  LDL.LU R25, [R1+0x12fc] ;  /* 0x0012fc0001197983 */ /* 0x000ee80000300800 */
[----:B0-----:R-:W5:Y:S01]  /*3b4f0*/  LDL.LU R26, [R1+0x1204] ;  /* 0x00120400011a7983 */ /* 0x001f620000300800 */
[----:B------:R-:W-:Y:S02]  /*3b500*/  ISETP.LT.AND P6, PT, R27, c[0x0][0x178], !P1 ;  /* 0x00005e001b007a0c */ /* 0x000fe40004fc1270 */
[----:B------:R-:W-:Y:S01]  /*3b510*/  ISETP.LT.AND P1, PT, R7, c[0x0][0x178], !P1 ;  /* 0x00005e0007007a0c */ /* 0x000fe20004f21270 */
[C---:B------:R-:W-:Y:S01]  /*3b520*/  IMAD.WIDE R22, R4.reuse, 0x2, R2 ;  /* 0x0000000204167825 */ /* 0x040fe200078e0202 */
[----:B------:R-:W-:Y:S02]  /*3b530*/  ISETP.LT.AND P5, PT, R27, c[0x0][0x178], !P3 ;  /* 0x00005e001b007a0c */ /* 0x000fe40005fa1270 */
[----:B------:R-:W-:Y:S01]  /*3b540*/  ISETP.LT.AND P3, PT, R7, c[0x0][0x178], !P3 ;  /* 0x00005e0007007a0c */ /* 0x000fe20005f61270 */
[C---:B------:R-:W-:Y:S01]  /*3b550*/  IMAD.WIDE R28, R4.reuse, 0x2, R20 ;  /* 0x00000002041c7825 */ /* 0x040fe200078e0214 */
[----:B------:R-:W-:-:S05]  /*3b560*/  IADD3 R4, R4, c[0x0][0x198], RZ ;  /* 0x0000660004047a10 */ /* 0x000fca0007ffe0ff */
[----:B--2---:R0:W-:Y:S01]  /*3b570*/  @P6 STG.E.U16 [R22.64], R0 ;  /* 0x0000000016006986 */ /* 0x0041e2000c101504 */
[----:B------:R-:W-:Y:S02]  /*3b580*/  PRMT R8, R0, 0x7632, R8 ;  /* 0x0000763200087816 */ /* 0x000fe40000000008 */
[----:B------:R-:W-:Y:S01]  /*3b590*/  ISETP.LT.AND P6, PT, R27, c[0x0][0x178], !P2 ;  /* 0x00005e001b007a0c */ /* 0x000fe200057c1270 */
[----:B------:R1:W-:Y:S01]  /*3b5a0*/  @P1 STG.E.U16 [R28.64], R12 ;  /* 0x0000000c1c001986 */ /* 0x0003e2000c101504 */
[----:B------:R-:W-:Y:S02]  /*3b5b0*/  ISETP.LT.AND P2, PT, R7, c[0x0][0x178], !P2 ;  /* 0x00005e0007007a0c */ /* 0x000fe40005741270 */
[C---:B0-----:R-:W-:Y:S01]  /*3b5c0*/  IADD3 R0, R4.reuse, c[0x0][0x198], RZ ;  /* 0x0000660004007a10 */ /* 0x041fe20007ffe0ff */
[----:B------:R-:W-:-:S04]  /*3b5d0*/  IMAD.WIDE R22, R4, 0x2, R20 ;  /* 0x0000000204167825 */ /* 0x000fc800078e0214 */
[----:B-1----:R-:W-:Y:S01]  /*3b5e0*/  IMAD.WIDE R28, R4, 0x2, R2 ;  /* 0x00000002041c7825 */ /* 0x002fe200078e0202 */
[----:B------:R-:W-:Y:S01]  /*3b5f0*/  PRMT R12, R12, 0x7632, R12 ;  /* 0x000076320c0c7816 */ /* 0x000fe2000000000c */
[----:B------:R-:W2:Y:S04]  /*3b600*/  LDL.LU R4, [R1+0x1200] ;  /* 0x0012000001047983 */ /* 0x000ea80000300800 */
[----:B------:R0:W-:Y:S04]  /*3b610*/  @P5 STG.E.U16 [R28.64], R8 ;  /* 0x000000081c005986 */ /* 0x0001e8000c101504 */
[----:B------:R1:W-:Y:S01]  /*3b620*/  @P3 STG.E.U16 [R22.64], R12 ;  /* 0x0000000c16003986 */ /* 0x0003e2000c101504 */
[----:B0-----:R-:W-:-:S04]  /*3b630*/  IMAD.WIDE R28, R0, 0x2, R2 ;  /* 0x00000002001c7825 */ /* 0x001fc800078e0202 */
[----:B-1----:R-:W-:Y:S01]  /*3b640*/  IMAD.WIDE R22, R0, 0x2, R20 ;  /* 0x0000000200167825 */ /* 0x002fe200078e0214 */
[----:B------:R-:W-:Y:S01]  /*3b650*/  PRMT R12, R16, 0x7632, R12 ;  /* 0x00007632100c7816 */ /* 0x000fe2000000000c */
[----:B----4-:R0:W-:Y:S01]  /*3b660*/  @P6 STG.E.U16 [R28.64], R24 ;  /* 0x000000181c006986 */ /* 0x0101e2000c101504 */
[----:B------:R-:W-:-:S03]  /*3b670*/  PRMT R8, R24, 0x7632, R8 ;  /* 0x0000763218087816 */ /* 0x000fc60000000008 */
[----:B------:R1:W-:Y:S01]  /*3b680*/  @P2 STG.E.U16 [R22.64], R16 ;  /* 0x0000001016002986 */ /* 0x0003e2000c101504 */
[----:B-----5:R-:W-:-:S03]  /*3b690*/  ISETP.GE.AND P5, PT, R26, c[0x0][0x17c], PT ;  /* 0x00005f001a007a0c */ /* 0x020fc60003fa6270 */
[----:B------:R-:W4:Y:S04]  /*3b6a0*/  LDL.LU R26, [R1+0x120c] ;  /* 0x00120c00011a7983 */ /* 0x000f280000300800 */
[----:B0-----:R-:W5:Y:S04]  /*3b6b0*/  LDL.LU R24, [R1+0xb4] ;  /* 0x0000b40001187983 */ /* 0x001f680000300800 */
[----:B-1----:R-:W3:Y:S01]  /*3b6c0*/  LDL.LU R16, [R1+0x1208] ;  /* 0x0012080001107983 */ /* 0x002ee20000300800 */
[----:B------:R-:W-:Y:S02]  /*3b6d0*/  ISETP.LT.AND P3, PT, R27, c[0x0][0x178], !P4 ;  /* 0x00005e001b007a0c */ /* 0x000fe40006761270 */
[----:B--2---:R-:W-:-:S02]  /*3b6e0*/  ISETP.GE.AND P1, PT, R4, c[0x0][0x17c], PT ;  /* 0x00005f0004007a0c */ /* 0x004fc40003f26270 */
[----:B------:R-:W-:-:S05]  /*3b6f0*/  IADD3 R4, R0, c[0x0][0x198], RZ ;  /* 0x0000660000047a10 */ /* 0x000fca0007ffe0ff */
[----:B------:R-:W-:-:S05]  /*3b700*/  IMAD.WIDE R28, R4, 0x2, R2 ;  /* 0x00000002041c7825 */ /* 0x000fca00078e0202 */
[----:B------:R0:W-:Y:S01]  /*3b710*/  @P3 STG.E.U16 [R28.64], R8 ;  /* 0x000000081c003986 */ /* 0x0001e2000c101504 */
[----:B----4-:R-:W-:-:S03]  /*3b720*/  ISETP.GE.AND P3, PT, R26, c[0x0][0x17c], PT ;  /* 0x00005f001a007a0c */ /* 0x010fc60003f66270 */
[----:B------:R-:W2:Y:S01]  /*3b730*/  LDL.LU R26, [R1+0x1210] ;  /* 0x00121000011a7983 */ /* 0x000ea20000300800 */
[----:B---3--:R-:W-:-:S03]  /*3b740*/  ISETP.GE.AND P2, PT, R16, c[0x0][0x17c], PT ;  /* 0x00005f0010007a0c */ /* 0x008fc60003f46270 */
[----:B------:R-:W3:Y:S01]  /*3b750*/  LDL.LU R16, [R1+0x1214] ;  /* 0x0012140001107983 */ /* 0x000ee20000300800 */
[----:B------:R-:W-:Y:S02]  /*3b760*/  ISETP.LT.AND P4, PT, R7, c[0x0][0x178], !P4 ;  /* 0x00005e0007007a0c */ /* 0x000fe40006781270 */
[----:B------:R-:W-:Y:S02]  /*3b770*/  ISETP.LT.AND P6, PT, R27, c[0x0][0x178], !P0 ;  /* 0x00005e001b007a0c */ /* 0x000fe400047c1270 */
[----:B------:R-:W-:Y:S01]  /*3b780*/  ISETP.LT.AND P0, PT, R7, c[0x0][0x178], !P0 ;  /* 0x00005e0007007a0c */ /* 0x000fe20004701270 */
[C---:B------:R-:W-:Y:S01]  /*3b790*/  IMAD.WIDE R22, R4.reuse, 0x2, R20 ;  /* 0x0000000204167825 */ /* 0x040fe200078e0214 */
[----:B------:R-:W-:-:S05]  /*3b7a0*/  IADD3 R0, R4, c[0x0][0x198], RZ ;  /* 0x0000660004007a10 */ /* 0x000fca0007ffe0ff */
[C---:B0-----:R-:W-:Y:S02]  /*3b7b0*/  IMAD.WIDE R28, R0.reuse, 0x2, R2 ;  /* 0x00000002001c7825 */ /* 0x041fe400078e0202 */
[----:B------:R0:W-:Y:S04]  /*3b7c0*/  @P4 STG.E.U16 [R22.64], R12 ;  /* 0x0000000c16004986 */ /* 0x0001e8000c101504 */
[----:B-----5:R1:W-:Y:S01]  /*3b7d0*/  @P6 STG.E.U16 [R28.64], R24 ;  /* 0x000000181c006986 */ /* 0x0203e2000c101504 */
[C---:B0-----:R-:W-:Y:S01]  /*3b7e0*/  IMAD.WIDE R22, R0.reuse, 0x2, R20 ;  /* 0x0000000200167825 */ /* 0x041fe200078e0214 */
[----:B------:R-:W-:-:S04]  /*3b7f0*/  IADD3 R0, R0, c[0x0][0x198], RZ ;  /* 0x0000660000007a10 */ /* 0x000fc80007ffe0ff */
[----:B------:R0:W-:Y:S01]  /*3b800*/  @P0 STG.E.U16 [R22.64], R5 ;  /* 0x0000000516000986 */ /* 0x0001e2000c101504 */
[C---:B-1----:R-:W-:Y:S01]  /*3b810*/  IMAD.WIDE R28, R0.reuse, 0x2, R2 ;  /* 0x00000002001c7825 */ /* 0x042fe200078e0202 */
[----:B------:R-:W-:Y:S02]  /*3b820*/  IADD3 R4, R0, c[0x0][0x198], RZ ;  /* 0x0000660000047a10 */ /* 0x000fe40007ffe0ff */
[----:B0-----:R-:W-:Y:S01]  /*3b830*/  PRMT R5, R24, 0x7632, R5 ;  /* 0x0000763218057816 */ /* 0x001fe20000000005 */
[----:B------:R-:W-:Y:S01]  /*3b840*/  IMAD.WIDE R22, R0, 0x2, R20 ;  /* 0x0000000200167825 */ /* 0x000fe200078e0214 */
[----:B------:R-:W4:Y:S04]  /*3b850*/  LDL.LU R24, [R1+0xc4] ;  /* 0x0000c40001187983 */ /* 0x000f280000300800 */
[----:B------:R-:W5:Y:S01]  /*3b860*/  LDL.LU R0, [R1+0xa4] ;  /* 0x0000a40001007983 */ /* 0x000f620000300800 */
[----:B------:R-:W-:-:S13]  /*3b870*/  ISETP.LT.AND P4, PT, R27, c[0x0][0x178], !P1 ;  /* 0x00005e001b007a0c */ /* 0x000fda0004f81270 */
[----:B------:R0:W-:Y:S01]  /*3b880*/  @P4 STG.E.U16 [R28.64], R5 ;  /* 0x000000051c004986 */ /* 0x0001e2000c101504 */
[----:B--2---:R-:W-:-:S03]  /*3b890*/  ISETP.GE.AND P0, PT, R26, c[0x0][0x17c], PT ;  /* 0x00005f001a007a0c */ /* 0x004fc60003f06270 */
[----:B------:R-:W2:Y:S01]  /*3b8a0*/  LDL.LU R26, [R1+0x12f8] ;  /* 0x0012f800011a7983 */ /* 0x000ea20000300800 */
[----:B---3--:R-:W-:-:S03]  /*3b8b0*/  ISETP.GE.AND P4, PT, R16, c[0x0][0x17c], PT ;  /* 0x00005f0010007a0c */ /* 0x008fc60003f86270 */
[----:B------:R-:W3:Y:S01]  /*3b8c0*/  LDL.LU R16, [R1+0x121c] ;  /* 0x00121c0001107983 */ /* 0x000ee20000300800 */
[----:B------:R-:W-:Y:S02]  /*3b8d0*/  ISETP.LT.AND P1, PT, R7, c[0x0][0x178], !P1 ;  /* 0x00005e0007007a0c */ /* 0x000fe40004f21270 */
[----:B------:R-:W-:Y:S02]  /*3b8e0*/  ISETP.LT.AND P6, PT, R27, c[0x0][0x178], !P5 ;  /* 0x00005e001b007a0c */ /* 0x000fe40006fc1270 */
[----:B------:R-:W-:Y:S02]  /*3b8f0*/  ISETP.LT.AND P5, PT, R7, c[0x0][0x178], !P5 ;  /* 0x00005e0007007a0c */ /* 0x000fe40006fa1270 */
[----:B------:R-:W-:Y:S01]  /*3b900*/  PRMT R8, R5, 0x7632, R8 ;  /* 0x0000763205087816 */ /* 0x000fe20000000008 */
[----:B0-----:R-:W-:-:S06]  /*3b910*/  IMAD.WIDE R28, R4, 0x2, R2 ;  /* 0x00000002041c7825 */ /* 0x001fcc00078e0202 */
[----:B------:R0:W-:Y:S01]  /*3b920*/  @P1 STG.E.U16 [R22.64], R8 ;  /* 0x0000000816001986 */ /* 0x0001e2000c101504 */
[----:B------:R-:W-:Y:S01]  /*3b930*/  ISETP.LT.AND P1, PT, R27, c[0x0][0x178], !P2 ;  /* 0x00005e001b007a0c */ /* 0x000fe20005721270 */
[C---:B0-----:R-:W-:Y:S01]  /*3b940*/  IMAD.WIDE R22, R4.reuse, 0x2, R20 ;  /* 0x0000000204167825 */ /* 0x041fe200078e0214 */
[----:B------:R-:W-:Y:S01]  /*3b950*/  IADD3 R4, R4, c[0x0][0x198], RZ ;  /* 0x0000660004047a10 */ /* 0x000fe20007ffe0ff */
[----:B-----5:R0:W-:Y:S01]  /*3b960*/  @P6 STG.E.U16 [R28.64], R0 ;  /* 0x000000001c006986 */ /* 0x0201e2000c101504 */
[----:B------:R-:W-:-:S03]  /*3b970*/  PRMT R8, R0, 0x7632, R8 ;  /* 0x0000763200087816 */ /* 0x000fc60000000008 */
[----:B------:R1:W-:Y:S04]  /*3b980*/  @P5 STG.E.U16 [R22.64], R9 ;  /* 0x0000000916005986 */ /* 0x0003e8000c101504 */
[----:B0-----:R-:W5:Y:S01]  /*3b990*/  LDL.LU R29, [R1+0x1218] ;  /* 0x00121800011d7983 */ /* 0x001f620000300800 */
[----:B-1----:R-:W-:-:S03]  /*3b9a0*/  IMAD.WIDE R22, R4, 0x2, R2 ;  /* 0x0000000204167825 */ /* 0x002fc600078e0202 */
[----:B------:R-:W2:Y:S04]  /*3b9b0*/  LDL.LU R28, [R1+0x1220] ;  /* 0x00122000011c7983 */ /* 0x000ea80000300800 */
[----:B------:R0:W-:Y:S04]  /*3b9c0*/  @P1 STG.E.U16 [R22.64], R8 ;  /* 0x0000000816001986 */ /* 0x0001e8000c101504 */
[----:B0-----:R-:W2:Y:S04]  /*3b9d0*/  LDL.LU R23, [R1+0x1224] ;  /* 0x0012240001177983 */ /* 0x001ea80000300800 */
[----:B------:R-:W2:Y:S01]  /*3b9e0*/  LDL.LU R22, [R1+0x1228] ;  /* 0x0012280001167983 */ /* 0x000ea20000300800 */
[----:B------:R-:W-:-:S02]  /*3b9f0*/  ISETP.LT.AND P2, PT, R7, c[0x0][0x178], !P2 ;  /* 0x00005e0007007a0c */ /* 0x000fc40005741270 */
[----:B------:R-:W-:Y:S02]  /*3ba00*/  ISETP.LT.AND P5, PT, R27, c[0x0][0x178], !P3 ;  /* 0x00005e001b007a0c */ /* 0x000fe40005fa1270 */
[C---:B------:R-:W-:Y:S01]  /*3ba10*/  IADD3 R0, R4.reuse, c[0x0][0x198], RZ ;  /* 0x0000660004007a10 */ /* 0x040fe20007ffe0ff */
[----:B------:R-:W-:Y:S01]  /*3ba20*/  IMAD.WIDE R4, R4, 0x2, R20 ;  /* 0x0000000204047825 */ /* 0x000fe200078e0214 */
[----:B------:R-:W-:-:S03]  /*3ba30*/  PRMT R12, R9, 0x7632, R12 ;  /* 0x00007632090c7816 */ /* 0x000fc6000000000c */
[----:B------:R-:W-:-:S04]  /*3ba40*/  IMAD.WIDE R8, R0, 0x2, R2 ;  /* 0x0000000200087825 */ /* 0x000fc800078e0202 */
[----:B------:R0:W-:Y:S04]  /*3ba50*/  @P2 STG.E.U16 [R4.64], R12 ;  /* 0x0000000c04002986 */ /* 0x0001e8000c101504 */
[----:B----4-:R1:W-:Y:S01]  /*3ba60*/  @P5 STG.E.U16 [R8.64], R24 ;  /* 0x0000001808005986 */ /* 0x0103e2000c101504 */
[----:B0-----:R-:W-:Y:S02]  /*3ba70*/  PRMT R12, R24, 0x7632, R12 ;  /* 0x00007632180c7816 */ /* 0x001fe4000000000c */
[----:B---3--:R-:W-:Y:S02]  /*3ba80*/  ISETP.GE.AND P1, PT, R16, c[0x0][0x17c], PT ;  /* 0x00005f0010007a0c */ /* 0x008fe40003f26270 */
[----:B------:R-:W3:Y:S04]  /*3ba90*/  LDL.LU R16, [R1+0x122c] ;  /* 0x00122c0001107983 */ /* 0x000ee80000300800 */
[----:B-1----:R-:W4:Y:S01]  /*3baa0*/  LDL.LU R24, [R1+0xb8] ;  /* 0x0000b80001187983 */ /* 0x002f220000300800 */
[----:B------:R-:W-:-:S02]  /*3bab0*/  ISETP.LT.AND P3, PT, R7, c[0x0][0x178], !P3 ;  /* 0x00005e0007007a0c */ /* 0x000fc40005f61270 */
[----:B------:R-:W-:Y:S01]  /*3bac0*/  ISETP.LT.AND P2, PT, R27, c[0x0][0x178], !P0 ;  /* 0x00005e001b007a0c */ /* 0x000fe20004741270 */
[C---:B------:R-:W-:Y:S01]  /*3bad0*/  IMAD.WIDE R4, R0.reuse, 0x2, R20 ;  /* 0x0000000200047825 */ /* 0x040fe200078e0214 */
[----:B------:R-:W-:Y:S02]  /*3bae0*/  ISETP.LT.AND P0, PT, R7, c[0x0][0x178], !P0 ;  /* 0x00005e0007007a0c */ /* 0x000fe40004701270 */
[----:B------:R-:W-:Y:S02]  /*3baf0*/  IADD3 R8, R0, c[0x0][0x198], RZ ;  /* 0x0000660000087a10 */ /* 0x000fe40007ffe0ff */
[----:B------:R-:W-:Y:S02]  /*3bb00*/  ISETP.LT.AND P5, PT, R27, c[0x0][0x178], !P4 ;  /* 0x00005e001b007a0c */ /* 0x000fe400067a1270 */
[----:B------:R-:W-:Y:S02]  /*3bb10*/  ISETP.LT.AND P4, PT, R7, c[0x0][0x178], !P4 ;  /* 0x00005e0007007a0c */ /* 0x000fe40006781270 */
[C---:B------:R-:W-:Y:S01]  /*3bb20*/  IADD3 R0, R8.reuse, c[0x0][0x198], RZ ;  /* 0x0000660008007a10 */ /* 0x040fe20007ffe0ff */
[----:B------:R0:W-:Y:S02]  /*3bb30*/  @P3 STG.E.U16 [R4.64], R13 ;  /* 0x0000000d04003986 */ /* 0x0001e4000c101504 */
[----:B0-----:R-:W-:Y:S01]  /*3bb40*/  IMAD.WIDE R4, R8, 0x2, R2 ;  /* 0x0000000208047825 */ /* 0x001fe200078e0202 */
[----:B------:R-:W-:-:S03]  /*3bb50*/  PRMT R13, R13, 0x7632, R13 ;  /* 0x000076320d0d7816 */ /* 0x000fc6000000000d */
[----:B------:R-:W-:Y:S01]  /*3bb60*/  IMAD.WIDE R8, R8, 0x2, R20 ;  /* 0x0000000208087825 */ /* 0x000fe200078e0214 */
[----:B------:R0:W-:Y:S04]  /*3bb70*/  @P2 STG.E.U16 [R4.64], R12 ;  /* 0x0000000c04002986 */ /* 0x0001e8000c101504 */
[----:B------:R1:W-:Y:S01]  /*3bb80*/  @P0 STG.E.U16 [R8.64], R13 ;  /* 0x0000000d08000986 */ /* 0x0003e2000c101504 */
[----:B0-----:R-:W-:-:S04]  /*3bb90*/  IMAD.WIDE R4, R0, 0x2, R2 ;  /* 0x0000000200047825 */ /* 0x001fc800078e0202 */
[----:B-1----:R-:W-:Y:S01]  /*3bba0*/  IMAD.WIDE R8, R0, 0x2, R20 ;  /* 0x0000000200087825 */ /* 0x002fe200078e0214 */
[----:B------:R0:W-:Y:S04]  /*3bbb0*/  @P5 STG.E.U16 [R4.64], R25 ;  /* 0x0000001904005986 */ /* 0x0001e8000c101504 */
[----:B------:R1:W-:Y:S01]  /*3bbc0*/  @P4 STG.E.U16 [R8.64], R17 ;  /* 0x0000001108004986 */ /* 0x0003e2000c101504 */
[----:B-----5:R-:W-:-:S03]  /*3bbd0*/  ISETP.GE.AND P6, PT, R29, c[0x0][0x17c], PT ;  /* 0x00005f001d007a0c */ /* 0x020fc60003fc6270 */
[----:B------:R-:W5:Y:S01]  /*3bbe0*/  LDL.LU R29, [R1+0xa8] ;  /* 0x0000a800011d7983 */ /* 0x000f620000300800 */
[----:B0-----:R-:W-:-:S03]  /*3bbf0*/  PRMT R5, R25, 0x7632, R5 ;  /* 0x0000763219057816 */ /* 0x001fc60000000005 */
[----:B------:R-:W5:Y:S01]  /*3bc00*/  LDL.LU R25, [R1+0x1230] ;  /* 0x0012300001197983 */ /* 0x000f620000300800 */
[----:B--2---:R-:W-:-:S03]  /*3bc10*/  ISETP.GE.AND P4, PT, R22, c[0x0][0x17c], PT ;  /* 0x00005f0016007a0c */ /* 0x004fc60003f86270 */
[----:B------:R-:W2:Y:S01]  /*3bc20*/  LDL.LU R22, [R1+0x1234] ;  /* 0x0012340001167983 */ /* 0x000ea20000300800 */
[----:B------:R-:W-:Y:S02]  /*3bc30*/  ISETP.LT.AND P0, PT, R27, c[0x0][0x178], !P6 ;  /* 0x00005e001b007a0c */ /* 0x000fe40007701270 */
[----:B------:R-:W-:-:S05]  /*3bc40*/  IADD3 R0, R0, c[0x0][0x198], RZ ;  /* 0x0000660000007a10 */ /* 0x000fca0007ffe0ff */
[----:B-1----:R-:W-:Y:S01]  /*3bc50*/  IMAD.WIDE R8, R0, 0x2, R2 ;  /* 0x0000000200087825 */ /* 0x002fe200078e0202 */
[----:B------:R-:W-:Y:S02]  /*3bc60*/  ISETP.GE.AND P2, PT, R23, c[0x0][0x17c], PT ;  /* 0x00005f0017007a0c */ /* 0x000fe40003f46270 */
[----:B------:R-:W2:Y:S04]  /*3bc70*/  LDL.LU R23, [R1+0x1238] ;  /* 0x0012380001177983 */ /* 0x000ea80000300800 */
[----:B------:R0:W-:Y:S01]  /*3bc80*/  @P0 STG.E.U16 [R8.64], R5 ;  /* 0x0000000508000986 */ /* 0x0001e2000c101504 */
[----:B------:R-:W-:Y:S02]  /*3bc90*/  ISETP.LT.AND P6, PT, R7, c[0x0][0x178], !P6 ;  /* 0x00005e0007007a0c */ /* 0x000fe400077c1270 */
[----:B------:R-:W-:-:S02]  /*3bca0*/  ISETP.LT.AND P5, PT, R27, c[0x0][0x178], !P1 ;  /* 0x00005e001b007a0c */ /* 0x000fc40004fa1270 */
[C---:B------:R-:W-:Y:S01]  /*3bcb0*/  IADD3 R4, R0.reuse, c[0x0][0x198], RZ ;  /* 0x0000660000047a10 */ /* 0x040fe20007ffe0ff */
[----:B------:R-:W-:Y:S01]  /*3bcc0*/  IMAD.WIDE R12, R0, 0x2, R20 ;  /* 0x00000002000c7825 */ /* 0x000fe200078e0214 */
[----:B------:R-:W-:-:S03]  /*3bcd0*/  PRMT R17, R17, 0x7632, R17 ;  /* 0x0000763211117816 */ /* 0x000fc60000000011 */
[----:B0-----:R-:W-:-:S04]  /*3bce0*/  IMAD.WIDE R8, R4, 0x2, R2 ;  /* 0x0000000204087825 */ /* 0x001fc800078e0202 */
[----:B------:R-:W-:Y:S01]  /*3bcf0*/  @P6 STG.E.U16 [R12.64], R17 ;  /* 0x000000110c006986 */ /* 0x000fe2000c101504 */
[----:B---3--:R-:W-:-:S03]  /*3bd00*/  ISETP.GE.AND P0, PT, R16, c[0x0][0x17c], PT ;  /* 0x00005f0010007a0c */ /* 0x008fc60003f06270 */
[----:B------:R-:W3:Y:S01]  /*3bd10*/  LDL.LU R16, [R1+0x123c] ;  /* 0x00123c0001107983 */ /* 0x000ee20000300800 */
[----:B----4-:R-:W-:-:S03]  /*3bd20*/  PRMT R5, R24, 0x7632, R5 ;  /* 0x0000763218057816 */ /* 0x010fc60000000005 */
[----:B------:R0:W-:Y:S04]  /*3bd30*/  @P5 STG.E.U16 [R8.64], R24 ;  /* 0x0000001808005986 */ /* 0x0001e8000c101504 */
[----:B0-----:R-:W4:Y:S01]  /*3bd40*/  LDL.LU R24, [R1+0xc8] ;  /* 0x0000c80001187983 */ /* 0x001f220000300800 */
[----:B------:R-:W-:Y:S02]  /*3bd50*/  ISETP.LT.AND P1, PT, R7, c[0x0][0x178], !P1 ;  /* 0x00005e0007007a0c */ /* 0x000fe40004f21270 */
[----:B------:R-:W-:Y:S01]  /*3bd60*/  ISETP.GE.AND P3, PT, R28, c[0x0][0x17c], PT ;  /* 0x00005f001c007a0c */ /* 0x000fe20003f66270 */
[----:B------:R-:W-:-:S03]  /*3bd70*/  IMAD.WIDE R12, R4, 0x2, R20 ;  /* 0x00000002040c7825 */ /* 0x000fc600078e0214 */
[----:B------:R-:W-:Y:S02]  /*3bd80*/  ISETP.LT.AND P6, PT, R27, c[0x0][0x178], !P3 ;  /* 0x00005e001b007a0c */ /* 0x000fe40005fc1270 */
[----:B------:R-:W-:Y:S02]  /*3bd90*/  ISETP.LT.AND P3, PT, R7, c[0x0][0x178], !P3 ;  /* 0x00005e0007007a0c */ /* 0x000fe40005f61270 */
[----:B------:R-:W-:Y:S02]  /*3bda0*/  IADD3 R0, R4, c[0x0][0x198], RZ ;  /* 0x0000660004007a10 */ /* 0x000fe40007ffe0ff */
[----:B------:R-:W-:Y:S01]  /*3bdb0*/  ISETP.LT.AND P5, PT, R27, c[0x0][0x178], !P2 ;  /* 0x00005e001b007a0c */ /* 0x000fe200057a1270 */
[----:B------:R0:W-:Y:S01]  /*3bdc0*/  @P1 STG.E.U16 [R12.64], R6 ;  /* 0x000000060c001986 */ /* 0x0001e2000c101504 */
[----:B------:R-:W-:Y:S01]  /*3bdd0*/  ISETP.LT.AND P2, PT, R7, c[0x0][0x178], !P2 ;  /* 0x00005e0007007a0c */ /* 0x000fe20005741270 */
[C---:B------:R-:W-:Y:S01]  /*3bde0*/  IMAD.WIDE R8, R0.reuse, 0x2, R2 ;  /* 0x0000000200087825 */ /* 0x040fe200078e0202 */
[----:B------:R-:W-:-:S04]  /*3bdf0*/  IADD3 R4, R0, c[0x0][0x198], RZ ;  /* 0x0000660000047a10 */ /* 0x000fc80007ffe0ff */
[----:B------:R1:W-:Y:S01]  /*3be00*/  @P6 STG.E.U16 [R8.64], R5 ;  /* 0x0000000508006986 */ /* 0x0003e2000c101504 */
[----:B0-----:R-:W-:Y:S01]  /*3be10*/  PRMT R6, R6, 0x7632, R6 ;  /* 0x0000763206067816 */ /* 0x001fe20000000006 */
[----:B------:R-:W-:-:S05]  /*3be20*/  IMAD.WIDE R12, R0, 0x2, R20 ;  /* 0x00000002000c7825 */ /* 0x000fca00078e0214 */
[----:B------:R0:W-:Y:S01]  /*3be30*/  @P3 STG.E.U16 [R12.64], R6 ;  /* 0x000000060c003986 */ /* 0x0001e2000c101504 */
[----:B-1----:R-:W-:-:S04]  /*3be40*/  IMAD.WIDE R8, R4, 0x2, R2 ;  /* 0x0000000204087825 */ /* 0x002fc800078e0202 */
[----:B0-----:R-:W-:Y:S01]  /*3be50*/  IMAD.WIDE R12, R4, 0x2, R20 ;  /* 0x00000002040c7825 */ /* 0x001fe200078e0214 */
[----:B-----5:R-:W-:Y:S04]  /*3be60*/  @P5 STG.E.U16 [R8.64], R29 ;  /* 0x0000001d08005986 */ /* 0x020fe8000c101504 */
[----:B------:R0:W-:Y:S01]  /*3be70*/  @P2 STG.E.U16 [R12.64], R10 ;  /* 0x0000000a0c002986 */ /* 0x0001e2000c101504 */
[----:B--2---:R-:W-:-:S03]  /*3be80*/  ISETP.GE.AND P6, PT, R22, c[0x0][0x17c], PT ;  /* 0x00005f0016007a0c */ /* 0x004fc60003fc6270 */
[----:B------:R-:W2:Y:S04]  /*3be90*/  LDL.LU R22, [R1+0x1240] ;  /* 0x0012400001167983 */ /* 0x000ea80000300800 */
[----:B------:R-:W5:Y:S04]  /*3bea0*/  LDL.LU R17, [R1+0x1244] ;  /* 0x0012440001117983 */ /* 0x000f680000300800 */
[----:B0-----:R-:W2:Y:S01]  /*3beb0*/  LDL.LU R13, [R1+0x1248] ;  /* 0x00124800010d7983 */ /* 0x001ea20000300800 */
[----:B------:R-:W-:Y:S02]  /*3bec0*/  ISETP.LT.AND P3, PT, R27, c[0x0][0x178], !P4 ;  /* 0x00005e001b007a0c */ /* 0x000fe40006761270 */
[----:B------:R-:W-:-:S02]  /*3bed0*/  IADD3 R4, R4, c[0x0][0x198], RZ ;  /* 0x0000660004047a10 */ /* 0x000fc40007ffe0ff */
[----:B------:R-:W-:-:S03]  /*3bee0*/  PRMT R10, R29, 0x7632, R10 ;  /* 0x000076321d0a7816 */ /* 0x000fc6000000000a */
[----:B------:R-:W-:-:S06]  /*3bef0*/  IMAD.WIDE R8, R4, 0x2, R2 ;  /* 0x0000000204087825 */ /* 0x000fcc00078e0202 */
[----:B------:R0:W-:Y:S01]  /*3bf00*/  @P3 STG.E.U16 [R8.64], R10 ;  /* 0x0000000a08003986 */ /* 0x0001e2000c101504 */
[----:B------:R-:W-:Y:S02]  /*3bf10*/  ISETP.LT.AND P4, PT, R7, c[0x0][0x178], !P4 ;  /* 0x00005e0007007a0c */ /* 0x000fe40006781270 */
[----:B------:R-:W-:Y:S02]  /*3bf20*/  ISETP.LT.AND P2, PT, R27, c[0x0][0x178], !P0 ;  /* 0x00005e001b007a0c */ /* 0x000fe40004741270 */
[C---:B------:R-:W-:Y:S01]  /*3bf30*/  IADD3 R0, R4.reuse, c[0x0][0x198], RZ ;  /* 0x0000660004007a10 */ /* 0x040fe20007ffe0ff */
[----:B------:R-:W-:Y:S01]  /*3bf40*/  IMAD.WIDE R4, R4, 0x2, R20 ;  /* 0x0000000204047825 */ /* 0x000fe200078e0214 */
[----:B------:R-:W-:-:S03]  /*3bf50*/  PRMT R6, R10, 0x7632, R6 ;  /* 0x000076320a067816 */ /* 0x000fc60000000006 */
[----:B0-----:R-:W-:-:S04]  /*3bf60*/  IMAD.WIDE R8, R0, 0x2, R2 ;  /* 0x0000000200087825 */ /* 0x001fc800078e0202 */
[----:B------:R-:W-:Y:S01]  /*3bf70*/  @P4 STG.E.U16 [R4.64], R6 ;  /* 0x0000000604004986 */ /* 0x000fe2000c101504 */
[----:B---3--:R-:W-:-:S03]  /*3bf80*/  ISETP.GE.AND P3, PT, R16, c[0x0][0x17c], PT ;  /* 0x00005f0010007a0c */ /* 0x008fc60003f66270 */
[----:B------:R-:W3:Y:S04]  /*3bf90*/  LDL.LU R16, [R1+0x124c] ;  /* 0x00124c0001107983 */ /* 0x000ee80000300800 */
[----:B----4-:R0:W-:Y:S01]  /*3bfa0*/  @P2 STG.E.U16 [R8.64], R24 ;  /* 0x0000001808002986 */ /* 0x0101e2000c101504 */
[----:B------:R-:W-:-:S03]  /*3bfb0*/  PRMT R12, R24, 0x7632, R12 ;  /* 0x00007632180c7816 */ /* 0x000fc6000000000c */
[----:B0-----:R-:W4:Y:S01]  /*3bfc0*/  LDL.LU R24, [R1+0xbc] ;  /* 0x0000bc0001187983 */ /* 0x001f220000300800 */
[----:B------:R-:W-:Y:S02]  /*3bfd0*/  ISETP.LT.AND P0, PT, R7, c[0x0][0x178], !P0 ;  /* 0x00005e0007007a0c */ /* 0x000fe40004701270 */
[----:B------:R-:W-:Y:S01]  /*3bfe0*/  ISETP.GE.AND P1, PT, R25, c[0x0][0x17c], PT ;  /* 0x00005f0019007a0c */ /* 0x000fe20003f26270 */
[----:B------:R-:W-:-:S03]  /*3bff0*/  IMAD.WIDE R4, R0, 0x2, R20 ;  /* 0x0000000200047825 */ /* 0x000fc600078e0214 */
[----:B------:R-:W-:Y:S02]  /*3c000*/  ISETP.LT.AND P4, PT, R27, c[0x0][0x178], !P1 ;  /* 0x00005e001b007a0c */ /* 0x000fe40004f81270 */
[----:B------:R-:W-:Y:S02]  /*3c010*/  ISETP.LT.AND P1, PT, R7, c[0x0][0x178], !P1 ;  /* 0x00005e0007007a0c */ /* 0x000fe40004f21270 */
[----:B------:R-:W-:-:S03]  /*3c020*/  IADD3 R6, R0, c[0x0][0x198], RZ ;  /* 0x0000660000067a10 */ /* 0x000fc60007ffe0ff */
[----:B------:R0:W-:Y:S01]  /*3c030*/  @P0 STG.E.U16 [R4.64], R14 ;  /* 0x0000000e04000986 */ /* 0x0001e2000c101504 */
[----:B------:R-:W-:Y:S01]  /*3c040*/  ISETP.LT.AND P0, PT, R27, c[0x0][0x178], !P6 ;  /* 0x00005e001b007a0c */ /* 0x000fe20007701270 */
[C---:B------:R-:W-:Y:S01]  /*3c050*/  IMAD.WIDE R8, R6.reuse, 0x2, R2 ;  /* 0x0000000206087825 */ /* 0x040fe200078e0202 */
[----:B------:R-:W-:Y:S02]  /*3c060*/  IADD3 R0, R6, c[0x0][0x198], RZ ;  /* 0x0000660006007a10 */ /* 0x000fe40007ffe0ff */
[----:B------:R-:W-:Y:S02]  /*3c070*/  PRMT R10, R14, 0x7632, R10 ;  /* 0x000076320e0a7816 */ /* 0x000fe4000000000a */
[----:B------:R-:W-:Y:S01]  /*3c080*/  ISETP.GE.AND P5, PT, R23, c[0x0][0x17c], PT ;  /* 0x00005f0017007a0c */ /* 0x000fe20003fa6270 */
[----:B------:R1:W-:Y:S01]  /*3c090*/  @P4 STG.E.U16 [R8.64], R12 ;  /* 0x0000000c08004986 */ /* 0x0003e2000c101504 */
[----:B0-----:R-:W-:Y:S01]  /*3c0a0*/  IMAD.WIDE R4, R6, 0x2, R20 ;  /* 0x0000000206047825 */ /* 0x001fe200078e0214 */
[----:B------:R-:W-:-:S04]  /*3c0b0*/  ISETP.LT.AND P6, PT, R7, c[0x0][0x178], !P6 ;  /* 0x00005e0007007a0c */ /* 0x000fc800077c1270 */
[----:B------:R0:W-:Y:S01]  /*3c0c0*/  @P1 STG.E.U16 [R4.64], R10 ;  /* 0x0000000a04001986 */ /* 0x0001e2000c101504 */
[----:B------:R-:W-:Y:S01]  /*3c0d0*/  ISETP.LT.AND P1, PT, R27, c[0x0][0x178], !P5 ;  /* 0x00005e001b007a0c */ /* 0x000fe20006f21270 */
[----:B-1----:R-:W-:Y:S01]  /*3c0e0*/  IMAD.WIDE R8, R0, 0x2, R2 ;  /* 0x0000000200087825 */ /* 0x002fe200078e0202 */
[----:B------:R-:W-:Y:S02]  /*3c0f0*/  ISETP.LT.AND P5, PT, R7, c[0x0][0x178], !P5 ;  /* 0x00005e0007007a0c */ /* 0x000fe40006fa1270 */
[----:B------:R-:W4:Y:S04]  /*3c100*/  LDL.LU R7, [R1+0x12f4] ;  /* 0x0012f40001077983 */ /* 0x000f280000300800 */
[----:B------:R1:W-:Y:S01]  /*3c110*/  @P0 STG.E.U16 [R8.64], R26 ;  /* 0x0000001a08000986 */ /* 0x0003e2000c101504 */
[----:B0-----:R-:W-:-:S02]  /*3c120*/  PRMT R10, R26, 0x7632, R10 ;  /* 0x000076321a0a7816 */ /* 0x001fc4000000000a */
[----:B-----5:R-:W-:Y:S02]  /*3c130*/  ISETP.GE.AND P4, PT, R17, c[0x0][0x17c], PT ;  /* 0x00005f0011007a0c */ /* 0x020fe40003f86270 */
[----:B------:R-:W5:Y:S01]  /*3c140*/  LDL.LU R17, [R1+0x1250] ;  /* 0x0012500001117983 */ /* 0x000f620000300800 */
[----:B--2---:R-:W-:-:S03]  /*3c150*/  ISETP.GE.AND P0, PT, R13, c[0x0][0x17c], PT ;  /* 0x00005f000d007a0c */ /* 0x004fc60003f06270 */
[----:B------:R-:W2:Y:S04]  /*3c160*/  LDL.LU R14, [R1+0x1254] ;  /* 0x00125400010e7983 */ /* 0x000ea80000300800 */
[----:B------:R-:W2:Y:S04]  /*3c170*/  LDL.LU R13, [R1+0x1258] ;  /* 0x00125800010d7983 */ /* 0x000ea80000300800 */
[----:B------:R-:W2:Y:S04]  /*3c180*/  LDL.LU R29, [R1+0xac] ;  /* 0x0000ac00011d7983 */ /* 0x000ea80000300800 */
[----:B-1----:R-:W2:Y:S01]  /*3c190*/  LDL R26, [R1+0x5c4] ;  /* 0x0005c400011a7983 */ /* 0x002ea20000100800 */
[C---:B------:R-:W-:Y:S01]  /*3c1a0*/  IMAD.WIDE R4, R0.reuse, 0x2, R20 ;  /* 0x0000000200047825 */ /* 0x040fe200078e0214 */
[----:B------:R-:W-:-:S04]  /*3c1b0*/  IADD3 R0, R0, c[0x0][0x198], RZ ;  /* 0x0000660000007a10 */ /* 0x000fc80007ffe0ff */
[----:B------:R0:W-:Y:S02]  /*3c1c0*/  @P6 STG.E.U16 [R4.64], R18 ;  /* 0x0000001204006986 */ /* 0x0001e4000c101504 */
[----:B0-----:R-:W-:-:S05]  /*3c1d0*/  IMAD.WIDE R4, R0, 0x2, R2 ;  /* 0x0000000200047825 */ /* 0x001fca00078e0202 */
[----:B------:R0:W-:Y:S01]  /*3c1e0*/  @P1 STG.E.U16 [R4.64], R10 ;  /* 0x0000000a04001986 */ /* 0x0001e2000c101504 */
[----:B------:R-:W-:Y:S02]  /*3c1f0*/  ISETP.LT.AND P6, PT, R27, c[0x0][0x178], !P3 ;  /* 0x00005e001b007a0c */ /* 0x000fe40005fc1270 */
[C---:B------:R-:W-:Y:S01]  /*3c200*/  IADD3 R6, R0.reuse, c[0x0][0x198], RZ ;  /* 0x0000660000067a10 */ /* 0x040fe20007ffe0ff */
[----:B------:R-:W-:Y:S01]  /*3c210*/  IMAD.WIDE R8, R0, 0x2, R20 ;  /* 0x0000000200087825 */ /* 0x000fe200078e0214 */
[----:B------:R-:W-:-:S03]  /*3c220*/  PRMT R12, R18, 0x7632, R12 ;  /* 0x00007632120c7816 */ /* 0x000fc6000000000c */
[----:B0-----:R-:W-:Y:S02]  /*3c230*/  IMAD.WIDE R4, R6, 0x2, R2 ;  /* 0x0000000206047825 */ /* 0x001fe400078e0202 */
[----:B------:R-:W-:Y:S01]  /*3c240*/  @P5 STG.E.U16 [R8.64], R12 ;  /* 0x0000000c08005986 */ /* 0x000fe2000c101504 */
[----:B---3--:R-:W-:-:S03]  /*3c250*/  ISETP.GE.AND P1, PT, R16, c[0x0][0x17c], PT ;  /* 0x00005f0010007a0c */ /* 0x008fc60003f26270 */
[----:B------:R-:W3:Y:S01]  /*3c260*/  LDL.LU R16, [R1+0x125c] ;  /* 0x00125c0001107983 */ /* 0x000ee20000300800 */
[----:B----4-:R-:W-:-:S03]  /*3c270*/  PRMT R0, R24, 0x7632, R0 ;  /* 0x0000763218007816 */ /* 0x010fc60000000000 */
[----:B------:R0:W-:Y:S04]  /*3c280*/  @P6 STG.E.U16 [R4.64], R24 ;  /* 0x0000001804006986 */ /* 0x0001e8000c101504 */
[----:B0-----:R-:W4:Y:S01]  /*3c290*/  LDL.LU R24, [R1+0xcc] ;  /* 0x0000cc0001187983 */ /* 0x001f220000300800 */
[----:B------:R-:W-:Y:S01]  /*3c2a0*/  ISETP.GE.AND P2, PT, R22, c[0x0][0x17c], PT ;  /* 0x00005f0016007a0c */ /* 0x000fe20003f46270 */
[----:B------:R-:W-:-:S03]  /*3c2b0*/  IMAD.WIDE R8, R6, 0x2, R20 ;  /* 0x0000000206087825 */ /* 0x000fc600078e0214 */
[C---:B------:R-:W-:Y:S02]  /*3c2c0*/  ISETP.LT.AND P5, PT, R27.reuse, c[0x0][0x178], !P2 ;  /* 0x00005e001b007a0c */ /* 0x040fe400057a1270 */
[----:B------:R-:W-:Y:S02]  /*3c2d0*/  IADD3 R6, R6, c[0x0][0x198], RZ ;  /* 0x0000660006067a10 */ /* 0x000fe40007ffe0ff */
[----:B------:R-:W-:-:S03]  /*3c2e0*/  ISETP.LT.AND P6, PT, R27, c[0x0][0x178], !P4 ;  /* 0x00005e001b007a0c */ /* 0x000fc600067c1270 */
[C---:B------:R-:W-:Y:S01]  /*3c2f0*/  IMAD.WIDE R4, R6.reuse, 0x2, R2 ;  /* 0x0000000206047825 */ /* 0x040fe200078e0202 */
[----:B------:R-:W-:Y:S02]  /*3c300*/  IADD3 R12, R6, c[0x0][0x198], RZ ;  /* 0x00006600060c7a10 */ /* 0x000fe40007ffe0ff */
[----:B------:R-:W-:Y:S02]  /*3c310*/  PRMT R10, R7, 0x7632, R10 ;  /* 0x00007632070a7816 */ /* 0x000fe4000000000a */
[C---:B--2---:R-:W-:Y:S02]  /*3c320*/  ISETP.LT.AND P3, PT, R26.reuse, c[0x0][0x178], !P3 ;  /* 0x00005e001a007a0c */ /* 0x044fe40005f61270 */
[C---:B------:R-:W-:Y:S02]  /*3c330*/  ISETP.LT.AND P2, PT, R26.reuse, c[0x0][0x178], !P2 ;  /* 0x00005e001a007a0c */ /* 0x040fe40005741270 */
[----:B------:R-:W-:-:S09]  /*3c340*/  ISETP.LT.AND P4, PT, R26, c[0x0][0x178], !P4 ;  /* 0x00005e001a007a0c */ /* 0x000fd20006781270 */
[----:B------:R0:W-:Y:S04]  /*3c350*/  @P3 STG.E.U16 [R8.64], R7 ;  /* 0x0000000708003986 */ /* 0x0001e8000c101504 */
[----:B------:R1:W-:Y:S01]  /*3c360*/  @P5 STG.E.U16 [R4.64], R0 ;  /* 0x0000000004005986 */ /* 0x0003e2000c101504 */
[----:B------:R-:W-:Y:S01]  /*3c370*/  ISETP.LT.AND P5, PT, R27, c[0x0][0x178], !P0 ;  /* 0x00005e001b007a0c */ /* 0x000fe200047a1270 */
[----:B0-----:R-:W-:-:S04]  /*3c380*/  IMAD.WIDE R6, R6, 0x2, R20 ;  /* 0x0000000206067825 */ /* 0x001fc800078e0214 */
[C---:B------:R-:W-:Y:S01]  /*3c390*/  IMAD.WIDE R8, R12.reuse, 0x2, R2 ;  /* 0x000000020c087825 */ /* 0x040fe200078e0202 */
[C---:B-1----:R-:W-:Y:S01]  /*3c3a0*/  IADD3 R0, R12.reuse, c[0x0][0x198], RZ ;  /* 0x000066000c007a10 */ /* 0x042fe20007ffe0ff */
[----:B------:R0:W-:Y:S02]  /*3c3b0*/  @P2 STG.E.U16 [R6.64], R10 ;  /* 0x0000000a06002986 */ /* 0x0001e4000c101504 */
[----:B------:R-:W-:Y:S02]  /*3c3c0*/  IMAD.WIDE R4, R12, 0x2, R20 ;  /* 0x000000020c047825 */ /* 0x000fe400078e0214 */
[----:B------:R1:W-:Y:S04]  /*3c3d0*/  @P6 STG.E.U16 [R8.64], R29 ;  /* 0x0000001d08006986 */ /* 0x0003e8000c101504 */
[----:B------:R2:W-:Y:S01]  /*3c3e0*/  @P4 STG.E.U16 [R4.64], R11 ;  /* 0x0000000b04004986 */ /* 0x0005e2000c101504 */
[----:B0-----:R-:W-:Y:S01]  /*3c3f0*/  IMAD.WIDE R6, R0, 0x2, R2 ;  /* 0x0000000200067825 */ /* 0x001fe200078e0202 */
[----:B-1----:R-:W-:-:S05]  /*3c400*/  PRMT R9, R29, 0x7632, R9 ;  /* 0x000076321d097816 */ /* 0x002fca0000000009 */
[----:B------:R-:W-:Y:S01]  /*3c410*/  @P5 STG.E.U16 [R6.64], R9 ;  /* 0x0000000906005986 */ /* 0x000fe2000c101504 */
[----:B------:R-:W-:Y:S01]  /*3c420*/  ISETP.LT.AND P6, PT, R26, c[0x0][0x178], !P0 ;  /* 0x00005e001a007a0c */ /* 0x000fe200047c1270 */
[----:B--2---:R-:W-:Y:S01]  /*3c430*/  IMAD.WIDE R4, R0, 0x2, R20 ;  /* 0x0000000200047825 */ /* 0x004fe200078e0214 */
[----:B------:R-:W-:-:S11]  /*3c440*/  PRMT R8, R11, 0x7632, R8 ;  /* 0x000076320b087816 */ /* 0x000fd60000000008 */
[----:B------:R-:W-:Y:S01]  /*3c450*/  @P6 STG.E.U16 [R4.64], R8 ;  /* 0x0000000804006986 */ /* 0x000fe2000c101504 */
[----:B-----5:R-:W-:Y:S02]  /*3c460*/  ISETP.GE.AND P3, PT, R17, c[0x0][0x17c], PT ;  /* 0x00005f0011007a0c */ /* 0x020fe40003f66270 */
[----:B------:R-:W-:Y:S02]  /*3c470*/  ISETP.GE.AND P2, PT, R14, c[0x0][0x17c], PT ;  /* 0x00005f000e007a0c */ /* 0x000fe40003f46270 */
[----:B------:R-:W2:Y:S01]  /*3c480*/  LDL.LU R14, [R1+0x1260] ;  /* 0x00126000010e7983 */ /* 0x000ea20000300800 */
[----:B------:R-:W-:Y:S02]  /*3c490*/  ISETP.GE.AND P0, PT, R13, c[0x0][0x17c], PT ;  /* 0x00005f000d007a0c */ /* 0x000fe40003f06270 */
[C---:B------:R-:W-:Y:S01]  /*3c4a0*/  ISETP.LT.AND P4, PT, R27.reuse, c[0x0][0x178], !P1 ;  /* 0x00005e001b007a0c */ /* 0x040fe20004f81270 */
[----:B------:R-:W5:Y:S01]  /*3c4b0*/  LDL.LU R13, [R1+0x1264] ;  /* 0x00126400010d7983 */ /* 0x000f620000300800 */
[----:B------:R-:W-:-:S03]  /*3c4c0*/  ISETP.LT.AND P6, PT, R27, c[0x0][0x178], !P3 ;  /* 0x00005e001b007a0c */ /* 0x000fc60005fc1270 */
[----:B------:R-:W5:Y:S01]  /*3c4d0*/  LDL.LU R27, [R1+0x12f0] ;  /* 0x0012f000011b7983 */ /* 0x000f620000300800 */
[----:B---3--:R-:W-:-:S03]  /*3c4e0*/  ISETP.GE.AND P5, PT, R16, c[0x0][0x17c], PT ;  /* 0x00005f0010007a0c */ /* 0x008fc60003fa6270 */
[----:B------:R-:W0:Y:S02]  /*3c4f0*/  S2R R16, SR_TID.X ;  /* 0x0000000000107919 */ /* 0x000e240000002100 */
[C---:B0-----:R-:W-:Y:S01]  /*3c500*/  LOP3.LUT R29, R16.reuse, 0x3f, RZ, 0xc0, !PT ;  /* 0x0000003f101d7812 */ /* 0x041fe200078ec0ff */
[----:B------:R-:W-:-:S05]  /*3c510*/  IMAD.SHL.U32 R16, R16, 0x200, RZ ;  /* 0x0000020010107824 */ /* 0x000fca00078e00ff */
[----:B------:R-:W-:-:S05]  /*3c520*/  LOP3.LUT R16, R16, 0xc00, RZ, 0xc0, !PT ;  /* 0x00000c0010107812 */ /* 0x000fca00078ec0ff */
[----:B------:R-:W-:-:S05]  /*3c530*/  IMAD R16, R29, 0x10, R16 ;  /* 0x000000101d107824 */ /* 0x000fca00078e0210 */
[----:B------:R-:W0:Y:S04]  /*3c540*/  LDS.128 R4, [R16] ;  /* 0x0000000010047984 */ /* 0x000e280000000c00 */
[----:B0-----:R-:W-:Y:S04]  /*3c550*/  STL [R1+0x12e8], R5 ;  /* 0x0012e80501007387 */ /* 0x001fe80000100800 */
[----:B------:R-:W-:Y:S04]  /*3c560*/  STL [R1+0x12e4], R6 ;  /* 0x0012e40601007387 */ /* 0x000fe80000100800 */
[----:B------:R0:W-:Y:S04]  /*3c570*/  STL [R1+0x12e0], R7 ;  /* 0x0012e00701007387 */ /* 0x0001e80000100800 */
[----:B0-----:R-:W3:Y:S01]  /*3c580*/  LDL R7, [R1+0x5c0] ;  /* 0x0005c00001077983 */ /* 0x001ee20000100800 */
[----:B------:R-:W-:-:S05]  /*3c590*/  IADD3 R0, R0, c[0x0][0x198], RZ ;  /* 0x0000660000007a10 */ /* 0x000fca0007ffe0ff */
[----:B------:R-:W-:Y:S01]  /*3c5a0*/  IMAD.WIDE R8, R0, 0x2, R2 ;  /* 0x0000000200087825 */ /* 0x000fe200078e0202 */
[----:B----4-:R-:W-:-:S04]  /*3c5b0*/  PRMT R12, R24, 0x7632, R12 ;  /* 0x00007632180c7816 */ /* 0x010fc8000000000c */
[----:B------:R0:W-:Y:S04]  /*3c5c0*/  @P4 STG.E.U16 [R8.64], R24 ;  /* 0x0000001808004986 */ /* 0x0001e8000c101504 */
[----:B0-----:R-:W4:Y:S04]  /*3c5d0*/  LDL.LU R24, [R1+0x40] ;  /* 0x0000400001187983 */ /* 0x001f280000300800 */
[----:B------:R-:W4:Y:S04]  /*3c5e0*/  LDL.LU R28, [R1+0x126c] ;  /* 0x00126c00011c7983 */ /* 0x000f280000300800 */
[----:B------:R-:W0:Y:S01]  /*3c5f0*/  S2R R29, SR_TID.X ;  /* 0x00000000001d7919 */ /* 0x000e220000002100 */
[----:B------:R-:W-:Y:S01]  /*3c600*/  ISETP.LT.AND P1, PT, R26, c[0x0][0x178], !P1 ;  /* 0x00005e001a007a0c */ /* 0x000fe20004f21270 */
[C---:B------:R-:W-:Y:S01]  /*3c610*/  IMAD.WIDE R10, R0.reuse, 0x2, R20 ;  /* 0x00000002000a7825 */ /* 0x040fe200078e0214 */
[----:B------:R-:W-:Y:S01]  /*3c620*/  IADD3 R0, R0, c[0x0][0x198], RZ ;  /* 0x0000660000007a10 */ /* 0x000fe20007ffe0ff */
[----:B------:R-:W4:Y:S01]  /*3c630*/  LDL.LU R25, [R1+0x1268] ;  /* 0x0012680001197983 */ /* 0x000f220000300800 */
[----:B------:R-:W-:-:S03]  /*3c640*/  ISETP.LT.AND P3, PT, R26, c[0x0][0x178], !P3 ;  /* 0x00005e001a007a0c */ /* 0x000fc60005f61270 */
[----:B------:R-:W-:-:S06]  /*3c650*/  IMAD.WIDE R8, R0, 0x2, R2 ;  /* 0x0000000200087825 */ /* 0x000fcc00078e0202 */
[----:B------:R1:W-:Y:S01]  /*3c660*/  @P1 STG.E.U16 [R10.64], R15 ;  /* 0x0000000f0a001986 */ /* 0x0003e2000c101504 */
[C---:B0-----:R-:W-:Y:S01]  /*3c670*/  LOP3.LUT R16, R29.reuse, 0x3f, RZ, 0xc0, !PT ;  /* 0x0000003f1d107812 */ /* 0x041fe200078ec0ff */
[----:B------:R-:W-:Y:S01]  /*3c680*/  IMAD.SHL.U32 R29, R29, 0x200, RZ ;  /* 0x000002001d1d7824 */ /* 0x000fe200078e00ff */
[----:B-1----:R-:W-:-:S04]  /*3c690*/  IADD3 R10, R0, c[0x0][0x198], RZ ;  /* 0x00006600000a7a10 */ /* 0x002fc80007ffe0ff */
[----:B------:R-:W-:Y:S01]  /*3c6a0*/  LOP3.LUT R29, R29, 0xc00, RZ, 0xc0, !PT ;  /* 0x00000c001d1d7812 */ /* 0x000fe200078ec0ff */
[----:B------:R0:W-:Y:S01]  /*3c6b0*/  @P6 STG.E.U16 [R8.64], R12 ;  /* 0x0000000c08006986 */ /* 0x0001e2000c101504 */
[----:B------:R-:W-:-:S03]  /*3c6c0*/  PRMT R11, R15, 0x7632, R11 ;  /* 0x000076320f0b7816 */ /* 0x000fc6000000000b */
[----:B------:R-:W-:Y:S01]  /*3c6d0*/  IMAD R29, R16, 0x10, R29 ;  /* 0x00000010101d7824 */ /* 0x000fe200078e021d */
[----:B--2---:R-:W-:Y:S01]  /*3c6e0*/  ISETP.GE.AND P1, PT, R14, c[0x0][0x17c], PT ;  /* 0x00005f000e007a0c */ /* 0x004fe20003f26270 */
[----:B------:R-:W-:-:S03]  /*3c6f0*/  IMAD.WIDE R14, R0, 0x2, R20 ;  /* 0x00000002000e7825 */ /* 0x000fc600078e0214 */
[----:B------:R-:W-:Y:S01]  /*3c700*/  LOP3.LUT R29, R29, 0x20, RZ, 0x3c, !PT ;  /* 0x000000201d1d7812 */ /* 0x000fe200078e3cff */
[C---:B0-----:R-:W-:Y:S01]  /*3c710*/  IMAD.WIDE R8, R10.reuse, 0x2, R2 ;  /* 0x000000020a087825 */ /* 0x041fe200078e0202 */
[----:B-----5:R-:W-:Y:S01]  /*3c720*/  ISETP.GE.AND P6, PT, R13, c[0x0][0x17c], PT ;  /* 0x00005f000d007a0c */ /* 0x020fe20003fc6270 */
[----:B------:R-:W-:Y:S01]  /*3c730*/  @P3 STG.E.U16 [R14.64], R11 ;  /* 0x0000000b0e003986 */ /* 0x000fe2000c101504 */
[C---:B------:R-:W-:Y:S01]  /*3c740*/  IADD3 R13, R10.reuse, c[0x0][0x198], RZ ;  /* 0x000066000a0d7a10 */ /* 0x040fe20007ffe0ff */
[----:B------:R-:W-:Y:S01]  /*3c750*/  IMAD.WIDE R16, R10, 0x2, R20 ;  /* 0x000000020a107825 */ /* 0x000fe200078e0214 */
[----:B------:R-:W-:Y:S02]  /*3c760*/  PRMT R0, R27, 0x7632, R0 ;  /* 0x000076321b007816 */ /* 0x000fe40000000000 */
[----:B---3--:R-:W-:-:S13]  /*3c770*/  ISETP.LT.AND P4, PT, R7, c[0x0][0x178], !P2 ;  /* 0x00005e0007007a0c */ /* 0x008fda0005781270 */
[----:B------:R-:W-:Y:S04]  /*3c780*/  @P4 STG.E.U16 [R8.64], R27 ;  /* 0x0000001b08004986 */ /* 0x000fe8000c101504 */
[----:B------:R0:W1:Y:S01]  /*3c790*/  LDS.128 R8, [R29] ;  /* 0x000000001d087984 */ /* 0x0000620000000c00 */
[----:B------:R-:W-:-:S03]  /*3c7a0*/  ISETP.LT.AND P2, PT, R26, c[0x0][0x178], !P2 ;  /* 0x00005e001a007a0c */ /* 0x000fc60005741270 */
[----:B0-----:R-:W2:Y:S10]  /*3c7b0*/  LDL.LU R29, [R1+0x30] ;  /* 0x00003000011d7983 */ /* 0x001eb40000300800 */
[----:B------:R0:W-:Y:S01]  /*3c7c0*/  @P2 STG.E.U16 [R16.64], R19 ;  /* 0x0000001310002986 */ /* 0x0001e2000c101504 */
[----:B----4-:R-:W-:-:S03]  /*3c7d0*/  ISETP.GE.AND P2, PT, R28, c[0x0][0x17c], PT ;  /* 0x00005f001c007a0c */ /* 0x010fc60003f46270 */
[----:B-1----:R-:W-:Y:S04]  /*3c7e0*/  STL [R1+0x12ec], R11 ;  /* 0x0012ec0b01007387 */ /* 0x002fe80000100800 */
[----:B------:R-:W3:Y:S04]  /*3c7f0*/  LDL.LU R28, [R1+0x1274] ;  /* 0x00127400011c7983 */ /* 0x000ee80000300800 */
[----:B------:R-:W4:Y:S01]  /*3c800*/  LDL.LU R27, [R1+0x1270] ;  /* 0x00127000011b7983 */ /* 0x000f220000300800 */
[----:B------:R-:W-:Y:S02]  /*3c810*/  ISETP.LT.AND P3, PT, R7, c[0x0][0x178], !P0 ;  /* 0x00005e0007007a0c */ /* 0x000fe40004761270 */
[----:B------:R-:W-:-:S02]  /*3c820*/  ISETP.LT.AND P0, PT, R26, c[0x0][0x178], !P0 ;  /* 0x00005e001a007a0c */ /* 0x000fc40004701270 */
[----:B------:R-:W-:Y:S01]  /*3c830*/  ISETP.LT.AND P4, PT, R7, c[0x0][0x178], !P5 ;  /* 0x00005e0007007a0c */ /* 0x000fe20006f81270 */
[----:B0-----:R-:W-:Y:S01]  /*3c840*/  IMAD.WIDE R16, R13, 0x2, R2 ;  /* 0x000000020d107825 */ /* 0x001fe200078e0202 */
[----:B------:R-:W-:Y:S02]  /*3c850*/  ISETP.LT.AND P5, PT, R26, c[0x0][0x178], !P5 ;  /* 0x00005e001a007a0c */ /* 0x000fe40006fa1270 */
[----:B------:R-:W-:Y:S01]  /*3c860*/  PRMT R12, R19, 0x7632, R12 ;  /* 0x00007632130c7816 */ /* 0x000fe2000000000c */
[C---:B------:R-:W-:Y:S01]  /*3c870*/  IMAD.WIDE R18, R13.reuse, 0x2, R20 ;  /* 0x000000020d127825 */ /* 0x040fe200078e0214 */
[----:B------:R-:W-:-:S03]  /*3c880*/  IADD3 R14, R13, c[0x0][0x198], RZ ;  /* 0x000066000d0e7a10 */ /* 0x000fc60007ffe0ff */
[----:B------:R-:W-:Y:S02]  /*3c890*/  @P3 STG.E.U16 [R16.64], R0 ;  /* 0x0000000010003986 */ /* 0x000fe4000c101504 */
[C---:B------:R-:W-:Y:S02]  /*3c8a0*/  IMAD.WIDE R22, R14.reuse, 0x2, R2 ;  /* 0x000000020e167825 */ /* 0x040fe400078e0202 */
[----:B------:R0:W-:Y:S04]  /*3c8b0*/  @P0 STG.E.U16 [R18.64], R12 ;  /* 0x0000000c12000986 */ /* 0x0001e8000c101504 */
[----:B------:R-:W-:Y:S01]  /*3c8c0*/  @P4 STG.E.U16 [R22.64], R24 ;  /* 0x0000001816004986 */ /* 0x000fe2000c101504 */
[----:B0-----:R-:W-:Y:S01]  /*3c8d0*/  IMAD.WIDE R12, R14, 0x2, R20 ;  /* 0x000000020e0c7825 */ /* 0x001fe200078e0214 */
[----:B------:R-:W-:-:S04]  /*3c8e0*/  ISETP.GE.AND P3, PT, R25, c[0x0][0x17c], PT ;  /* 0x00005f0019007a0c */ /* 0x000fc80003f66270 */
[----:B------:R0:W-:Y:S04]  /*3c8f0*/  @P5 STG.E.U16 [R12.64], R4 ;  /* 0x000000040c005986 */ /* 0x0001e8000c101504 */
[----:B------:R-:W1:Y:S01]  /*3c900*/  S2R R25, SR_TID.X ;  /* 0x0000000000197919 */ /* 0x000e620000002100 */
[----:B------:R-:W-:Y:S02]  /*3c910*/  ISETP.LT.AND P0, PT, R7, c[0x0][0x178], !P1 ;  /* 0x00005e0007007a0c */ /* 0x000fe40004f01270 */
[----:B------:R-:W-:Y:S02]  /*3c920*/  IADD3 R14, R14, c[0x0][0x198], RZ ;  /* 0x000066000e0e7a10 */ /* 0x000fe40007ffe0ff */
[----:B------:R-:W-:-:S03]  /*3c930*/  PRMT R0, R24, 0x7632, R0 ;  /* 0x0000763218007816 */ /* 0x000fc60000000000 */
[----:B0-----:R-:W-:-:S06]  /*3c940*/  IMAD.WIDE R12, R14, 0x2, R2 ;  /* 0x000000020e0c7825 */ /* 0x001fcc00078e0202 */
[----:B------:R-:W-:Y:S01]  /*3c950*/  @P0 STG.E.U16 [R12.64], R0 ;  /* 0x000000000c000986 */ /* 0x000fe2000c101504 */
[----:B------:R-:W-:Y:S02]  /*3c960*/  ISETP.LT.AND P1, PT, R26, c[0x0][0x178], !P1 ;  /* 0x00005e001a007a0c */ /* 0x000fe40004f21270 */
[C---:B-1----:R-:W-:Y:S01]  /*3c970*/  LOP3.LUT R15, R25.reuse, 0x3f, RZ, 0xc0, !PT ;  /* 0x0000003f190f7812 */ /* 0x042fe200078ec0ff */
[----:B------:R-:W-:-:S05]  /*3c980*/  IMAD.SHL.U32 R25, R25, 0x200, RZ ;  /* 0x0000020019197824 */ /* 0x000fca00078e00ff */
[----:B------:R-:W-:Y:S02]  /*3c990*/  LOP3.LUT R25, R25, 0xc00, RZ, 0xc0, !PT ;  /* 0x00000c0019197812 */ /* 0x000fe400078ec0ff */
[----:B------:R-:W-:Y:S02]  /*3c9a0*/  IADD3 R22, R14, c[0x0][0x198], RZ ;  /* 0x000066000e167a10 */ /* 0x000fe40007ffe0ff */
[----:B------:R-:W-:Y:S01]  /*3c9b0*/  PRMT R4, R4, 0x7632, R4 ;  /* 0x0000763204047816 */ /* 0x000fe20000000004 */
[----:B------:R-:W-:Y:S02]  /*3c9c0*/  IMAD R25, R15, 0x10, R25 ;  /* 0x000000100f197824 */ /* 0x000fe400078e0219 */
[----:B------:R-:W-:-:S05]  /*3c9d0*/  IMAD.WIDE R14, R14, 0x2, R20 ;  /* 0x000000020e0e7825 */ /* 0x000fca00078e0214 */
[----:B------:R0:W-:Y:S01]  /*3c9e0*/  @P1 STG.E.U16 [R14.64], R4 ;  /* 0x000000040e001986 */ /* 0x0001e2000c101504 */
[----:B------:R-:W-:Y:S02]  /*3c9f0*/  ISETP.LT.AND P4, PT, R7, c[0x0][0x178], !P6 ;  /* 0x00005e0007007a0c */ /* 0x000fe40007781270 */
[----:B------:R-:W-:Y:S02]  /*3ca00*/  LOP3.LUT R25, R25, 0x40, RZ, 0x3c, !PT ;  /* 0x0000004019197812 */ /* 0x000fe400078e3cff */
[----:B------:R-:W-:-:S03]  /*3ca10*/  ISETP.LT.AND P6, PT, R26, c[0x0][0x178], !P6 ;  /* 0x00005e001a007a0c */ /* 0x000fc600077c1270 */
[----:B------:R1:W-:Y:S01]  /*3ca20*/  LDS.128 R16, [R25] ;  /* 0x0000000019107984 */ /* 0x0003e20000000c00 */
[----:B------:R-:W-:Y:S02]  /*3ca30*/  ISETP.LT.AND P1, PT, R7, c[0x0][0x178], !P2 ;  /* 0x00005e0007007a0c */ /* 0x000fe40005721270 */
[C---:B0-----:R-:W-:Y:S01]  /*3ca40*/  IADD3 R4, R22.reuse, c[0x0][0x198], RZ ;  /* 0x0000660016047a10 */ /* 0x041fe20007ffe0ff */
[----:B-1----:R-:W-:Y:S01]  /*3ca50*/  IMAD.WIDE R24, R22, 0x2, R2 ;  /* 0x0000000216187825 */ /* 0x002fe200078e0202 */
[----:B------:R-:W-:-:S03]  /*3ca60*/  ISETP.LT.AND P2, PT, R26, c[0x0][0x178], !P2 ;  /* 0x00005e001a007a0c */ /* 0x000fc60005741270 */
[----:B------:R-:W-:Y:S01]  /*3ca70*/  IMAD.WIDE R22, R22, 0x2, R20 ;  /* 0x0000000216167825 */ /* 0x000fe200078e0214 */
[----:B------:R-:W-:Y:S02]  /*3ca80*/  IADD3 R0, R4, c[0x0][0x198], RZ ;  /* 0x0000660004007a10 */ /* 0x000fe40007ffe0ff */
[----:B---3--:R-:W-:Y:S02]  /*3ca90*/  ISETP.GE.AND P5, PT, R28, c[0x0][0x17c], PT ;  /* 0x00005f001c007a0c */ /* 0x008fe40003fa6270 */
[----:B------:R-:W0:Y:S01]  /*3caa0*/  S2R R28, SR_TID.X ;  /* 0x00000000001c7919 */ /* 0x000e220000002100 */
[----:B----4-:R-:W-:Y:S02]  /*3cab0*/  ISETP.GE.AND P0, PT, R27, c[0x0][0x17c], PT ;  /* 0x00005f001b007a0c */ /* 0x010fe40003f06270 */
[C---:B0-----:R-:W-:Y:S01]  /*3cac0*/  LOP3.LUT R27, R28.reuse, 0x3f, RZ, 0xc0, !PT ;  /* 0x0000003f1c1b7812 */ /* 0x041fe200078ec0ff */
[----:B------:R-:W-:-:S05]  /*3cad0*/  IMAD.SHL.U32 R28, R28, 0x200, RZ ;  /* 0x000002001c1c7824 */ /* 0x000fca00078e00ff */
[----:B------:R-:W-:-:S05]  /*3cae0*/  LOP3.LUT R28, R28, 0xc00, RZ, 0xc0, !PT ;  /* 0x00000c001c1c7812 */ /* 0x000fca00078ec0ff */
[----:B------:R-:W-:-:S05]  /*3caf0*/  IMAD R28, R27, 0x10, R28 ;  /* 0x000000101b1c7824 */ /* 0x000fca00078e021c */
[----:B------:R-:W-:-:S05]  /*3cb00*/  LOP3.LUT R28, R28, 0x60, RZ, 0x3c, !PT ;  /* 0x000000601c1c7812 */ /* 0x000fca00078e3cff */
[----:B------:R-:W0:Y:S01]  /*3cb10*/  LDS.128 R12, [R28] ;  /* 0x000000001c0c7984 */ /* 0x000e220000000c00 */
[----:B------:R-:W-:-:S03]  /*3cb20*/  IMAD.WIDE R26, R4, 0x2, R20 ;  /* 0x00000002041a7825 */ /* 0x000fc600078e0214 */
[----:B--2---:R1:W-:Y:S04]  /*3cb30*/  @P4 STG.E.U16 [R24.64], R29 ;  /* 0x0000001d18004986 */ /* 0x0043e8000c101504 */
[----:B------:R-:W-:Y:S01]  /*3cb40*/  @P6 STG.E.U16 [R22.64], R8 ;  /* 0x0000000816006986 */ /* 0x000fe2000c101504 */
[----:B-1----:R-:W-:-:S03]  /*3cb50*/  IMAD.WIDE R24, R4, 0x2, R2 ;  /* 0x0000000204187825 */ /* 0x002fc600078e0202 */
[----:B0-----:R0:W-:Y:S04]  /*3cb60*/  STL [R1+0x12dc], R15 ;  /* 0x0012dc0f01007387 */ /* 0x0011e80000100800 */
[----:B0-----:R-:W2:Y:S04]  /*3cb70*/  LDL.LU R15, [R1+0x5c4] ;  /* 0x0005c400010f7983 */ /* 0x001ea80000300800 */
[----:B------:R-:W3:Y:S04]  /*3cb80*/  LDL.LU R4, [R1+0x20] ;  /* 0x0000200001047983 */ /* 0x000ee80000300800 */
[----:B------:R-:W4:Y:S04]  /*3cb90*/  LDL.LU R22, [R1+0x1278] ;  /* 0x0012780001167983 */ /* 0x000f280000300800 */
[----:B------:R-:W5:Y:S01]  /*3cba0*/  LDL.LU R23, [R1+0x127c] ;  /* 0x00127c0001177983 */ /* 0x000f620000300800 */
[----:B------:R-:W-:-:S02]  /*3cbb0*/  ISETP.LT.AND P4, PT, R7, c[0x0][0x178], !P3 ;  /* 0x00005e0007007a0c */ /* 0x000fc40005f81270 */
[----:B------:R-:W-:Y:S01]  /*3cbc0*/  PRMT R11, R29, 0x7632, R11 ;  /* 0x000076321d0b7816 */ /* 0x000fe2000000000b */
[----:B------:R-:W-:Y:S01]  /*3cbd0*/  IMAD.WIDE R28, R0, 0x2, R2 ;  /* 0x00000002001c7825 */ /* 0x000fe200078e0202 */
[----:B------:R-:W-:-:S03]  /*3cbe0*/  PRMT R5, R8, 0x7632, R5 ;  /* 0x0000763208057816 */ /* 0x000fc60000000005 */
[----:B------:R0:W-:Y:S01]  /*3cbf0*/  @P1 STG.E.U16 [R24.64], R11 ;  /* 0x0000000b18001986 */ /* 0x0001e2000c101504 */
[----:B------:R-:W-:-:S03]  /*3cc00*/  IADD3 R8, R0, c[0x0][0x198], RZ ;  /* 0x0000660000087a10 */ /* 0x000fc60007ffe0ff */
[----:B------:R1:W-:Y:S04]  /*3cc10*/  @P2 STG.E.U16 [R26.64], R5 ;  /* 0x000000051a002986 */ /* 0x0003e8000c101504 */
[----:B0-----:R-:W3:Y:S04]  /*3cc20*/  LDL.LU R11, [R1+0x12ec] ;  /* 0x0012ec00010b7983 */ /* 0x001ee80000300800 */
[----:B-1----:R-:W3:Y:S01]  /*3cc30*/  LDL.LU R5, [R1+0x12e8] ;  /* 0x0012e80001057983 */ /* 0x002ee20000300800 */
[----:B--2---:R-:W-:Y:S02]  /*3cc40*/  ISETP.LT.AND P3, PT, R15, c[0x0][0x178], !P3 ;  /* 0x00005e000f007a0c */ /* 0x004fe40005f61270 */
[----:B----4-:R-:W-:-:S02]  /*3cc50*/  ISETP.GE.AND P6, PT, R22, c[0x0][0x17c], PT ;  /* 0x00005f0016007a0c */ /* 0x010fc40003fc6270 */
[----:B-----5:R-:W-:Y:S01]  /*3cc60*/  ISETP.GE.AND P1, PT, R23, c[0x0][0x17c], PT ;  /* 0x00005f0017007a0c */ /* 0x020fe20003f26270 */
[----:B------:R-:W-:Y:S01]  /*3cc70*/  IMAD.WIDE R22, R0, 0x2, R20 ;  /* 0x0000000200167825 */ /* 0x000fe200078e0214 */
[----:B---3--:R-:W-:Y:S01]  /*3cc80*/  @P4 STG.E.U16 [R28.64], R4 ;  /* 0x000000041c004986 */ /* 0x008fe2000c101504 */
[----:B------:R-:W-:-:S06]  /*3cc90*/  PRMT R0, R16, 0x7632, R0 ;  /* 0x0000763210007816 */ /* 0x000fcc0000000000 */
[----:B------:R0:W-:Y:S04]  /*3cca0*/  @P3 STG.E.U16 [R22.64], R16 ;  /* 0x0000001016003986 */ /* 0x0001e8000c101504 */
[----:B0-----:R-:W2:Y:S04]  /*3ccb0*/  LDL.LU R16, [R1+0x1280] ;  /* 0x0012800001107983 */ /* 0x001ea80000300800 */
[----:B------:R-:W3:Y:S04]  /*3ccc0*/  LDL.LU R22, [R1+0x1284] ;  /* 0x0012840001167983 */ /* 0x000ee80000300800 */
[----:B------:R-:W4:Y:S01]  /*3ccd0*/  LDL.LU R23, [R1+0x10] ;  /* 0x0000100001177983 */ /* 0x000f220000300800 */
[----:B------:R-:W-:-:S02]  /*3cce0*/  ISETP.LT.AND P2, PT, R7, c[0x0][0x178], !P5 ;  /* 0x00005e0007007a0c */ /* 0x000fc40006f41270 */
[----:B------:R-:W-:Y:S02]  /*3ccf0*/  ISETP.LT.AND P5, PT, R15, c[0x0][0x178], !P5 ;  /* 0x00005e000f007a0c */ /* 0x000fe40006fa1270 */
[----:B------:R-:W-:Y:S02]  /*3cd00*/  ISETP.LT.AND P4, PT, R7, c[0x0][0x178], !P0 ;  /* 0x00005e0007007a0c */ /* 0x000fe40004781270 */
[----:B------:R-:W-:Y:S02]  /*3cd10*/  PRMT R6, R4, 0x7632, R6 ;  /* 0x0000763204067816 */ /* 0x000fe40000000006 */
[C---:B------:R-:W-:Y:S01]  /*3cd20*/  IADD3 R4, R8.reuse, c[0x0][0x198], RZ ;  /* 0x0000660008047a10 */ /* 0x040fe20007ffe0ff */
[----:B------:R-:W-:Y:S01]  /*3cd30*/  IMAD.WIDE R24, R8, 0x2, R2 ;  /* 0x0000000208187825 */ /* 0x000fe200078e0202 */
[----:B------:R-:W-:-:S03]  /*3cd40*/  ISETP.LT.AND P0, PT, R15, c[0x0][0x178], !P0 ;  /* 0x00005e000f007a0c */ /* 0x000fc60004701270 */
[----:B------:R-:W-:Y:S01]  /*3cd50*/  IMAD.WIDE R26, R8, 0x2, R20 ;  /* 0x00000002081a7825 */ /* 0x000fe200078e0214 */
[----:B------:R0:W-:Y:S03]  /*3cd60*/  @P2 STG.E.U16 [R24.64], R6 ;  /* 0x0000000618002986 */ /* 0x0001e6000c101504 */
[----:B------:R-:W-:Y:S01]  /*3cd70*/  IMAD.WIDE R28, R4, 0x2, R2 ;  /* 0x00000002041c7825 */ /* 0x000fe200078e0202 */
[----:B------:R-:W-:Y:S04]  /*3cd80*/  @P5 STG.E.U16 [R26.64], R0 ;  /* 0x000000001a005986 */ /* 0x000fe8000c101504 */
[----:B0-----:R-:W5:Y:S01]  /*3cd90*/  LDL.LU R6, [R1+0x12e4] ;  /* 0x0012e40001067983 */ /* 0x001f620000300800 */
[----:B---3--:R-:W-:-:S03]  /*3cda0*/  ISETP.GE.AND P2, PT, R22, c[0x0][0x17c], PT ;  /* 0x00005f0016007a0c */ /* 0x008fc60003f46270 */
[----:B----4-:R0:W-:Y:S01]  /*3cdb0*/  @P4 STG.E.U16 [R28.64], R23 ;  /* 0x000000171c004986 */ /* 0x0101e2000c101504 */
[----:B------:R-:W-:Y:S02]  /*3cdc0*/  PRMT R8, R23, 0x7632, R8 ;  /* 0x0000763217087816 */ /* 0x000fe40000000008 */
[----:B--2---:R-:W-:Y:S02]  /*3cdd0*/  ISETP.GE.AND P3, PT, R16, c[0x0][0x17c], PT ;  /* 0x00005f0010007a0c */ /* 0x004fe40003f66270 */
[----:B------:R-:W2:Y:S01]  /*3cde0*/  LDL.LU R16, [R1+0x128c] ;  /* 0x00128c0001107983 */ /* 0x000ea20000300800 */
[----:B0-----:R-:W-:-:S05]  /*3cdf0*/  IMAD.WIDE R22, R4, 0x2, R20 ;  /* 0x0000000204167825 */ /* 0x001fca00078e0214 */
[----:B------:R0:W-:Y:S04]  /*3ce00*/  @P0 STG.E.U16 [R22.64], R12 ;  /* 0x0000000c16000986 */ /* 0x0001e8000c101504 */
[----:B0-----:R-:W3:Y:S04]  /*3ce10*/  LDL.LU R22, [R1+0x1288] ;  /* 0x0012880001167983 */ /* 0x001ee80000300800 */
[----:B------:R-:W4:Y:S01]  /*3ce20*/  LDL.LU R23, [R1+0x44] ;  /* 0x0000440001177983 */ /* 0x000f220000300800 */
[----:B------:R-:W-:Y:S02]  /*3ce30*/  ISETP.LT.AND P4, PT, R7, c[0x0][0x178], !P6 ;  /* 0x00005e0007007a0c */ /* 0x000fe40007781270 */
[----:B------:R-:W-:-:S02]  /*3ce40*/  ISETP.LT.AND P6, PT, R15, c[0x0][0x178], !P6 ;  /* 0x00005e000f007a0c */ /* 0x000fc400077c1270 */
[----:B------:R-:W-:Y:S02]  /*3ce50*/  IADD3 R26, R4, c[0x0][0x198], RZ ;  /* 0x00006600041a7a10 */ /* 0x000fe40007ffe0ff */
[----:B------:R-:W-:Y:S02]  /*3ce60*/  ISETP.LT.AND P5, PT, R7, c[0x0][0x178], !P1 ;  /* 0x00005e0007007a0c */ /* 0x000fe40004fa1270 */
[C---:B------:R-:W-:Y:S01]  /*3ce70*/  IADD3 R0, R26.reuse, c[0x0][0x198], RZ ;  /* 0x000066001a007a10 */ /* 0x040fe20007ffe0ff */
[----:B------:R-:W-:Y:S01]  /*3ce80*/  IMAD.WIDE R24, R26, 0x2, R2 ;  /* 0x000000021a187825 */ /* 0x000fe200078e0202 */
[C---:B------:R-:W-:Y:S02]  /*3ce90*/  ISETP.LT.AND P1, PT, R15.reuse, c[0x0][0x178], !P1 ;  /* 0x00005e000f007a0c */ /* 0x040fe40004f21270 */
[----:B------:R-:W-:Y:S01]  /*3cea0*/  PRMT R4, R12, 0x7632, R4 ;  /* 0x000076320c047816 */ /* 0x000fe20000000004 */
[----:B------:R-:W-:Y:S01]  /*3ceb0*/  IMAD.WIDE R26, R26, 0x2, R20 ;  /* 0x000000021a1a7825 */ /* 0x000fe200078e0214 */
[----:B------:R-:W-:Y:S03]  /*3cec0*/  @P4 STG.E.U16 [R24.64], R8 ;  /* 0x0000000818004986 */ /* 0x000fe6000c101504 */
[----:B------:R-:W-:Y:S01]  /*3ced0*/  IMAD.WIDE R28, R0, 0x2, R2 ;  /* 0x00000002001c7825 */ /* 0x000fe200078e0202 */
[----:B------:R0:W-:Y:S01]  /*3cee0*/  @P6 STG.E.U16 [R26.64], R4 ;  /* 0x000000041a006986 */ /* 0x0001e2000c101504 */
[----:B------:R-:W-:-:S02]  /*3cef0*/  ISETP.LT.AND P4, PT, R15, c[0x0][0x178], !P3 ;  /* 0x00005e000f007a0c */ /* 0x000fc40005f81270 */
[----:B0-----:R-:W-:Y:S02]  /*3cf00*/  IADD3 R26, R0, c[0x0][0x198], RZ ;  /* 0x00006600001a7a10 */ /* 0x001fe40007ffe0ff */
[----:B---3--:R-:W-:Y:S01]  /*3cf10*/  ISETP.GE.AND P0, PT, R22, c[0x0][0x17c], PT ;  /* 0x00005f0016007a0c */ /* 0x008fe20003f06270 */
[----:B----4-:R0:W-:Y:S01]  /*3cf20*/  @P5 STG.E.U16 [R28.64], R23 ;  /* 0x000000171c005986 */ /* 0x0101e2000c101504 */
[----:B------:R-:W-:Y:S02]  /*3cf30*/  PRMT R8, R23, 0x7632, R8 ;  /* 0x0000763217087816 */ /* 0x000fe40000000008 */
[----:B------:R-:W-:Y:S02]  /*3cf40*/  ISETP.LT.AND P5, PT, R7, c[0x0][0x178], !P3 ;  /* 0x00005e0007007a0c */ /* 0x000fe40005fa1270 */
[----:B--2---:R-:W-:Y:S02]  /*3cf50*/  ISETP.GE.AND P3, PT, R16, c[0x0][0x17c], PT ;  /* 0x00005f0010007a0c */ /* 0x004fe40003f66270 */
[----:B------:R-:W2:Y:S01]  /*3cf60*/  LDL.LU R16, [R1+0x24] ;  /* 0x0000240001107983 */ /* 0x000ea20000300800 */
[----:B0-----:R-:W-:Y:S01]  /*3cf70*/  IMAD.WIDE R22, R0, 0x2, R20 ;  /* 0x0000000200167825 */ /* 0x001fe200078e0214 */
[----:B------:R-:W-:-:S04]  /*3cf80*/  PRMT R0, R5, 0x7632, R0 ;  /* 0x0000763205007816 */ /* 0x000fc80000000000 */
[----:B------:R0:W-:Y:S04]  /*3cf90*/  @P1 STG.E.U16 [R22.64], R5 ;  /* 0x0000000516001986 */ /* 0x0001e8000c101504 */
[----:B0-----:R-:W3:Y:S04]  /*3cfa0*/  LDL.LU R5, [R1+0x1290] ;  /* 0x0012900001057983 */ /* 0x001ee80000300800 */
[----:B------:R-:W4:Y:S04]  /*3cfb0*/  LDL.LU R22, [R1+0x1294] ;  /* 0x0012940001167983 */ /* 0x000f280000300800 */
[----:B------:R-:W2:Y:S01]  /*3cfc0*/  LDL.LU R23, [R1+0x34] ;  /* 0x0000340001177983 */ /* 0x000ea20000300800 */
[----:B------:R-:W-:-:S02]  /*3cfd0*/  ISETP.LT.AND P6, PT, R7, c[0x0][0x178], !P2 ;  /* 0x00005e0007007a0c */ /* 0x000fc400057c1270 */
[C---:B------:R-:W-:Y:S01]  /*3cfe0*/  IADD3 R4, R26.reuse, c[0x0][0x198], RZ ;  /* 0x000066001a047a10 */ /* 0x040fe20007ffe0ff */
[----:B------:R-:W-:-:S04]  /*3cff0*/  IMAD.WIDE R24, R26, 0x2, R2 ;  /* 0x000000021a187825 */ /* 0x000fc800078e0202 */
[----:B------:R-:W-:Y:S01]  /*3d000*/  IMAD.WIDE R26, R26, 0x2, R20 ;  /* 0x000000021a1a7825 */ /* 0x000fe200078e0214 */
[----:B------:R0:W-:Y:S03]  /*3d010*/  @P5 STG.E.U16 [R24.64], R8 ;  /* 0x0000000818005986 */ /* 0x0001e6000c101504 */
[C---:B------:R-:W-:Y:S01]  /*3d020*/  IMAD.WIDE R28, R4.reuse, 0x2, R2 ;  /* 0x00000002041c7825 */ /* 0x040fe200078e0202 */
[----:B------:R-:W-:Y:S01]  /*3d030*/  ISETP.LT.AND P2, PT, R15, c[0x0][0x178], !P2 ;  /* 0x00005e000f007a0c */ /* 0x000fe20005741270 */
[----:B------:R1:W-:Y:S01]  /*3d040*/  @P4 STG.E.U16 [R26.64], R0 ;  /* 0x000000001a004986 */ /* 0x0003e2000c101504 */
[----:B------:R-:W-:Y:S02]  /*3d050*/  ISETP.LT.AND P5, PT, R7, c[0x0][0x178], !P0 ;  /* 0x00005e0007007a0c */ /* 0x000fe400047a1270 */
[----:B------:R-:W-:Y:S02]  /*3d060*/  ISETP.LT.AND P4, PT, R15, c[0x0][0x178], !P0 ;  /* 0x00005e000f007a0c */ /* 0x000fe40004781270 */
[----:B0-----:R-:W-:-:S04]  /*3d070*/  IADD3 R24, R4, c[0x0][0x198], RZ ;  /* 0x0000660004187a10 */ /* 0x001fc80007ffe0ff */
[----:B-1----:R-:W-:Y:S02]  /*3d080*/  IADD3 R0, R24, c[0x0][0x198], RZ ;  /* 0x0000660018007a10 */ /* 0x002fe40007ffe0ff */
[----:B------:R-:W-:-:S03]  /*3d090*/  PRMT R12, R9, 0x7632, R12 ;  /* 0x00007632090c7816 */ /* 0x000fc6000000000c */
[----:B------:R-:W-:Y:S01]  /*3d0a0*/  IMAD.WIDE R26, R0, 0x2, R2 ;  /* 0x00000002001a7825 */ /* 0x000fe200078e0202 */
[----:B---3--:R-:W-:-:S03]  /*3d0b0*/  ISETP.GE.AND P1, PT, R5, c[0x0][0x17c], PT ;  /* 0x00005f0005007a0c */ /* 0x008fc60003f26270 */
[----:B------:R-:W-:Y:S01]  /*3d0c0*/  IMAD.WIDE R4, R4, 0x2, R20 ;  /* 0x0000000204047825 */ /* 0x000fe200078e0214 */
[----:B--2---:R0:W-:Y:S01]  /*3d0d0*/  @P6 STG.E.U16 [R28.64], R23 ;  /* 0x000000171c006986 */ /* 0x0041e2000c101504 */
[----:B------:R-:W-:Y:S02]  /*3d0e0*/  ISETP.LT.AND P6, PT, R7, c[0x0][0x178], !P3 ;  /* 0x00005e0007007a0c */ /* 0x000fe40005fc1270 */
[----:B----4-:R-:W-:Y:S01]  /*3d0f0*/  ISETP.GE.AND P0, PT, R22, c[0x0][0x17c], PT ;  /* 0x00005f0016007a0c */ /* 0x010fe20003f06270 */
[----:B------:R-:W2:Y:S01]  /*3d100*/  LDL.LU R7, [R1+0x12e0] ;  /* 0x0012e00001077983 */ /* 0x000ea20000300800 */
[----:B------:R-:W-:-:S03]  /*3d110*/  PRMT R8, R23, 0x7632, R8 ;  /* 0x0000763217087816 */ /* 0x000fc60000000008 */
[----:B------:R1:W-:Y:S01]  /*3d120*/  @P2 STG.E.U16 [R4.64], R9 ;  /* 0x0000000904002986 */ /* 0x0003e2000c101504 */
[----:B0-----:R-:W-:-:S03]  /*3d130*/  IMAD.WIDE R22, R24, 0x2, R2 ;  /* 0x0000000218167825 */ /* 0x001fc600078e0202 */
[----:B------:R-:W3:Y:S01]  /*3d140*/  LDL.LU R28, [R1+0x129c] ;  /* 0x00129c00011c7983 */ /* 0x000ee20000300800 */
[----:B------:R-:W-:-:S03]  /*3d150*/  IMAD.WIDE R24, R24, 0x2, R20 ;  /* 0x0000000218187825 */ /* 0x000fc600078e0214 */
[----:B------:R-:W-:Y:S04]  /*3d160*/  @P5 STG.E.U16 [R22.64], R8 ;  /* 0x0000000816005986 */ /* 0x000fe8000c101504 */
[----:B------:R-:W4:Y:S04]  /*3d170*/  LDL.LU R29, [R1+0x14] ;  /* 0x00001400011d7983 */ /* 0x000f280000300800 */
[----:B------:R-:W-:Y:S04]  /*3d180*/  @P4 STG.E.U16 [R24.64], R12 ;  /* 0x0000000c18004986 */ /* 0x000fe8000c101504 */
[----:B-1----:R-:W2:Y:S04]  /*3d190*/  LDL.LU R5, [R1+0x1298] ;  /* 0x0012980001057983 */ /* 0x002ea80000300800 */
[----:B------:R0:W-:Y:S04]  /*3d1a0*/  @P6 STG.E.U16 [R26.64], R16 ;  /* 0x000000101a006986 */ /* 0x0001e8000c101504 */
[----:B0-----:R-:W3:Y:S04]  /*3d1b0*/  LDL.LU R27, [R1+0x12a0] ;  /* 0x0012a000011b7983 */ /* 0x001ee80000300800 */
[----:B------:R-:W3:Y:S01]  /*3d1c0*/  LDL.LU R26, [R1+0x5c0] ;  /* 0x0005c000011a7983 */ /* 0x000ee20000300800 */
[----:B------:R-:W-:-:S02]  /*3d1d0*/  ISETP.LT.AND P3, PT, R15, c[0x0][0x178], !P3 ;  /* 0x00005e000f007a0c */ /* 0x000fc40005f61270 */
[----:B------:R-:W-:Y:S02]  /*3d1e0*/  ISETP.LT.AND P4, PT, R15, c[0x0][0x178], !P1 ;  /* 0x00005e000f007a0c */ /* 0x000fe40004f81270 */
[----:B------:R-:W-:Y:S02]  /*3d1f0*/  IADD3 R22, R0, c[0x0][0x198], RZ ;  /* 0x0000660000167a10 */ /* 0x000fe40007ffe0ff */
[----:B------:R-:W-:Y:S02]  /*3d200*/  PRMT R12, R16, 0x7632, R12 ;  /* 0x00007632100c7816 */ /* 0x000fe4000000000c */
[C---:B------:R-:W-:Y:S01]  /*3d210*/  IADD3 R16, R22.reuse, c[0x0][0x198], RZ ;  /* 0x0000660016107a10 */ /* 0x040fe20007ffe0ff */
[----:B------:R-:W-:-:S04]  /*3d220*/  IMAD.WIDE R8, R22, 0x2, R2 ;  /* 0x0000000216087825 */ /* 0x000fc800078e0202 */
[----:B------:R-:W-:-:S04]  /*3d230*/  IMAD.WIDE R22, R22, 0x2, R20 ;  /* 0x0000000216167825 */ /* 0x000fc800078e0214 */
[----:B------:R-:W-:Y:S01]  /*3d240*/  IMAD.WIDE R24, R16, 0x2, R2 ;  /* 0x0000000210187825 */ /* 0x000fe200078e0202 */
[----:B--2---:R-:W-:-:S03]  /*3d250*/  ISETP.GE.AND P2, PT, R5, c[0x0][0x17c], PT ;  /* 0x00005f0005007a0c */ /* 0x004fc60003f46270 */
[----:B------:R-:W-:Y:S01]  /*3d260*/  IMAD.WIDE R4, R0, 0x2, R20 ;  /* 0x0000000200047825 */ /* 0x000fe200078e0214 */
[----:B------:R-:W-:-:S04]  /*3d270*/  PRMT R0, R17, 0x7632, R0 ;  /* 0x0000763211007816 */ /* 0x000fc80000000000 */
[----:B------:R0:W-:Y:S01]  /*3d280*/  @P3 STG.E.U16 [R4.64], R17 ;  /* 0x0000001104003986 */ /* 0x0001e2000c101504 */
[C---:B---3--:R-:W-:Y:S02]  /*3d290*/  ISETP.LT.AND P5, PT, R26.reuse, c[0x0][0x178], !P1 ;  /* 0x00005e001a007a0c */ /* 0x048fe40004fa1270 */
[----:B------:R-:W-:Y:S02]  /*3d2a0*/  ISETP.LT.AND P6, PT, R26, c[0x0][0x178], !P0 ;  /* 0x00005e001a007a0c */ /* 0x000fe400047c1270 */
[----:B------:R-:W-:Y:S02]  /*3d2b0*/  ISETP.GE.AND P1, PT, R28, c[0x0][0x17c], PT ;  /* 0x00005f001c007a0c */ /* 0x000fe40003f26270 */
[----:B------:R-:W2:Y:S04]  /*3d2c0*/  LDL.LU R28, [R1+0x48] ;  /* 0x00004800011c7983 */ /* 0x000ea80000300800 */
[----:B0-----:R-:W3:Y:S01]  /*3d2d0*/  LDL.LU R5, [R1+0x12a4] ;  /* 0x0012a40001057983 */ /* 0x001ee20000300800 */
[----:B------:R-:W-:-:S03]  /*3d2e0*/  ISETP.GE.AND P3, PT, R27, c[0x0][0x17c], PT ;  /* 0x00005f001b007a0c */ /* 0x000fc60003f66270 */
[----:B------:R-:W-:Y:S04]  /*3d2f0*/  @P5 STG.E.U16 [R8.64], R12 ;  /* 0x0000000c08005986 */ /* 0x000fe8000c101504 */
[----:B------:R-:W2:Y:S04]  /*3d300*/  LDL.LU R27, [R1+0x12a8] ;  /* 0x0012a800011b7983 */ /* 0x000ea80000300800 */
[----:B------:R-:W-:Y:S04]  /*3d310*/  @P4 STG.E.U16 [R22.64], R0 ;  /* 0x0000000016004986 */ /* 0x000fe8000c101504 */
[----:B----4-:R0:W-:Y:S04]  /*3d320*/  @P6 STG.E.U16 [R24.64], R29 ;  /* 0x0000001d18006986 */ /* 0x0101e8000c101504 */
[----:B0-----:R-:W4:Y:S01]  /*3d330*/  LDL.LU R25, [R1+0x12ac] ;  /* 0x0012ac0001197983 */ /* 0x001f220000300800 */
[----:B------:R-:W-:-:S03]  /*3d340*/  PRMT R0, R29, 0x7632, R0 ;  /* 0x000076321d007816 */ /* 0x000fc60000000000 */
[----:B------:R-:W5:Y:S01]  /*3d350*/  LDL.LU R29, [R1+0x38] ;  /* 0x00003800011d7983 */ /* 0x000f620000300800 */
[C---:B------:R-:W-:Y:S02]  /*3d360*/  ISETP.LT.AND P0, PT, R15.reuse, c[0x0][0x178], !P0 ;  /* 0x00005e000f007a0c */ /* 0x040fe40004701270 */
[----:B------:R-:W-:Y:S02]  /*3d370*/  ISETP.LT.AND P5, PT, R26, c[0x0][0x178], !P2 ;  /* 0x00005e001a007a0c */ /* 0x000fe400057a1270 */
[----:B------:R-:W-:Y:S02]  /*3d380*/  ISETP.LT.AND P4, PT, R15, c[0x0][0x178], !P2 ;  /* 0x00005e000f007a0c */ /* 0x000fe40005781270 */
[----:B------:R-:W-:Y:S02]  /*3d390*/  IADD3 R8, R16, c[0x0][0x198], RZ ;  /* 0x0000660010087a10 */ /* 0x000fe40007ffe0ff */
[----:B------:R-:W-:Y:S01]  /*3d3a0*/  ISETP.LT.AND P6, PT, R26, c[0x0][0x178], !P1 ;  /* 0x00005e001a007a0c */ /* 0x000fe20004fc1270 */
[----:B------:R-:W-:Y:S01]  /*3d3b0*/  IMAD.WIDE R16, R16, 0x2, R20 ;  /* 0x0000000210107825 */ /* 0x000fe200078e0214 */
[----:B------:R-:W-:-:S02]  /*3d3c0*/  IADD3 R12, R8, c[0x0][0x198], RZ ;  /* 0x00006600080c7a10 */ /* 0x000fc40007ffe0ff */
[----:B------:R-:W-:Y:S02]  /*3d3d0*/  PRMT R24, R13, 0x7632, R24 ;  /* 0x000076320d187816 */ /* 0x000fe40000000018 */
[----:B------:R-:W-:Y:S01]  /*3d3e0*/  @P0 STG.E.U16 [R16.64], R13 ;  /* 0x0000000d10000986 */ /* 0x000fe2000c101504 */
[--C-:B------:R-:W-:Y:S01]  /*3d3f0*/  IMAD.WIDE R22, R12, 0x2, R2.reuse ;  /* 0x000000020c167825 */ /* 0x100fe200078e0202 */
[----:B------:R-:W-:Y:S02]  /*3d400*/  ISETP.LT.AND P1, PT, R15, c[0x0][0x178], !P1 ;  /* 0x00005e000f007a0c */ /* 0x000fe40004f21270 */
[----:B---3--:R-:W-:Y:S01]  /*3d410*/  ISETP.GE.AND P2, PT, R5, c[0x0][0x17c], PT ;  /* 0x00005f0005007a0c */ /* 0x008fe20003f46270 */
[----:B------:R-:W-:-:S04]  /*3d420*/  IMAD.WIDE R4, R8, 0x2, R2 ;  /* 0x0000000208047825 */ /* 0x000fc800078e0202 */
[----:B------:R-:W-:Y:S01]  /*3d430*/  IMAD.WIDE R8, R8, 0x2, R20 ;  /* 0x0000000208087825 */ /* 0x000fe200078e0214 */
[----:B------:R-:W-:Y:S01]  /*3d440*/  @P5 STG.E.U16 [R4.64], R0 ;  /* 0x0000000004005986 */ /* 0x000fe2000c101504 */
[----:B------:R-:W-:Y:S02]  /*3d450*/  ISETP.LT.AND P5, PT, R26, c[0x0][0x178], !P3 ;  /* 0x00005e001a007a0c */ /* 0x000fe40005fa1270 */
[----:B--2---:R-:W-:Y:S01]  /*3d460*/  ISETP.GE.AND P0, PT, R27, c[0x0][0x17c], PT ;  /* 0x00005f001b007a0c */ /* 0x004fe20003f06270 */
[----:B------:R0:W-:Y:S01]  /*3d470*/  @P4 STG.E.U16 [R8.64], R24 ;  /* 0x0000001808004986 */ /* 0x0001e2000c101504 */
[----:B------:R-:W-:-:S03]  /*3d480*/  ISETP.LT.AND P4, PT, R15, c[0x0][0x178], !P3 ;  /* 0x00005e000f007a0c */ /* 0x000fc60005f81270 */
[----:B------:R-:W2:Y:S04]  /*3d490*/  LDL.LU R27, [R1+0x12b0] ;  /* 0x0012b000011b7983 */ /* 0x000ea80000300800 */
[----:B------:R1:W-:Y:S01]  /*3d4a0*/  @P6 STG.E.U16 [R22.64], R28 ;  /* 0x0000001c16006986 */ /* 0x0003e2000c101504 */
[----:B------:R-:W-:Y:S02]  /*3d4b0*/  ISETP.LT.AND P6, PT, R26, c[0x0][0x178], !P2 ;  /* 0x00005e001a007a0c */ /* 0x000fe400057c1270 */
[----:B0-----:R-:W-:Y:S02]  /*3d4c0*/  IADD3 R8, R12, c[0x0][0x198], RZ ;  /* 0x000066000c087a10 */ /* 0x001fe40007ffe0ff */
[----:B----4-:R-:W-:Y:S02]  /*3d4d0*/  ISETP.GE.AND P3, PT, R25, c[0x0][0x17c], PT ;  /* 0x00005f0019007a0c */ /* 0x010fe40003f66270 */
[----:B------:R-:W3:Y:S01]  /*3d4e0*/  LDL.LU R25, [R1+0x12b4] ;  /* 0x0012b40001197983 */ /* 0x000ee20000300800 */
[----:B-1----:R-:W-:-:S03]  /*3d4f0*/  PRMT R22, R28, 0x7632, R22 ;  /* 0x000076321c167816 */ /* 0x002fc60000000016 */
[----:B------:R-:W4:Y:S01]  /*3d500*/  LDL.LU R28, [R1+0x28] ;  /* 0x00002800011c7983 */ /* 0x000f220000300800 */
[----:B------:R-:W-:Y:S01]  /*3d510*/  IADD3 R0, R8, c[0x0][0x198], RZ ;  /* 0x0000660008007a10 */ /* 0x000fe20007ffe0ff */
[----:B------:R-:W-:Y:S01]  /*3d520*/  IMAD.WIDE R12, R12, 0x2, R20 ;  /* 0x000000020c0c7825 */ /* 0x000fe200078e0214 */
[----:B-----5:R-:W-:Y:S01]  /*3d530*/  PRMT R23, R6, 0x7632, R23 ;  /* 0x0000763206177816 */ /* 0x020fe20000000017 */
[----:B------:R-:W5:Y:S02]  /*3d540*/  LDL.LU R24, [R1+0x12bc] ;  /* 0x0012bc0001187983 */ /* 0x000f640000300800 */
[----:B------:R-:W-:-:S04]  /*3d550*/  IMAD.WIDE R4, R8, 0x2, R2 ;  /* 0x0000000208047825 */ /* 0x000fc800078e0202 */
[----:B------:R-:W-:Y:S01]  /*3d560*/  IMAD.WIDE R8, R8, 0x2, R20 ;  /* 0x0000000208087825 */ /* 0x000fe200078e0214 */
[----:B------:R-:W-:Y:S03]  /*3d570*/  @P1 STG.E.U16 [R12.64], R6 ;  /* 0x000000060c001986 */ /* 0x000fe6000c101504 */
[----:B------:R-:W-:Y:S01]  /*3d580*/  IMAD.WIDE R16, R0, 0x2, R2 ;  /* 0x0000000200107825 */ /* 0x000fe200078e0202 */
[----:B------:R0:W-:Y:S04]  /*3d590*/  @P5 STG.E.U16 [R4.64], R22 ;  /* 0x0000001604005986 */ /* 0x0001e8000c101504 */
[----:B------:R1:W-:Y:S04]  /*3d5a0*/  @P4 STG.E.U16 [R8.64], R23 ;  /* 0x0000001708004986 */ /* 0x0003e8000c101504 */
[----:B------:R1:W-:Y:S01]  /*3d5b0*/  @P6 STG.E.U16 [R16.64], R29 ;  /* 0x0000001d10006986 */ /* 0x0003e2000c101504 */
[----:B0-----:R-:W-:-:S03]  /*3d5c0*/  PRMT R22, R29, 0x7632, R22 ;  /* 0x000076321d167816 */ /* 0x001fc60000000016 */
[----:B-1----:R-:W5:Y:S04]  /*3d5d0*/  LDL.LU R23, [R1+0x12b8] ;  /* 0x0012b80001177983 */ /* 0x002f680000300800 */
[----:B------:R-:W5:Y:S01]  /*3d5e0*/  LDL.LU R29, [R1+0x18] ;  /* 0x00001800011d7983 */ /* 0x000f620000300800 */
[C---:B------:R-:W-:Y:S02]  /*3d5f0*/  ISETP.LT.AND P2, PT, R15.reuse, c[0x0][0x178], !P2 ;  /* 0x00005e000f007a0c */ /* 0x040fe40005741270 */
[----:B------:R-:W-:Y:S02]  /*3d600*/  ISETP.LT.AND P5, PT, R26, c[0x0][0x178], !P0 ;  /* 0x00005e001a007a0c */ /* 0x000fe400047a1270 */
[----:B------:R-:W-:Y:S02]  /*3d610*/  ISETP.LT.AND P4, PT, R15, c[0x0][0x178], !P0 ;  /* 0x00005e000f007a0c */ /* 0x000fe40004781270 */
[----:B------:R-:W-:-:S02]  /*3d620*/  IADD3 R12, R0, c[0x0][0x198], RZ ;  /* 0x00006600000c7a10 */ /* 0x000fc40007ffe0ff */
[----:B------:R-:W-:Y:S02]  /*3d630*/  ISETP.LT.AND P6, PT, R26, c[0x0][0x178], !P3 ;  /* 0x00005e001a007a0c */ /* 0x000fe40005fc1270 */
[----:B------:R-:W-:Y:S01]  /*3d640*/  IADD3 R6, R12, c[0x0][0x198], RZ ;  /* 0x000066000c067a10 */ /* 0x000fe20007ffe0ff */
[----:B------:R-:W-:Y:S01]  /*3d650*/  IMAD.WIDE R4, R0, 0x2, R20 ;  /* 0x0000000200047825 */ /* 0x000fe200078e0214 */
[----:B------:R-:W-:-:S03]  /*3d660*/  PRMT R0, R10, 0x7632, R0 ;  /* 0x000076320a007816 */ /* 0x000fc60000000000 */
[C---:B------:R-:W-:Y:S01]  /*3d670*/  IMAD.WIDE R8, R12.reuse, 0x2, R2 ;  /* 0x000000020c087825 */ /* 0x040fe200078e0202 */
[----:B------:R0:W-:Y:S03]  /*3d680*/  @P2 STG.E.U16 [R4.64], R10 ;  /* 0x0000000a04002986 */ /* 0x0001e6000c101504 */
[----:B------:R-:W-:Y:S01]  /*3d690*/  IMAD.WIDE R12, R12, 0x2, R20 ;  /* 0x000000020c0c7825 */ /* 0x000fe200078e0214 */
[----:B------:R-:W-:Y:S03]  /*3d6a0*/  @P5 STG.E.U16 [R8.64], R22 ;  /* 0x0000001608005986 */ /* 0x000fe6000c101504 */
[C---:B------:R-:W-:Y:S01]  /*3d6b0*/  IMAD.WIDE R16, R6.reuse, 0x2, R2 ;  /* 0x0000000206107825 */ /* 0x040fe200078e0202 */
[----:B------:R-:W-:Y:S01]  /*3d6c0*/  ISETP.LT.AND P3, PT, R15, c[0x0][0x178], !P3 ;  /* 0x00005e000f007a0c */ /* 0x000fe20005f61270 */
[----:B------:R1:W-:Y:S02]  /*3d6d0*/  @P4 STG.E.U16 [R12.64], R0 ;  /* 0x000000000c004986 */ /* 0x0003e4000c101504 */
[C---:B0-----:R-:W-:Y:S01]  /*3d6e0*/  IMAD.WIDE R4, R6.reuse, 0x2, R20 ;  /* 0x0000000206047825 */ /* 0x041fe200078e0214 */
[----:B-1----:R-:W-:-:S04]  /*3d6f0*/  IADD3 R12, R6, c[0x0][0x198], RZ ;  /* 0x00006600060c7a10 */ /* 0x002fc80007ffe0ff */
[C---:B------:R-:W-:Y:S01]  /*3d700*/  IADD3 R0, R12.reuse, c[0x0][0x198], RZ ;  /* 0x000066000c007a10 */ /* 0x040fe20007ffe0ff */
[----:B------:R-:W-:Y:S01]  /*3d710*/  IMAD.WIDE R8, R12, 0x2, R2 ;  /* 0x000000020c087825 */ /* 0x000fe200078e0202 */
[----:B------:R-:W-:-:S03]  /*3d720*/  PRMT R6, R18, 0x7632, R6 ;  /* 0x0000763212067816 */ /* 0x000fc60000000006 */
[----:B------:R-:W-:Y:S01]  /*3d730*/  IMAD.WIDE R12, R12, 0x2, R20 ;  /* 0x000000020c0c7825 */ /* 0x000fe200078e0214 */
[----:B--2---:R-:W-:-:S04]  /*3d740*/  ISETP.GE.AND P1, PT, R27, c[0x0][0x17c], PT ;  /* 0x00005f001b007a0c */ /* 0x004fc80003f26270 */
[C---:B------:R-:W-:Y:S02]  /*3d750*/  ISETP.LT.AND P5, PT, R26.reuse, c[0x0][0x178], !P1 ;  /* 0x00005e001a007a0c */ /* 0x040fe40004fa1270 */
[----:B------:R-:W-:Y:S02]  /*3d760*/  ISETP.LT.AND P4, PT, R15, c[0x0][0x178], !P1 ;  /* 0x00005e000f007a0c */ /* 0x000fe40004f81270 */
[----:B---3--:R-:W-:Y:S02]  /*3d770*/  ISETP.GE.AND P0, PT, R25, c[0x0][0x17c], PT ;  /* 0x00005f0019007a0c */ /* 0x008fe40003f06270 */
[----:B------:R-:W2:Y:S04]  /*3d780*/  LDL.LU R25, [R1+0x12c4] ;  /* 0x0012c40001197983 */ /* 0x000ea80000300800 */
[----:B----4-:R0:W-:Y:S01]  /*3d790*/  @P6 STG.E.U16 [R16.64], R28 ;  /* 0x0000001c10006986 */ /* 0x0101e2000c101504 */
[----:B------:R-:W-:-:S02]  /*3d7a0*/  ISETP.LT.AND P6, PT, R26, c[0x0][0x178], !P0 ;  /* 0x00005e001a007a0c */ /* 0x000fc400047c1270 */
[----:B------:R-:W-:Y:S01]  /*3d7b0*/  PRMT R10, R28, 0x7632, R10 ;  /* 0x000076321c0a7816 */ /* 0x000fe2000000000a */
[----:B------:R-:W-:Y:S01]  /*3d7c0*/  @P3 STG.E.U16 [R4.64], R18 ;  /* 0x0000001204003986 */ /* 0x000fe2000c101504 */
[----:B-----5:R-:W-:-:S03]  /*3d7d0*/  ISETP.GE.AND P2, PT, R24, c[0x0][0x17c], PT ;  /* 0x00005f0018007a0c */ /* 0x020fc60003f46270 */
[----:B------:R-:W3:Y:S01]  /*3d7e0*/  LDL.LU R24, [R1+0x12c0] ;  /* 0x0012c00001187983 */ /* 0x000ee20000300800 */
[----:B0-----:R-:W-:-:S03]  /*3d7f0*/  IMAD.WIDE R16, R0, 0x2, R2 ;  /* 0x0000000200107825 */ /* 0x001fc600078e0202 */
[----:B------:R0:W-:Y:S04]  /*3d800*/  @P5 STG.E.U16 [R8.64], R10 ;  /* 0x0000000a08005986 */ /* 0x0001e8000c101504 */
[----:B------:R-:W-:Y:S01]  /*3d810*/  @P4 STG.E.U16 [R12.64], R6 ;  /* 0x000000060c004986 */ /* 0x000fe2000c101504 */
[----:B------:R-:W-:-:S03]  /*3d820*/  ISETP.GE.AND P1, PT, R23, c[0x0][0x17c], PT ;  /* 0x00005f0017007a0c */ /* 0x000fc60003f26270 */
[----:B------:R-:W4:Y:S01]  /*3d830*/  LDL.LU R23, [R1+0x12cc] ;  /* 0x0012cc0001177983 */ /* 0x000f220000300800 */
[----:B0-----:R-:W-:-:S03]  /*3d840*/  PRMT R10, R29, 0x7632, R10 ;  /* 0x000076321d0a7816 */ /* 0x001fc6000000000a */
[----:B------:R-:W5:Y:S04]  /*3d850*/  LDL.LU R27, [R1+0x4c] ;  /* 0x00004c00011b7983 */ /* 0x000f680000300800 */
[----:B------:R-:W3:Y:S04]  /*3d860*/  LDL.LU R22, [R1+0x12c8] ;  /* 0x0012c80001167983 */ /* 0x000ee80000300800 */
[----:B------:R0:W-:Y:S04]  /*3d870*/  @P6 STG.E.U16 [R16.64], R29 ;  /* 0x0000001d10006986 */ /* 0x0001e8000c101504 */
[----:B0-----:R-:W4:Y:S04]  /*3d880*/  LDL.LU R29, [R1+0x3c] ;  /* 0x00003c00011d7983 */ /* 0x001f280000300800 */
[----:B------:R-:W4:Y:S01]  /*3d890*/  LDL.LU R18, [R1+0x12d8] ;  /* 0x0012d80001127983 */ /* 0x000f220000300800 */
[----:B------:R-:W-:-:S02]  /*3d8a0*/  ISETP.LT.AND P0, PT, R15, c[0x0][0x178], !P0 ;  /* 0x00005e000f007a0c */ /* 0x000fc40004701270 */
[----:B------:R-:W-:Y:S02]  /*3d8b0*/  ISETP.LT.AND P5, PT, R26, c[0x0][0x178], !P2 ;  /* 0x00005e001a007a0c */ /* 0x000fe400057a1270 */
[C---:B------:R-:W-:Y:S02]  /*3d8c0*/  ISETP.LT.AND P4, PT, R15.reuse, c[0x0][0x178], !P2 ;  /* 0x00005e000f007a0c */ /* 0x040fe40005781270 */
[----:B------:R-:W-:Y:S02]  /*3d8d0*/  IADD3 R12, R0, c[0x0][0x198], RZ ;  /* 0x00006600000c7a10 */ /* 0x000fe40007ffe0ff */
[----:B------:R-:W-:Y:S02]  /*3d8e0*/  ISETP.LT.AND P6, PT, R26, c[0x0][0x178], !P1 ;  /* 0x00005e001a007a0c */ /* 0x000fe40004fc1270 */
[----:B------:R-:W-:Y:S01]  /*3d8f0*/  ISETP.LT.AND P1, PT, R15, c[0x0][0x178], !P1 ;  /* 0x00005e000f007a0c */ /* 0x000fe20004f21270 */
[----:B------:R-:W-:Y:S01]  /*3d900*/  IMAD.WIDE R4, R0, 0x2, R20 ;  /* 0x0000000200047825 */ /* 0x000fe200078e0214 */
[----:B------:R-:W-:-:S02]  /*3d910*/  IADD3 R6, R12, c[0x0][0x198], RZ ;  /* 0x000066000c067a10 */ /* 0x000fc40007ffe0ff */
[----:B------:R-:W-:Y:S01]  /*3d920*/  PRMT R0, R14, 0x7632, R0 ;  /* 0x000076320e007816 */ /* 0x000fe20000000000 */
[C---:B------:R-:W-:Y:S01]  /*3d930*/  IMAD.WIDE R8, R12.reuse, 0x2, R2 ;  /* 0x000000020c087825 */ /* 0x040fe200078e0202 */
[----:B------:R0:W-:Y:S03]  /*3d940*/  @P0 STG.E.U16 [R4.64], R14 ;  /* 0x0000000e04000986 */ /* 0x0001e6000c101504 */
[----:B------:R-:W-:Y:S01]  /*3d950*/  IMAD.WIDE R12, R12, 0x2, R20 ;  /* 0x000000020c0c7825 */ /* 0x000fe200078e0214 */
[----:B------:R1:W-:Y:S03]  /*3d960*/  @P5 STG.E.U16 [R8.64], R10 ;  /* 0x0000000a08005986 */ /* 0x0003e6000c101504 */
[C---:B------:R-:W-:Y:S01]  /*3d970*/  IMAD.WIDE R16, R6.reuse, 0x2, R2 ;  /* 0x0000000206107825 */ /* 0x040fe200078e0202 */
[----:B------:R1:W-:Y:S03]  /*3d980*/  @P4 STG.E.U16 [R12.64], R0 ;  /* 0x000000000c004986 */ /* 0x0003e6000c101504 */
[----:B0-----:R-:W-:Y:S01]  /*3d990*/  IMAD.WIDE R4, R6, 0x2, R20 ;  /* 0x0000000206047825 */ /* 0x001fe200078e0214 */
[----:B--2---:R-:W-:-:S04]  /*3d9a0*/  ISETP.GE.AND P3, PT, R25, c[0x0][0x17c], PT ;  /* 0x00005f0019007a0c */ /* 0x004fc80003f66270 */
[----:B------:R-:W-:Y:S02]  /*3d9b0*/  ISETP.LT.AND P5, PT, R26, c[0x0][0x178], !P3 ;  /* 0x00005e001a007a0c */ /* 0x000fe40005fa1270 */
[----:B------:R-:W-:Y:S01]  /*3d9c0*/  ISETP.LT.AND P4, PT, R15, c[0x0][0x178], !P3 ;  /* 0x00005e000f007a0c */ /* 0x000fe20005f81270 */
[----:B-----5:R0:W-:Y:S01]  /*3d9d0*/  @P6 STG.E.U16 [R16.64], R27 ;  /* 0x0000001b10006986 */ /* 0x0201e2000c101504 */
[----:B---3--:R-:W-:-:S03]  /*3d9e0*/  ISETP.GE.AND P3, PT, R22, c[0x0][0x17c], PT ;  /* 0x00005f0016007a0c */ /* 0x008fc60003f66270 */
[----:B------:R2:W-:Y:S04]  /*3d9f0*/  @P1 STG.E.U16 [R4.64], R7 ;  /* 0x0000000704001986 */ /* 0x0005e8000c101504 */
[----:B------:R-:W3:Y:S04]  /*3da00*/  LDL.LU R22, [R1+0x12d4] ;  /* 0x0012d40001167983 */ /* 0x000ee80000300800 */
[----:B------:R-:W5:Y:S01]  /*3da10*/  LDL.LU R28, [R1+0x2c] ;  /* 0x00002c00011c7983 */ /* 0x000f620000300800 */
[----:B----4-:R-:W-:-:S03]  /*3da20*/  ISETP.GE.AND P1, PT, R18, c[0x0][0x17c], PT ;  /* 0x00005f0012007a0c */ /* 0x010fc60003f26270 */
[----:B------:R-:W4:Y:S01]  /*3da30*/  LDL.LU R18, [R1+0x12d0] ;  /* 0x0012d00001127983 */ /* 0x000f220000300800 */
[----:B------:R-:W-:Y:S02]  /*3da40*/  ISETP.GE.AND P2, PT, R24, c[0x0][0x17c], PT ;  /* 0x00005f0018007a0c */ /* 0x000fe40003f46270 */
[----:B------:R-:W-:Y:S02]  /*3da50*/  IADD3 R25, R6, c[0x0][0x198], RZ ;  /* 0x0000660006197a10 */ /* 0x000fe40007ffe0ff */
[----:B------:R-:W-:Y:S02]  /*3da60*/  ISETP.LT.AND P6, PT, R26, c[0x0][0x178], !P2 ;  /* 0x00005e001a007a0c */ /* 0x000fe400057c1270 */
[----:B------:R-:W-:Y:S02]  /*3da70*/  ISETP.GE.AND P0, PT, R23, c[0x0][0x17c], PT ;  /* 0x00005f0017007a0c */ /* 0x000fe40003f06270 */
[C---:B------:R-:W-:Y:S01]  /*3da80*/  IADD3 R23, R25.reuse, c[0x0][0x198], RZ ;  /* 0x0000660019177a10 */ /* 0x040fe20007ffe0ff */
[----:B-1----:R-:W-:Y:S01]  /*3da90*/  IMAD.WIDE R8, R25, 0x2, R2 ;  /* 0x0000000219087825 */ /* 0x002fe200078e0202 */
[----:B------:R-:W-:-:S02]  /*3daa0*/  PRMT R14, R27, 0x7632, R14 ;  /* 0x000076321b0e7816 */ /* 0x000fc4000000000e */
[----:B------:R-:W-:Y:S01]  /*3dab0*/  PRMT R6, R7, 0x7632, R6 ;  /* 0x0000763207067816 */ /* 0x000fe20000000006 */
[----:B------:R-:W-:Y:S01]  /*3dac0*/  IMAD.WIDE R12, R25, 0x2, R20 ;  /* 0x00000002190c7825 */ /* 0x000fe200078e0214 */
[----:B------:R-:W-:-:S03]  /*3dad0*/  ISETP.LT.AND P2, PT, R15, c[0x0][0x178], !P2 ;  /* 0x00005e000f007a0c */ /* 0x000fc60005741270 */
[C---:B0-----:R-:W-:Y:S01]  /*3dae0*/  IMAD.WIDE R16, R23.reuse, 0x2, R2 ;  /* 0x0000000217107825 */ /* 0x041fe200078e0202 */
[----:B------:R0:W-:Y:S01]  /*3daf0*/  @P5 STG.E.U16 [R8.64], R14 ;  /* 0x0000000e08005986 */ /* 0x0001e2000c101504 */
[----:B------:R-:W-:Y:S02]  /*3db00*/  ISETP.LT.AND P5, PT, R26, c[0x0][0x178], !P0 ;  /* 0x00005e001a007a0c */ /* 0x000fe400047a1270 */
[----:B------:R-:W-:Y:S01]  /*3db10*/  IADD3 R25, R23, c[0x0][0x198], RZ ;  /* 0x0000660017197a10 */ /* 0x000fe20007ffe0ff */
[----:B------:R1:W-:Y:S01]  /*3db20*/  @P4 STG.E.U16 [R12.64], R6 ;  /* 0x000000060c004986 */ /* 0x0003e2000c101504 */
[----:B------:R-:W-:-:S03]  /*3db30*/  ISETP.LT.AND P4, PT, R15, c[0x0][0x178], !P0 ;  /* 0x00005e000f007a0c */ /* 0x000fc60004781270 */
[----:B------:R1:W-:Y:S01]  /*3db40*/  @P6 STG.E.U16 [R16.64], R29 ;  /* 0x0000001d10006986 */ /* 0x0003e2000c101504 */
[----:B------:R-:W-:Y:S01]  /*3db50*/  ISETP.LT.AND P6, PT, R26, c[0x0][0x178], !P3 ;  /* 0x00005e001a007a0c */ /* 0x000fe20005fc1270 */
[----:B--2---:R-:W-:Y:S01]  /*3db60*/  IMAD.WIDE R4, R23, 0x2, R20 ;  /* 0x0000000217047825 */ /* 0x004fe200078e0214 */
[----:B------:R-:W-:Y:S02]  /*3db70*/  IADD3 R27, R25, c[0x0][0x198], RZ ;  /* 0x00006600191b7a10 */ /* 0x000fe40007ffe0ff */
[----:B------:R-:W-:Y:S01]  /*3db80*/  PRMT R0, R29, 0x7632, R0 ;  /* 0x000076321d007816 */ /* 0x000fe20000000000 */
[----:B0-----:R-:W-:Y:S01]  /*3db90*/  IMAD.WIDE R8, R25, 0x2, R20 ;  /* 0x0000000219087825 */ /* 0x001fe200078e0214 */
[----:B------:R-:W-:-:S03]  /*3dba0*/  PRMT R10, R11, 0x7632, R10 ;  /* 0x000076320b0a7816 */ /* 0x000fc6000000000a */
[--C-:B-1----:R-:W-:Y:S01]  /*3dbb0*/  IMAD.WIDE R6, R25, 0x2, R2.reuse ;  /* 0x0000000219067825 */ /* 0x102fe200078e0202 */
[----:B------:R0:W-:Y:S03]  /*3dbc0*/  @P2 STG.E.U16 [R4.64], R11 ;  /* 0x0000000b04002986 */ /* 0x0001e6000c101504 */
[----:B------:R-:W-:Y:S01]  /*3dbd0*/  IMAD.WIDE R12, R27, 0x2, R2 ;  /* 0x000000021b0c7825 */ /* 0x000fe200078e0202 */
[----:B------:R1:W-:Y:S01]  /*3dbe0*/  @P5 STG.E.U16 [R6.64], R0 ;  /* 0x0000000006005986 */ /* 0x0003e2000c101504 */
[----:B------:R-:W-:-:S03]  /*3dbf0*/  ISETP.LT.AND P3, PT, R15, c[0x0][0x178], !P3 ;  /* 0x00005e000f007a0c */ /* 0x000fc60005f61270 */
[----:B------:R-:W2:Y:S04]  /*3dc00*/  LDL.LU R29, [R1+0x1c] ;  /* 0x00001c00011d7983 */ /* 0x000ea80000300800 */
[----:B------:R0:W-:Y:S01]  /*3dc10*/  @P4 STG.E.U16 [R8.64], R10 ;  /* 0x0000000a08004986 */ /* 0x0001e2000c101504 */
[----:B---3--:R-:W-:-:S03]  /*3dc20*/  ISETP.GE.AND P0, PT, R22, c[0x0][0x17c], PT ;  /* 0x00005f0016007a0c */ /* 0x008fc60003f06270 */
[----:B-----5:R3:W-:Y:S01]  /*3dc30*/  @P6 STG.E.U16 [R12.64], R28 ;  /* 0x0000001c0c006986 */ /* 0x0207e2000c101504 */
[C---:B------:R-:W-:Y:S02]  /*3dc40*/  ISETP.LT.AND P6, PT, R26.reuse, c[0x0][0x178], !P1 ;  /* 0x00005e001a007a0c */ /* 0x040fe40004fc1270 */
[----:B------:R-:W-:Y:S02]  /*3dc50*/  ISETP.LT.AND P5, PT, R26, c[0x0][0x178], !P0 ;  /* 0x00005e001a007a0c */ /* 0x000fe400047a1270 */
[C---:B------:R-:W-:Y:S02]  /*3dc60*/  ISETP.LT.AND P1, PT, R15.reuse, c[0x0][0x178], !P1 ;  /* 0x00005e000f007a0c */ /* 0x040fe40004f21270 */
[----:B------:R-:W-:Y:S02]  /*3dc70*/  ISETP.LT.AND P0, PT, R15, c[0x0][0x178], !P0 ;  /* 0x00005e000f007a0c */ /* 0x000fe40004701270 */
[----:B----4-:R-:W-:-:S04]  /*3dc80*/  ISETP.GE.AND P2, PT, R18, c[0x0][0x17c], PT ;  /* 0x00005f0012007a0c */ /* 0x010fc80003f46270 */
[----:B------:R-:W-:Y:S02]  /*3dc90*/  ISETP.LT.AND P4, PT, R26, c[0x0][0x178], !P2 ;  /* 0x00005e001a007a0c */ /* 0x000fe40005781270 */
[----:B------:R-:W-:Y:S02]  /*3dca0*/  ISETP.LT.AND P2, PT, R15, c[0x0][0x178], !P2 ;  /* 0x00005e000f007a0c */ /* 0x000fe40005741270 */
[----:B------:R-:W4:Y:S01]  /*3dcb0*/  LDL.LU R15, [R1+0x12dc] ;  /* 0x0012dc00010f7983 */ /* 0x000f220000300800 */
[C---:B------:R-:W-:Y:S01]  /*3dcc0*/  IADD3 R17, R27.reuse, c[0x0][0x198], RZ ;  /* 0x000066001b117a10 */ /* 0x040fe20007ffe0ff */
[----:B0-----:R-:W-:-:S03]  /*3dcd0*/  IMAD.WIDE R4, R27, 0x2, R20 ;  /* 0x000000021b047825 */ /* 0x001fc600078e0214 */
[C---:B------:R-:W-:Y:S01]  /*3dce0*/  IADD3 R23, R17.reuse, c[0x0][0x198], RZ ;  /* 0x0000660011177a10 */ /* 0x040fe20007ffe0ff */
[----:B-1----:R-:W-:Y:S01]  /*3dcf0*/  IMAD.WIDE R6, R17, 0x2, R2 ;  /* 0x0000000211067825 */ /* 0x002fe200078e0202 */
[----:B------:R-:W-:Y:S02]  /*3dd00*/  PRMT R0, R28, 0x7632, R0 ;  /* 0x000076321c007816 */ /* 0x000fe40000000000 */
[----:B------:R-:W-:Y:S01]  /*3dd10*/  IADD3 R25, R23, c[0x0][0x198], RZ ;  /* 0x0000660017197a10 */ /* 0x000fe20007ffe0ff */
[----:B------:R-:W-:Y:S01]  /*3dd20*/  IMAD.WIDE R8, R17, 0x2, R20 ;  /* 0x0000000211087825 */ /* 0x000fe200078e0214 */
[----:B------:R-:W-:Y:S01]  /*3dd30*/  PRMT R14, R19, 0x7632, R14 ;  /* 0x00007632130e7816 */ /* 0x000fe2000000000e */
[----:B------:R2:W-:Y:S02]  /*3dd40*/  @P3 STG.E.U16 [R4.64], R19 ;  /* 0x0000001304003986 */ /* 0x0005e4000c101504 */
[C---:B------:R-:W-:Y:S02]  /*3dd50*/  IMAD.WIDE R10, R23.reuse, 0x2, R2 ;  /* 0x00000002170a7825 */ /* 0x040fe400078e0202 */
[----:B------:R0:W-:Y:S02]  /*3dd60*/  @P6 STG.E.U16 [R6.64], R0 ;  /* 0x0000000006006986 */ /* 0x0001e4000c101504 */
[----:B---3--:R-:W-:-:S02]  /*3dd70*/  IMAD.WIDE R12, R23, 0x2, R20 ;  /* 0x00000002170c7825 */ /* 0x008fc400078e0214 */
[----:B------:R0:W-:Y:S02]  /*3dd80*/  @P1 STG.E.U16 [R8.64], R14 ;  /* 0x0000000e08001986 */ /* 0x0001e4000c101504 */
[----:B------:R-:W-:-:S04]  /*3dd90*/  IMAD.WIDE R2, R25, 0x2, R2 ;  /* 0x0000000219027825 */ /* 0x000fc800078e0202 */
[----:B------:R-:W-:Y:S01]  /*3dda0*/  IMAD.WIDE R20, R25, 0x2, R20 ;  /* 0x0000000219147825 */ /* 0x000fe200078e0214 */
[----:B--2---:R-:W-:Y:S01]  /*3ddb0*/  PRMT R5, R29, 0x7632, R5 ;  /* 0x000076321d057816 */ /* 0x004fe20000000005 */
[----:B------:R0:W-:Y:S04]  /*3ddc0*/  @P5 STG.E.U16 [R10.64], R29 ;  /* 0x0000001d0a005986 */ /* 0x0001e8000c101504 */
[----:B----4-:R0:W-:Y:S04]  /*3ddd0*/  @P0 STG.E.U16 [R12.64], R15 ;  /* 0x0000000f0c000986 */ /* 0x0101e8000c101504 */
[----:B------:R0:W-:Y:S01]  /*3dde0*/  @P4 STG.E.U16 [R2.64], R5 ;  /* 0x0000000502004986 */ /* 0x0001e2000c101504 */
[----:B------:R-:W-:Y:S05]  /*3ddf0*/  @!P2 EXIT ;  /* 0x000000000000a94d */ /* 0x000fea0003800000 */
[----:B0-----:R-:W-:-:S05]  /*3de00*/  PRMT R10, R15, 0x7632, R10 ;  /* 0x000076320f0a7816 */ /* 0x001fca000000000a */
[----:B------:R-:W-:Y:S01]  /*3de10*/  STG.E.U16 [R20.64], R10 ;  /* 0x0000000a14007986 */ /* 0x000fe2000c101504 */
[----:B------:R-:W-:Y:S05]  /*3de20*/  EXIT ;  /* 0x000000000000794d */ /* 0x000fea0003800000 */
.L_x_4:
[----:B------:R-:W-:-:S00]  /*3de30*/  BRA `(.L_x_4) ;  /* 0xfffffff000007947 */ /* 0x000fc0000383ffff */
[----:B------:R-:W-:-:S00]  /*3de40*/  NOP ;  /* 0x0000000000007918 */ /* 0x000fc00000000000 */
        /* <DEDUP_REMOVED lines=11> */
.L_x_5:


//--------------------- .nv.shared.matmul_kernel  --------------------------
	.section	.nv.shared.matmul_kernel,"aw",@nobits
	.sectionflags	@""
	.align	16
